//
// Generated by NVIDIA NVVM Compiler
//
// Compiler Build ID: CL-36424714
// Cuda compilation tools, release 13.0, V13.0.88
// Based on NVVM 20.0.0
//

.version 9.0
.target sm_100
.address_size 64

	// .globl	_ZN3cub18CUB_300001_SM_10006detail11EmptyKernelIvEEvv
// _ZZN3cub18CUB_300001_SM_10006detail6reduce28DeviceReduceSingleTileKernelINS2_10policy_hubIfjN4cuda3std3__44plusIfEEE10Policy1000EN6thrust24THRUST_300001_SM_1000_NS6detail15normal_iteratorINSD_10device_ptrIfEEEEPdjS9_dfNS7_10__identityEEEvT0_T1_T2_T3_T4_T6_E12temp_storage has been demoted
// _ZZN3cub18CUB_300001_SM_10006detail6reduce18DeviceReduceKernelINS2_10policy_hubIfjN4cuda3std3__44plusIfEEE10Policy1000EN6thrust24THRUST_300001_SM_1000_NS6detail15normal_iteratorINSD_10device_ptrIfEEEEjS9_fNS7_10__identityEEEvT0_PT3_T1_NS0_13GridEvenShareISN_EET2_T4_E12temp_storage has been demoted
// _ZZN3cub18CUB_300001_SM_10006detail6reduce28DeviceReduceSingleTileKernelINS2_10policy_hubIfjN4cuda3std3__44plusIfEEE10Policy1000EPfPdiS9_dfNS7_10__identityEEEvT0_T1_T2_T3_T4_T6_E12temp_storage has been demoted
// _ZZN3cub18CUB_300001_SM_10006detail6reduce28DeviceReduceSingleTileKernelINS2_10policy_hubIfyN4cuda3std3__44plusIfEEE10Policy1000EN6thrust24THRUST_300001_SM_1000_NS6detail15normal_iteratorINSD_10device_ptrIfEEEEPdyS9_dfNS7_10__identityEEEvT0_T1_T2_T3_T4_T6_E12temp_storage has been demoted
// _ZZN3cub18CUB_300001_SM_10006detail6reduce18DeviceReduceKernelINS2_10policy_hubIfyN4cuda3std3__44plusIfEEE10Policy1000EN6thrust24THRUST_300001_SM_1000_NS6detail15normal_iteratorINSD_10device_ptrIfEEEEyS9_fNS7_10__identityEEEvT0_PT3_T1_NS0_13GridEvenShareISN_EET2_T4_E12temp_storage has been demoted
// _ZZN3cub18CUB_300001_SM_10006detail6reduce28DeviceReduceSingleTileKernelINS2_10policy_hubIfyN4cuda3std3__44plusIfEEE10Policy1000EPfPdiS9_dfNS7_10__identityEEEvT0_T1_T2_T3_T4_T6_E12temp_storage has been demoted
.global .align 1 .b8 _ZN34_INTERNAL_1ca0d6a6_4_k_cu_e10d2b414cuda3std3__45__cpo5beginE[1];
.global .align 1 .b8 _ZN34_INTERNAL_1ca0d6a6_4_k_cu_e10d2b414cuda3std3__45__cpo3endE[1];
.global .align 1 .b8 _ZN34_INTERNAL_1ca0d6a6_4_k_cu_e10d2b414cuda3std3__45__cpo6cbeginE[1];
.global .align 1 .b8 _ZN34_INTERNAL_1ca0d6a6_4_k_cu_e10d2b414cuda3std3__45__cpo4cendE[1];
.global .align 1 .b8 _ZN34_INTERNAL_1ca0d6a6_4_k_cu_e10d2b414cuda3std3__45__cpo6rbeginE[1];
.global .align 1 .b8 _ZN34_INTERNAL_1ca0d6a6_4_k_cu_e10d2b414cuda3std3__45__cpo4rendE[1];
.global .align 1 .b8 _ZN34_INTERNAL_1ca0d6a6_4_k_cu_e10d2b414cuda3std3__45__cpo7crbeginE[1];
.global .align 1 .b8 _ZN34_INTERNAL_1ca0d6a6_4_k_cu_e10d2b414cuda3std3__45__cpo5crendE[1];
.global .align 1 .b8 _ZN34_INTERNAL_1ca0d6a6_4_k_cu_e10d2b414cuda3std3__436_GLOBAL__N__1ca0d6a6_4_k_cu_e10d2b416ignoreE[1];
.global .align 1 .b8 _ZN34_INTERNAL_1ca0d6a6_4_k_cu_e10d2b414cuda3std3__419piecewise_constructE[1];
.global .align 1 .b8 _ZN34_INTERNAL_1ca0d6a6_4_k_cu_e10d2b414cuda3std3__48in_placeE[1];
.global .align 1 .b8 _ZN34_INTERNAL_1ca0d6a6_4_k_cu_e10d2b414cuda3std3__420unreachable_sentinelE[1];
.global .align 1 .b8 _ZN34_INTERNAL_1ca0d6a6_4_k_cu_e10d2b414cuda3std3__47nulloptE[1];
.global .align 1 .b8 _ZN34_INTERNAL_1ca0d6a6_4_k_cu_e10d2b414cuda3std3__48unexpectE[1];
.global .align 1 .b8 _ZN34_INTERNAL_1ca0d6a6_4_k_cu_e10d2b414cuda3std6ranges3__45__cpo4swapE[1];
.global .align 1 .b8 _ZN34_INTERNAL_1ca0d6a6_4_k_cu_e10d2b414cuda3std6ranges3__45__cpo9iter_moveE[1];
.global .align 1 .b8 _ZN34_INTERNAL_1ca0d6a6_4_k_cu_e10d2b414cuda3std6ranges3__45__cpo5beginE[1];
.global .align 1 .b8 _ZN34_INTERNAL_1ca0d6a6_4_k_cu_e10d2b414cuda3std6ranges3__45__cpo3endE[1];
.global .align 1 .b8 _ZN34_INTERNAL_1ca0d6a6_4_k_cu_e10d2b414cuda3std6ranges3__45__cpo6cbeginE[1];
.global .align 1 .b8 _ZN34_INTERNAL_1ca0d6a6_4_k_cu_e10d2b414cuda3std6ranges3__45__cpo4cendE[1];
.global .align 1 .b8 _ZN34_INTERNAL_1ca0d6a6_4_k_cu_e10d2b414cuda3std6ranges3__45__cpo7advanceE[1];
.global .align 1 .b8 _ZN34_INTERNAL_1ca0d6a6_4_k_cu_e10d2b414cuda3std6ranges3__45__cpo9iter_swapE[1];
.global .align 1 .b8 _ZN34_INTERNAL_1ca0d6a6_4_k_cu_e10d2b414cuda3std6ranges3__45__cpo4nextE[1];
.global .align 1 .b8 _ZN34_INTERNAL_1ca0d6a6_4_k_cu_e10d2b414cuda3std6ranges3__45__cpo4prevE[1];
.global .align 1 .b8 _ZN34_INTERNAL_1ca0d6a6_4_k_cu_e10d2b414cuda3std6ranges3__45__cpo4dataE[1];
.global .align 1 .b8 _ZN34_INTERNAL_1ca0d6a6_4_k_cu_e10d2b414cuda3std6ranges3__45__cpo5cdataE[1];
.global .align 1 .b8 _ZN34_INTERNAL_1ca0d6a6_4_k_cu_e10d2b414cuda3std6ranges3__45__cpo4sizeE[1];
.global .align 1 .b8 _ZN34_INTERNAL_1ca0d6a6_4_k_cu_e10d2b414cuda3std6ranges3__45__cpo5ssizeE[1];
.global .align 1 .b8 _ZN34_INTERNAL_1ca0d6a6_4_k_cu_e10d2b414cuda3std6ranges3__45__cpo8distanceE[1];
.global .align 1 .b8 _ZN34_INTERNAL_1ca0d6a6_4_k_cu_e10d2b416thrust24THRUST_300001_SM_1000_NS8cuda_cub3parE[1];
.global .align 1 .b8 _ZN34_INTERNAL_1ca0d6a6_4_k_cu_e10d2b416thrust24THRUST_300001_SM_1000_NS8cuda_cub10par_nosyncE[1];
.global .align 1 .b8 _ZN34_INTERNAL_1ca0d6a6_4_k_cu_e10d2b416thrust24THRUST_300001_SM_1000_NS6system6detail10sequential3seqE[1];
.global .align 1 .b8 _ZN34_INTERNAL_1ca0d6a6_4_k_cu_e10d2b416thrust24THRUST_300001_SM_1000_NS12placeholders2_1E[1];
.global .align 1 .b8 _ZN34_INTERNAL_1ca0d6a6_4_k_cu_e10d2b416thrust24THRUST_300001_SM_1000_NS12placeholders2_2E[1];
.global .align 1 .b8 _ZN34_INTERNAL_1ca0d6a6_4_k_cu_e10d2b416thrust24THRUST_300001_SM_1000_NS12placeholders2_3E[1];
.global .align 1 .b8 _ZN34_INTERNAL_1ca0d6a6_4_k_cu_e10d2b416thrust24THRUST_300001_SM_1000_NS12placeholders2_4E[1];
.global .align 1 .b8 _ZN34_INTERNAL_1ca0d6a6_4_k_cu_e10d2b416thrust24THRUST_300001_SM_1000_NS12placeholders2_5E[1];
.global .align 1 .b8 _ZN34_INTERNAL_1ca0d6a6_4_k_cu_e10d2b416thrust24THRUST_300001_SM_1000_NS12placeholders2_6E[1];
.global .align 1 .b8 _ZN34_INTERNAL_1ca0d6a6_4_k_cu_e10d2b416thrust24THRUST_300001_SM_1000_NS12placeholders2_7E[1];
.global .align 1 .b8 _ZN34_INTERNAL_1ca0d6a6_4_k_cu_e10d2b416thrust24THRUST_300001_SM_1000_NS12placeholders2_8E[1];
.global .align 1 .b8 _ZN34_INTERNAL_1ca0d6a6_4_k_cu_e10d2b416thrust24THRUST_300001_SM_1000_NS12placeholders2_9E[1];
.global .align 1 .b8 _ZN34_INTERNAL_1ca0d6a6_4_k_cu_e10d2b416thrust24THRUST_300001_SM_1000_NS12placeholders3_10E[1];
.global .align 1 .b8 _ZN34_INTERNAL_1ca0d6a6_4_k_cu_e10d2b416thrust24THRUST_300001_SM_1000_NS3seqE[1];

.visible .entry _ZN3cub18CUB_300001_SM_10006detail11EmptyKernelIvEEvv()
{


	ret;

}
	// .globl	_ZN3cub18CUB_300001_SM_10006detail8for_each13static_kernelINS2_12policy_hub_t12policy_500_tEmN6thrust24THRUST_300001_SM_1000_NS8cuda_cub20__uninitialized_fill7functorINS7_10device_ptrIfEEfEEEEvT0_T1_
.visible .entry _ZN3cub18CUB_300001_SM_10006detail8for_each13static_kernelINS2_12policy_hub_t12policy_500_tEmN6thrust24THRUST_300001_SM_1000_NS8cuda_cub20__uninitialized_fill7functorINS7_10device_ptrIfEEfEEEEvT0_T1_(
	.param .u64 _ZN3cub18CUB_300001_SM_10006detail8for_each13static_kernelINS2_12policy_hub_t12policy_500_tEmN6thrust24THRUST_300001_SM_1000_NS8cuda_cub20__uninitialized_fill7functorINS7_10device_ptrIfEEfEEEEvT0_T1__param_0,
	.param .align 8 .b8 _ZN3cub18CUB_300001_SM_10006detail8for_each13static_kernelINS2_12policy_hub_t12policy_500_tEmN6thrust24THRUST_300001_SM_1000_NS8cuda_cub20__uninitialized_fill7functorINS7_10device_ptrIfEEfEEEEvT0_T1__param_1[16]
)
.maxntid 256
{
	.reg .pred 	%p<4>;
	.reg .b16 	%rs<5>;
	.reg .b32 	%r<10>;
	.reg .b32 	%f<3>;
	.reg .b64 	%rd<16>;

	ld.param.f32 	%f2, [_ZN3cub18CUB_300001_SM_10006detail8for_each13static_kernelINS2_12policy_hub_t12policy_500_tEmN6thrust24THRUST_300001_SM_1000_NS8cuda_cub20__uninitialized_fill7functorINS7_10device_ptrIfEEfEEEEvT0_T1__param_1+8];
	ld.param.u64 	%rd4, [_ZN3cub18CUB_300001_SM_10006detail8for_each13static_kernelINS2_12policy_hub_t12policy_500_tEmN6thrust24THRUST_300001_SM_1000_NS8cuda_cub20__uninitialized_fill7functorINS7_10device_ptrIfEEfEEEEvT0_T1__param_1];
	ld.param.u64 	%rd5, [_ZN3cub18CUB_300001_SM_10006detail8for_each13static_kernelINS2_12policy_hub_t12policy_500_tEmN6thrust24THRUST_300001_SM_1000_NS8cuda_cub20__uninitialized_fill7functorINS7_10device_ptrIfEEfEEEEvT0_T1__param_0];
	mov.u32 	%r7, %ctaid.x;
	mul.wide.u32 	%rd1, %r7, 512;
	sub.s64 	%rd2, %rd5, %rd1;
	setp.lt.u64 	%p1, %rd2, 512;
	@%p1 bra 	$L__BB1_2;
	mov.u32 	%r9, %tid.x;
	cvta.to.global.u64 	%rd11, %rd4;
	cvt.u64.u32 	%rd12, %r9;
	add.s64 	%rd13, %rd1, %rd12;
	shl.b64 	%rd14, %rd13, 2;
	add.s64 	%rd15, %rd11, %rd14;
	st.global.f32 	[%rd15], %f2;
	st.global.f32 	[%rd15+1024], %f2;
	bra.uni 	$L__BB1_6;
$L__BB1_2:
	cvta.to.global.u64 	%rd6, %rd4;
	mov.u32 	%r1, %tid.x;
	cvt.u64.u32 	%rd7, %r1;
	setp.le.u64 	%p2, %rd2, %rd7;
	add.s64 	%rd8, %rd1, %rd7;
	shl.b64 	%rd9, %rd8, 2;
	add.s64 	%rd3, %rd6, %rd9;
	@%p2 bra 	$L__BB1_4;
	st.global.f32 	[%rd3], %f2;
$L__BB1_4:
	add.s32 	%r8, %r1, 256;
	cvt.u64.u32 	%rd10, %r8;
	setp.le.u64 	%p3, %rd2, %rd10;
	@%p3 bra 	$L__BB1_6;
	st.global.f32 	[%rd3+1024], %f2;
$L__BB1_6:
	ret;

}
	// .globl	_ZN3cub18CUB_300001_SM_10006detail9transform16transform_kernelINS2_10policy_hubILb1EN4cuda3std3__45tupleIJN6thrust24THRUST_300001_SM_1000_NS17counting_iteratorIiNSA_11use_defaultESC_SC_EEEEEE10policy1000Ei7RandGenNSA_6detail15normal_iteratorINSA_10device_ptrIfEEEEJSD_EEEvT0_iT1_T2_DpNS2_10kernel_argIT3_EE
.visible .entry _ZN3cub18CUB_300001_SM_10006detail9transform16transform_kernelINS2_10policy_hubILb1EN4cuda3std3__45tupleIJN6thrust24THRUST_300001_SM_1000_NS17counting_iteratorIiNSA_11use_defaultESC_SC_EEEEEE10policy1000Ei7RandGenNSA_6detail15normal_iteratorINSA_10device_ptrIfEEEEJSD_EEEvT0_iT1_T2_DpNS2_10kernel_argIT3_EE(
	.param .u32 _ZN3cub18CUB_300001_SM_10006detail9transform16transform_kernelINS2_10policy_hubILb1EN4cuda3std3__45tupleIJN6thrust24THRUST_300001_SM_1000_NS17counting_iteratorIiNSA_11use_defaultESC_SC_EEEEEE10policy1000Ei7RandGenNSA_6detail15normal_iteratorINSA_10device_ptrIfEEEEJSD_EEEvT0_iT1_T2_DpNS2_10kernel_argIT3_EE_param_0,
	.param .u32 _ZN3cub18CUB_300001_SM_10006detail9transform16transform_kernelINS2_10policy_hubILb1EN4cuda3std3__45tupleIJN6thrust24THRUST_300001_SM_1000_NS17counting_iteratorIiNSA_11use_defaultESC_SC_EEEEEE10policy1000Ei7RandGenNSA_6detail15normal_iteratorINSA_10device_ptrIfEEEEJSD_EEEvT0_iT1_T2_DpNS2_10kernel_argIT3_EE_param_1,
	.param .align 1 .b8 _ZN3cub18CUB_300001_SM_10006detail9transform16transform_kernelINS2_10policy_hubILb1EN4cuda3std3__45tupleIJN6thrust24THRUST_300001_SM_1000_NS17counting_iteratorIiNSA_11use_defaultESC_SC_EEEEEE10policy1000Ei7RandGenNSA_6detail15normal_iteratorINSA_10device_ptrIfEEEEJSD_EEEvT0_iT1_T2_DpNS2_10kernel_argIT3_EE_param_2[1],
	.param .align 8 .b8 _ZN3cub18CUB_300001_SM_10006detail9transform16transform_kernelINS2_10policy_hubILb1EN4cuda3std3__45tupleIJN6thrust24THRUST_300001_SM_1000_NS17counting_iteratorIiNSA_11use_defaultESC_SC_EEEEEE10policy1000Ei7RandGenNSA_6detail15normal_iteratorINSA_10device_ptrIfEEEEJSD_EEEvT0_iT1_T2_DpNS2_10kernel_argIT3_EE_param_3[8],
	.param .align 8 .b8 _ZN3cub18CUB_300001_SM_10006detail9transform16transform_kernelINS2_10policy_hubILb1EN4cuda3std3__45tupleIJN6thrust24THRUST_300001_SM_1000_NS17counting_iteratorIiNSA_11use_defaultESC_SC_EEEEEE10policy1000Ei7RandGenNSA_6detail15normal_iteratorINSA_10device_ptrIfEEEEJSD_EEEvT0_iT1_T2_DpNS2_10kernel_argIT3_EE_param_4[16]
)
.maxntid 128
{
	.reg .pred 	%p<23>;
	.reg .b32 	%r<104>;
	.reg .b32 	%f<13>;
	.reg .b64 	%rd<83>;
	.reg .b64 	%fd<55>;

	ld.param.u32 	%r20, [_ZN3cub18CUB_300001_SM_10006detail9transform16transform_kernelINS2_10policy_hubILb1EN4cuda3std3__45tupleIJN6thrust24THRUST_300001_SM_1000_NS17counting_iteratorIiNSA_11use_defaultESC_SC_EEEEEE10policy1000Ei7RandGenNSA_6detail15normal_iteratorINSA_10device_ptrIfEEEEJSD_EEEvT0_iT1_T2_DpNS2_10kernel_argIT3_EE_param_4];
	ld.param.u32 	%r21, [_ZN3cub18CUB_300001_SM_10006detail9transform16transform_kernelINS2_10policy_hubILb1EN4cuda3std3__45tupleIJN6thrust24THRUST_300001_SM_1000_NS17counting_iteratorIiNSA_11use_defaultESC_SC_EEEEEE10policy1000Ei7RandGenNSA_6detail15normal_iteratorINSA_10device_ptrIfEEEEJSD_EEEvT0_iT1_T2_DpNS2_10kernel_argIT3_EE_param_0];
	ld.param.u64 	%rd20, [_ZN3cub18CUB_300001_SM_10006detail9transform16transform_kernelINS2_10policy_hubILb1EN4cuda3std3__45tupleIJN6thrust24THRUST_300001_SM_1000_NS17counting_iteratorIiNSA_11use_defaultESC_SC_EEEEEE10policy1000Ei7RandGenNSA_6detail15normal_iteratorINSA_10device_ptrIfEEEEJSD_EEEvT0_iT1_T2_DpNS2_10kernel_argIT3_EE_param_3];
	ld.param.u32 	%r19, [_ZN3cub18CUB_300001_SM_10006detail9transform16transform_kernelINS2_10policy_hubILb1EN4cuda3std3__45tupleIJN6thrust24THRUST_300001_SM_1000_NS17counting_iteratorIiNSA_11use_defaultESC_SC_EEEEEE10policy1000Ei7RandGenNSA_6detail15normal_iteratorINSA_10device_ptrIfEEEEJSD_EEEvT0_iT1_T2_DpNS2_10kernel_argIT3_EE_param_1];
	cvta.to.global.u64 	%rd21, %rd20;
	shl.b32 	%r22, %r19, 7;
	mov.u32 	%r23, %ctaid.x;
	mul.lo.s32 	%r24, %r22, %r23;
	sub.s32 	%r25, %r21, %r24;
	min.s32 	%r1, %r22, %r25;
	add.s32 	%r2, %r20, %r24;
	mul.wide.s32 	%rd22, %r24, 4;
	add.s64 	%rd1, %rd21, %rd22;
	setp.gt.s32 	%p1, %r22, %r25;
	@%p1 bra 	$L__BB2_12;
	setp.lt.s32 	%p2, %r19, 1;
	@%p2 bra 	$L__BB2_25;
	mov.b32 	%r102, 0;
	mov.u32 	%r3, %tid.x;
$L__BB2_3:
	shl.b32 	%r27, %r102, 7;
	add.s32 	%r6, %r27, %r3;
	add.s32 	%r7, %r6, %r2;
	setp.eq.s32 	%p3, %r7, 0;
	mov.b64 	%rd76, 1;
	@%p3 bra 	$L__BB2_8;
	cvt.s64.s32 	%rd74, %r7;
	mov.b64 	%rd75, 48271;
	mov.b64 	%rd76, 1;
$L__BB2_5:
	and.b64  	%rd26, %rd74, 1;
	setp.eq.b64 	%p4, %rd26, 1;
	not.pred 	%p5, %p4;
	@%p5 bra 	$L__BB2_7;
	mul.lo.s64 	%rd27, %rd76, %rd75;
	mul.hi.u64 	%rd28, %rd27, 8589934597;
	sub.s64 	%rd29, %rd27, %rd28;
	shr.u64 	%rd30, %rd29, 1;
	add.s64 	%rd31, %rd30, %rd28;
	shr.u64 	%rd32, %rd31, 30;
	mul.lo.s64 	%rd33, %rd32, 2147483647;
	sub.s64 	%rd76, %rd27, %rd33;
$L__BB2_7:
	shr.u64 	%rd8, %rd74, 1;
	mul.lo.s64 	%rd34, %rd75, %rd75;
	mul.hi.u64 	%rd35, %rd34, -9223372032559808509;
	shr.u64 	%rd36, %rd35, 30;
	mul.lo.s64 	%rd37, %rd36, 2147483647;
	sub.s64 	%rd75, %rd34, %rd37;
	setp.gt.u64 	%p6, %rd74, 1;
	mov.u64 	%rd74, %rd8;
	@%p6 bra 	$L__BB2_5;
$L__BB2_8:
	mul.hi.u32 	%r28, %r7, 3;
	sub.s32 	%r29, %r7, %r28;
	shr.u32 	%r30, %r29, 1;
	add.s32 	%r31, %r30, %r28;
	shr.u32 	%r32, %r31, 30;
	mul.lo.s32 	%r33, %r32, 2147483647;
	sub.s32 	%r34, %r7, %r33;
	max.u32 	%r35, %r34, 1;
	cvt.u64.u32 	%rd38, %r35;
	mul.lo.s64 	%rd39, %rd76, %rd38;
	mul.hi.u64 	%rd40, %rd39, 8589934597;
	sub.s64 	%rd41, %rd39, %rd40;
	shr.u64 	%rd42, %rd41, 1;
	add.s64 	%rd43, %rd42, %rd40;
	shr.u64 	%rd44, %rd43, 30;
	cvt.u32.u64 	%r36, %rd44;
	mov.b64 	%rd45, 2147483647;
	cvt.u32.u64 	%r37, %rd45;
	mul.lo.s32 	%r38, %r36, %r37;
	cvt.u32.u64 	%r39, %rd39;
	sub.s32 	%r40, %r39, %r38;
	mul.hi.u32 	%r41, %r40, 1581746633;
	shr.u32 	%r42, %r41, 14;
	mul.lo.s32 	%r43, %r42, 44488;
	sub.s32 	%r44, %r40, %r43;
	mul.lo.s32 	%r45, %r44, 48271;
	mul.lo.s32 	%r46, %r42, 3399;
	setp.lt.u32 	%p7, %r45, %r46;
	xor.b32  	%r47, %r46, 2147483647;
	neg.s32 	%r48, %r46;
	selp.b32 	%r49, %r47, %r48, %p7;
	add.s32 	%r50, %r45, %r49;
	add.s32 	%r51, %r50, -1;
	cvt.rn.f32.u32 	%f3, %r51;
	mul.f32 	%f4, %f3, 0f30000000;
	fma.rn.f32 	%f5, %f4, 0f40D1999A, 0f00000000;
	cvt.f64.f32 	%fd11, %f5;
	neg.f64 	%fd12, %fd11;
	mul.f64 	%fd1, %fd12, %fd11;
	fma.rn.f64 	%fd13, %fd1, 0d3FF71547652B82FE, 0d4338000000000000;
	{
	.reg .b32 %temp; 
	mov.b64 	{%r8, %temp}, %fd13;
	}
	mov.f64 	%fd14, 0dC338000000000000;
	add.rn.f64 	%fd15, %fd13, %fd14;
	fma.rn.f64 	%fd16, %fd15, 0dBFE62E42FEFA39EF, %fd1;
	fma.rn.f64 	%fd17, %fd15, 0dBC7ABC9E3B39803F, %fd16;
	fma.rn.f64 	%fd18, %fd17, 0d3E5ADE1569CE2BDF, 0d3E928AF3FCA213EA;
	fma.rn.f64 	%fd19, %fd18, %fd17, 0d3EC71DEE62401315;
	fma.rn.f64 	%fd20, %fd19, %fd17, 0d3EFA01997C89EB71;
	fma.rn.f64 	%fd21, %fd20, %fd17, 0d3F2A01A014761F65;
	fma.rn.f64 	%fd22, %fd21, %fd17, 0d3F56C16C1852B7AF;
	fma.rn.f64 	%fd23, %fd22, %fd17, 0d3F81111111122322;
	fma.rn.f64 	%fd24, %fd23, %fd17, 0d3FA55555555502A1;
	fma.rn.f64 	%fd25, %fd24, %fd17, 0d3FC5555555555511;
	fma.rn.f64 	%fd26, %fd25, %fd17, 0d3FE000000000000B;
	fma.rn.f64 	%fd27, %fd26, %fd17, 0d3FF0000000000000;
	fma.rn.f64 	%fd28, %fd27, %fd17, 0d3FF0000000000000;
	{
	.reg .b32 %temp; 
	mov.b64 	{%r9, %temp}, %fd28;
	}
	{
	.reg .b32 %temp; 
	mov.b64 	{%temp, %r10}, %fd28;
	}
	shl.b32 	%r52, %r8, 20;
	add.s32 	%r53, %r52, %r10;
	mov.b64 	%fd53, {%r9, %r53};
	{
	.reg .b32 %temp; 
	mov.b64 	{%temp, %r54}, %fd1;
	}
	mov.b32 	%f6, %r54;
	abs.f32 	%f1, %f6;
	setp.lt.f32 	%p8, %f1, 0f4086232B;
	@%p8 bra 	$L__BB2_11;
	setp.lt.f64 	%p9, %fd1, 0d0000000000000000;
	add.f64 	%fd29, %fd1, 0d7FF0000000000000;
	selp.f64 	%fd53, 0d0000000000000000, %fd29, %p9;
	setp.geu.f32 	%p10, %f1, 0f40874800;
	@%p10 bra 	$L__BB2_11;
	shr.u32 	%r55, %r8, 31;
	add.s32 	%r56, %r8, %r55;
	shr.s32 	%r57, %r56, 1;
	shl.b32 	%r58, %r57, 20;
	add.s32 	%r59, %r10, %r58;
	mov.b64 	%fd30, {%r9, %r59};
	sub.s32 	%r60, %r8, %r57;
	shl.b32 	%r61, %r60, 20;
	add.s32 	%r62, %r61, 1072693248;
	mov.b32 	%r63, 0;
	mov.b64 	%fd31, {%r63, %r62};
	mul.f64 	%fd53, %fd31, %fd30;
$L__BB2_11:
	cvt.rn.f32.f64 	%f7, %fd53;
	mul.wide.s32 	%rd46, %r6, 4;
	add.s64 	%rd47, %rd1, %rd46;
	st.global.f32 	[%rd47], %f7;
	add.s32 	%r102, %r102, 1;
	setp.eq.s32 	%p11, %r102, %r19;
	@%p11 bra 	$L__BB2_25;
	bra.uni 	$L__BB2_3;
$L__BB2_12:
	setp.lt.s32 	%p12, %r19, 1;
	@%p12 bra 	$L__BB2_25;
	mov.b32 	%r103, 0;
	mov.u32 	%r4, %tid.x;
$L__BB2_14:
	shl.b32 	%r65, %r103, 7;
	add.s32 	%r13, %r65, %r4;
	setp.ge.s32 	%p13, %r13, %r1;
	@%p13 bra 	$L__BB2_24;
	add.s32 	%r14, %r13, %r2;
	setp.eq.s32 	%p14, %r14, 0;
	mov.b64 	%rd81, 1;
	@%p14 bra 	$L__BB2_20;
	cvt.s64.s32 	%rd79, %r14;
	mov.b64 	%rd80, 48271;
	mov.b64 	%rd81, 1;
$L__BB2_17:
	and.b64  	%rd51, %rd79, 1;
	setp.eq.b64 	%p15, %rd51, 1;
	not.pred 	%p16, %p15;
	@%p16 bra 	$L__BB2_19;
	mul.lo.s64 	%rd52, %rd81, %rd80;
	mul.hi.u64 	%rd53, %rd52, 8589934597;
	sub.s64 	%rd54, %rd52, %rd53;
	shr.u64 	%rd55, %rd54, 1;
	add.s64 	%rd56, %rd55, %rd53;
	shr.u64 	%rd57, %rd56, 30;
	mul.lo.s64 	%rd58, %rd57, 2147483647;
	sub.s64 	%rd81, %rd52, %rd58;
$L__BB2_19:
	shr.u64 	%rd17, %rd79, 1;
	mul.lo.s64 	%rd59, %rd80, %rd80;
	mul.hi.u64 	%rd60, %rd59, -9223372032559808509;
	shr.u64 	%rd61, %rd60, 30;
	mul.lo.s64 	%rd62, %rd61, 2147483647;
	sub.s64 	%rd80, %rd59, %rd62;
	setp.gt.u64 	%p17, %rd79, 1;
	mov.u64 	%rd79, %rd17;
	@%p17 bra 	$L__BB2_17;
$L__BB2_20:
	mul.hi.u32 	%r66, %r14, 3;
	sub.s32 	%r67, %r14, %r66;
	shr.u32 	%r68, %r67, 1;
	add.s32 	%r69, %r68, %r66;
	shr.u32 	%r70, %r69, 30;
	mul.lo.s32 	%r71, %r70, 2147483647;
	sub.s32 	%r72, %r14, %r71;
	max.u32 	%r73, %r72, 1;
	cvt.u64.u32 	%rd63, %r73;
	mul.lo.s64 	%rd64, %rd81, %rd63;
	mul.hi.u64 	%rd65, %rd64, 8589934597;
	sub.s64 	%rd66, %rd64, %rd65;
	shr.u64 	%rd67, %rd66, 1;
	add.s64 	%rd68, %rd67, %rd65;
	shr.u64 	%rd69, %rd68, 30;
	cvt.u32.u64 	%r74, %rd69;
	mov.b64 	%rd70, 2147483647;
	cvt.u32.u64 	%r75, %rd70;
	mul.lo.s32 	%r76, %r74, %r75;
	cvt.u32.u64 	%r77, %rd64;
	sub.s32 	%r78, %r77, %r76;
	mul.hi.u32 	%r79, %r78, 1581746633;
	shr.u32 	%r80, %r79, 14;
	mul.lo.s32 	%r81, %r80, 44488;
	sub.s32 	%r82, %r78, %r81;
	mul.lo.s32 	%r83, %r82, 48271;
	mul.lo.s32 	%r84, %r80, 3399;
	setp.lt.u32 	%p18, %r83, %r84;
	xor.b32  	%r85, %r84, 2147483647;
	neg.s32 	%r86, %r84;
	selp.b32 	%r87, %r85, %r86, %p18;
	add.s32 	%r88, %r83, %r87;
	add.s32 	%r89, %r88, -1;
	cvt.rn.f32.u32 	%f8, %r89;
	mul.f32 	%f9, %f8, 0f30000000;
	fma.rn.f32 	%f10, %f9, 0f40D1999A, 0f00000000;
	cvt.f64.f32 	%fd32, %f10;
	neg.f64 	%fd33, %fd32;
	mul.f64 	%fd6, %fd33, %fd32;
	fma.rn.f64 	%fd34, %fd6, 0d3FF71547652B82FE, 0d4338000000000000;
	{
	.reg .b32 %temp; 
	mov.b64 	{%r15, %temp}, %fd34;
	}
	mov.f64 	%fd35, 0dC338000000000000;
	add.rn.f64 	%fd36, %fd34, %fd35;
	fma.rn.f64 	%fd37, %fd36, 0dBFE62E42FEFA39EF, %fd6;
	fma.rn.f64 	%fd38, %fd36, 0dBC7ABC9E3B39803F, %fd37;
	fma.rn.f64 	%fd39, %fd38, 0d3E5ADE1569CE2BDF, 0d3E928AF3FCA213EA;
	fma.rn.f64 	%fd40, %fd39, %fd38, 0d3EC71DEE62401315;
	fma.rn.f64 	%fd41, %fd40, %fd38, 0d3EFA01997C89EB71;
	fma.rn.f64 	%fd42, %fd41, %fd38, 0d3F2A01A014761F65;
	fma.rn.f64 	%fd43, %fd42, %fd38, 0d3F56C16C1852B7AF;
	fma.rn.f64 	%fd44, %fd43, %fd38, 0d3F81111111122322;
	fma.rn.f64 	%fd45, %fd44, %fd38, 0d3FA55555555502A1;
	fma.rn.f64 	%fd46, %fd45, %fd38, 0d3FC5555555555511;
	fma.rn.f64 	%fd47, %fd46, %fd38, 0d3FE000000000000B;
	fma.rn.f64 	%fd48, %fd47, %fd38, 0d3FF0000000000000;
	fma.rn.f64 	%fd49, %fd48, %fd38, 0d3FF0000000000000;
	{
	.reg .b32 %temp; 
	mov.b64 	{%r16, %temp}, %fd49;
	}
	{
	.reg .b32 %temp; 
	mov.b64 	{%temp, %r17}, %fd49;
	}
	shl.b32 	%r90, %r15, 20;
	add.s32 	%r91, %r90, %r17;
	mov.b64 	%fd54, {%r16, %r91};
	{
	.reg .b32 %temp; 
	mov.b64 	{%temp, %r92}, %fd6;
	}
	mov.b32 	%f11, %r92;
	abs.f32 	%f2, %f11;
	setp.lt.f32 	%p19, %f2, 0f4086232B;
	@%p19 bra 	$L__BB2_23;
	setp.lt.f64 	%p20, %fd6, 0d0000000000000000;
	add.f64 	%fd50, %fd6, 0d7FF0000000000000;
	selp.f64 	%fd54, 0d0000000000000000, %fd50, %p20;
	setp.geu.f32 	%p21, %f2, 0f40874800;
	@%p21 bra 	$L__BB2_23;
	shr.u32 	%r93, %r15, 31;
	add.s32 	%r94, %r15, %r93;
	shr.s32 	%r95, %r94, 1;
	shl.b32 	%r96, %r95, 20;
	add.s32 	%r97, %r17, %r96;
	mov.b64 	%fd51, {%r16, %r97};
	sub.s32 	%r98, %r15, %r95;
	shl.b32 	%r99, %r98, 20;
	add.s32 	%r100, %r99, 1072693248;
	mov.b32 	%r101, 0;
	mov.b64 	%fd52, {%r101, %r100};
	mul.f64 	%fd54, %fd52, %fd51;
$L__BB2_23:
	cvt.rn.f32.f64 	%f12, %fd54;
	mul.wide.s32 	%rd71, %r13, 4;
	add.s64 	%rd72, %rd1, %rd71;
	st.global.f32 	[%rd72], %f12;
$L__BB2_24:
	add.s32 	%r103, %r103, 1;
	setp.ne.s32 	%p22, %r103, %r19;
	@%p22 bra 	$L__BB2_14;
$L__BB2_25:
	ret;

}
	// .globl	_ZN3cub18CUB_300001_SM_10006detail9transform16transform_kernelINS2_10policy_hubILb1EN4cuda3std3__45tupleIJN6thrust24THRUST_300001_SM_1000_NS17counting_iteratorIiNSA_11use_defaultESC_SC_EEEEEE10policy1000El7RandGenNSA_6detail15normal_iteratorINSA_10device_ptrIfEEEEJSD_EEEvT0_iT1_T2_DpNS2_10kernel_argIT3_EE
.visible .entry _ZN3cub18CUB_300001_SM_10006detail9transform16transform_kernelINS2_10policy_hubILb1EN4cuda3std3__45tupleIJN6thrust24THRUST_300001_SM_1000_NS17counting_iteratorIiNSA_11use_defaultESC_SC_EEEEEE10policy1000El7RandGenNSA_6detail15normal_iteratorINSA_10device_ptrIfEEEEJSD_EEEvT0_iT1_T2_DpNS2_10kernel_argIT3_EE(
	.param .u64 _ZN3cub18CUB_300001_SM_10006detail9transform16transform_kernelINS2_10policy_hubILb1EN4cuda3std3__45tupleIJN6thrust24THRUST_300001_SM_1000_NS17counting_iteratorIiNSA_11use_defaultESC_SC_EEEEEE10policy1000El7RandGenNSA_6detail15normal_iteratorINSA_10device_ptrIfEEEEJSD_EEEvT0_iT1_T2_DpNS2_10kernel_argIT3_EE_param_0,
	.param .u32 _ZN3cub18CUB_300001_SM_10006detail9transform16transform_kernelINS2_10policy_hubILb1EN4cuda3std3__45tupleIJN6thrust24THRUST_300001_SM_1000_NS17counting_iteratorIiNSA_11use_defaultESC_SC_EEEEEE10policy1000El7RandGenNSA_6detail15normal_iteratorINSA_10device_ptrIfEEEEJSD_EEEvT0_iT1_T2_DpNS2_10kernel_argIT3_EE_param_1,
	.param .align 1 .b8 _ZN3cub18CUB_300001_SM_10006detail9transform16transform_kernelINS2_10policy_hubILb1EN4cuda3std3__45tupleIJN6thrust24THRUST_300001_SM_1000_NS17counting_iteratorIiNSA_11use_defaultESC_SC_EEEEEE10policy1000El7RandGenNSA_6detail15normal_iteratorINSA_10device_ptrIfEEEEJSD_EEEvT0_iT1_T2_DpNS2_10kernel_argIT3_EE_param_2[1],
	.param .align 8 .b8 _ZN3cub18CUB_300001_SM_10006detail9transform16transform_kernelINS2_10policy_hubILb1EN4cuda3std3__45tupleIJN6thrust24THRUST_300001_SM_1000_NS17counting_iteratorIiNSA_11use_defaultESC_SC_EEEEEE10policy1000El7RandGenNSA_6detail15normal_iteratorINSA_10device_ptrIfEEEEJSD_EEEvT0_iT1_T2_DpNS2_10kernel_argIT3_EE_param_3[8],
	.param .align 8 .b8 _ZN3cub18CUB_300001_SM_10006detail9transform16transform_kernelINS2_10policy_hubILb1EN4cuda3std3__45tupleIJN6thrust24THRUST_300001_SM_1000_NS17counting_iteratorIiNSA_11use_defaultESC_SC_EEEEEE10policy1000El7RandGenNSA_6detail15normal_iteratorINSA_10device_ptrIfEEEEJSD_EEEvT0_iT1_T2_DpNS2_10kernel_argIT3_EE_param_4[16]
)
.maxntid 128
{
	.reg .pred 	%p<23>;
	.reg .b32 	%r<102>;
	.reg .b32 	%f<13>;
	.reg .b64 	%rd<89>;
	.reg .b64 	%fd<55>;

	ld.param.u32 	%r20, [_ZN3cub18CUB_300001_SM_10006detail9transform16transform_kernelINS2_10policy_hubILb1EN4cuda3std3__45tupleIJN6thrust24THRUST_300001_SM_1000_NS17counting_iteratorIiNSA_11use_defaultESC_SC_EEEEEE10policy1000El7RandGenNSA_6detail15normal_iteratorINSA_10device_ptrIfEEEEJSD_EEEvT0_iT1_T2_DpNS2_10kernel_argIT3_EE_param_4];
	ld.param.u64 	%rd20, [_ZN3cub18CUB_300001_SM_10006detail9transform16transform_kernelINS2_10policy_hubILb1EN4cuda3std3__45tupleIJN6thrust24THRUST_300001_SM_1000_NS17counting_iteratorIiNSA_11use_defaultESC_SC_EEEEEE10policy1000El7RandGenNSA_6detail15normal_iteratorINSA_10device_ptrIfEEEEJSD_EEEvT0_iT1_T2_DpNS2_10kernel_argIT3_EE_param_0];
	ld.param.u64 	%rd21, [_ZN3cub18CUB_300001_SM_10006detail9transform16transform_kernelINS2_10policy_hubILb1EN4cuda3std3__45tupleIJN6thrust24THRUST_300001_SM_1000_NS17counting_iteratorIiNSA_11use_defaultESC_SC_EEEEEE10policy1000El7RandGenNSA_6detail15normal_iteratorINSA_10device_ptrIfEEEEJSD_EEEvT0_iT1_T2_DpNS2_10kernel_argIT3_EE_param_3];
	ld.param.u32 	%r19, [_ZN3cub18CUB_300001_SM_10006detail9transform16transform_kernelINS2_10policy_hubILb1EN4cuda3std3__45tupleIJN6thrust24THRUST_300001_SM_1000_NS17counting_iteratorIiNSA_11use_defaultESC_SC_EEEEEE10policy1000El7RandGenNSA_6detail15normal_iteratorINSA_10device_ptrIfEEEEJSD_EEEvT0_iT1_T2_DpNS2_10kernel_argIT3_EE_param_1];
	cvta.to.global.u64 	%rd22, %rd21;
	shl.b32 	%r21, %r19, 7;
	mov.u32 	%r22, %ctaid.x;
	cvt.u64.u32 	%rd23, %r22;
	cvt.s64.s32 	%rd24, %r21;
	mul.lo.s64 	%rd25, %rd24, %rd23;
	sub.s64 	%rd26, %rd20, %rd25;
	min.s64 	%rd27, %rd26, %rd24;
	cvt.u32.u64 	%r1, %rd27;
	cvt.u32.u64 	%r23, %rd25;
	add.s32 	%r2, %r20, %r23;
	shl.b64 	%rd28, %rd25, 2;
	add.s64 	%rd1, %rd22, %rd28;
	setp.eq.s32 	%p1, %r21, %r1;
	@%p1 bra 	$L__BB3_14;
	setp.lt.s32 	%p2, %r19, 1;
	@%p2 bra 	$L__BB3_25;
	mov.b32 	%r101, 0;
	mov.u32 	%r3, %tid.x;
$L__BB3_3:
	shl.b32 	%r25, %r101, 7;
	add.s32 	%r13, %r25, %r3;
	setp.ge.s32 	%p3, %r13, %r1;
	@%p3 bra 	$L__BB3_13;
	add.s32 	%r14, %r13, %r2;
	setp.eq.s32 	%p4, %r14, 0;
	mov.b64 	%rd87, 1;
	@%p4 bra 	$L__BB3_9;
	cvt.s64.s32 	%rd85, %r14;
	mov.b64 	%rd86, 48271;
	mov.b64 	%rd87, 1;
$L__BB3_6:
	and.b64  	%rd32, %rd85, 1;
	setp.eq.b64 	%p5, %rd32, 1;
	not.pred 	%p6, %p5;
	@%p6 bra 	$L__BB3_8;
	mul.lo.s64 	%rd33, %rd87, %rd86;
	mul.hi.u64 	%rd34, %rd33, 8589934597;
	sub.s64 	%rd35, %rd33, %rd34;
	shr.u64 	%rd36, %rd35, 1;
	add.s64 	%rd37, %rd36, %rd34;
	shr.u64 	%rd38, %rd37, 30;
	mul.lo.s64 	%rd39, %rd38, 2147483647;
	sub.s64 	%rd87, %rd33, %rd39;
$L__BB3_8:
	shr.u64 	%rd17, %rd85, 1;
	mul.lo.s64 	%rd40, %rd86, %rd86;
	mul.hi.u64 	%rd41, %rd40, -9223372032559808509;
	shr.u64 	%rd42, %rd41, 30;
	mul.lo.s64 	%rd43, %rd42, 2147483647;
	sub.s64 	%rd86, %rd40, %rd43;
	setp.gt.u64 	%p7, %rd85, 1;
	mov.u64 	%rd85, %rd17;
	@%p7 bra 	$L__BB3_6;
$L__BB3_9:
	mul.hi.u32 	%r26, %r14, 3;
	sub.s32 	%r27, %r14, %r26;
	shr.u32 	%r28, %r27, 1;
	add.s32 	%r29, %r28, %r26;
	shr.u32 	%r30, %r29, 30;
	mul.lo.s32 	%r31, %r30, 2147483647;
	sub.s32 	%r32, %r14, %r31;
	max.u32 	%r33, %r32, 1;
	cvt.u64.u32 	%rd44, %r33;
	mul.lo.s64 	%rd45, %rd87, %rd44;
	mul.hi.u64 	%rd46, %rd45, 8589934597;
	sub.s64 	%rd47, %rd45, %rd46;
	shr.u64 	%rd48, %rd47, 1;
	add.s64 	%rd49, %rd48, %rd46;
	shr.u64 	%rd50, %rd49, 30;
	cvt.u32.u64 	%r34, %rd50;
	mov.b64 	%rd51, 2147483647;
	cvt.u32.u64 	%r35, %rd51;
	mul.lo.s32 	%r36, %r34, %r35;
	cvt.u32.u64 	%r37, %rd45;
	sub.s32 	%r38, %r37, %r36;
	mul.hi.u32 	%r39, %r38, 1581746633;
	shr.u32 	%r40, %r39, 14;
	mul.lo.s32 	%r41, %r40, 44488;
	sub.s32 	%r42, %r38, %r41;
	mul.lo.s32 	%r43, %r42, 48271;
	mul.lo.s32 	%r44, %r40, 3399;
	setp.lt.u32 	%p8, %r43, %r44;
	xor.b32  	%r45, %r44, 2147483647;
	neg.s32 	%r46, %r44;
	selp.b32 	%r47, %r45, %r46, %p8;
	add.s32 	%r48, %r43, %r47;
	add.s32 	%r49, %r48, -1;
	cvt.rn.f32.u32 	%f3, %r49;
	mul.f32 	%f4, %f3, 0f30000000;
	fma.rn.f32 	%f5, %f4, 0f40D1999A, 0f00000000;
	cvt.f64.f32 	%fd11, %f5;
	neg.f64 	%fd12, %fd11;
	mul.f64 	%fd6, %fd12, %fd11;
	fma.rn.f64 	%fd13, %fd6, 0d3FF71547652B82FE, 0d4338000000000000;
	{
	.reg .b32 %temp; 
	mov.b64 	{%r15, %temp}, %fd13;
	}
	mov.f64 	%fd14, 0dC338000000000000;
	add.rn.f64 	%fd15, %fd13, %fd14;
	fma.rn.f64 	%fd16, %fd15, 0dBFE62E42FEFA39EF, %fd6;
	fma.rn.f64 	%fd17, %fd15, 0dBC7ABC9E3B39803F, %fd16;
	fma.rn.f64 	%fd18, %fd17, 0d3E5ADE1569CE2BDF, 0d3E928AF3FCA213EA;
	fma.rn.f64 	%fd19, %fd18, %fd17, 0d3EC71DEE62401315;
	fma.rn.f64 	%fd20, %fd19, %fd17, 0d3EFA01997C89EB71;
	fma.rn.f64 	%fd21, %fd20, %fd17, 0d3F2A01A014761F65;
	fma.rn.f64 	%fd22, %fd21, %fd17, 0d3F56C16C1852B7AF;
	fma.rn.f64 	%fd23, %fd22, %fd17, 0d3F81111111122322;
	fma.rn.f64 	%fd24, %fd23, %fd17, 0d3FA55555555502A1;
	fma.rn.f64 	%fd25, %fd24, %fd17, 0d3FC5555555555511;
	fma.rn.f64 	%fd26, %fd25, %fd17, 0d3FE000000000000B;
	fma.rn.f64 	%fd27, %fd26, %fd17, 0d3FF0000000000000;
	fma.rn.f64 	%fd28, %fd27, %fd17, 0d3FF0000000000000;
	{
	.reg .b32 %temp; 
	mov.b64 	{%r16, %temp}, %fd28;
	}
	{
	.reg .b32 %temp; 
	mov.b64 	{%temp, %r17}, %fd28;
	}
	shl.b32 	%r50, %r15, 20;
	add.s32 	%r51, %r50, %r17;
	mov.b64 	%fd54, {%r16, %r51};
	{
	.reg .b32 %temp; 
	mov.b64 	{%temp, %r52}, %fd6;
	}
	mov.b32 	%f6, %r52;
	abs.f32 	%f2, %f6;
	setp.lt.f32 	%p9, %f2, 0f4086232B;
	@%p9 bra 	$L__BB3_12;
	setp.lt.f64 	%p10, %fd6, 0d0000000000000000;
	add.f64 	%fd29, %fd6, 0d7FF0000000000000;
	selp.f64 	%fd54, 0d0000000000000000, %fd29, %p10;
	setp.geu.f32 	%p11, %f2, 0f40874800;
	@%p11 bra 	$L__BB3_12;
	shr.u32 	%r53, %r15, 31;
	add.s32 	%r54, %r15, %r53;
	shr.s32 	%r55, %r54, 1;
	shl.b32 	%r56, %r55, 20;
	add.s32 	%r57, %r17, %r56;
	mov.b64 	%fd30, {%r16, %r57};
	sub.s32 	%r58, %r15, %r55;
	shl.b32 	%r59, %r58, 20;
	add.s32 	%r60, %r59, 1072693248;
	mov.b32 	%r61, 0;
	mov.b64 	%fd31, {%r61, %r60};
	mul.f64 	%fd54, %fd31, %fd30;
$L__BB3_12:
	cvt.rn.f32.f64 	%f7, %fd54;
	mul.wide.s32 	%rd52, %r13, 4;
	add.s64 	%rd53, %rd1, %rd52;
	st.global.f32 	[%rd53], %f7;
$L__BB3_13:
	add.s32 	%r101, %r101, 1;
	setp.ne.s32 	%p12, %r101, %r19;
	@%p12 bra 	$L__BB3_3;
	bra.uni 	$L__BB3_25;
$L__BB3_14:
	setp.lt.s32 	%p13, %r19, 1;
	@%p13 bra 	$L__BB3_25;
	mov.b32 	%r100, 0;
	mov.u32 	%r4, %tid.x;
$L__BB3_16:
	shl.b32 	%r63, %r100, 7;
	add.s32 	%r6, %r63, %r4;
	add.s32 	%r7, %r6, %r2;
	setp.eq.s32 	%p14, %r7, 0;
	mov.b64 	%rd82, 1;
	@%p14 bra 	$L__BB3_21;
	cvt.s64.s32 	%rd80, %r7;
	mov.b64 	%rd81, 48271;
	mov.b64 	%rd82, 1;
$L__BB3_18:
	and.b64  	%rd57, %rd80, 1;
	setp.eq.b64 	%p15, %rd57, 1;
	not.pred 	%p16, %p15;
	@%p16 bra 	$L__BB3_20;
	mul.lo.s64 	%rd58, %rd82, %rd81;
	mul.hi.u64 	%rd59, %rd58, 8589934597;
	sub.s64 	%rd60, %rd58, %rd59;
	shr.u64 	%rd61, %rd60, 1;
	add.s64 	%rd62, %rd61, %rd59;
	shr.u64 	%rd63, %rd62, 30;
	mul.lo.s64 	%rd64, %rd63, 2147483647;
	sub.s64 	%rd82, %rd58, %rd64;
$L__BB3_20:
	shr.u64 	%rd8, %rd80, 1;
	mul.lo.s64 	%rd65, %rd81, %rd81;
	mul.hi.u64 	%rd66, %rd65, -9223372032559808509;
	shr.u64 	%rd67, %rd66, 30;
	mul.lo.s64 	%rd68, %rd67, 2147483647;
	sub.s64 	%rd81, %rd65, %rd68;
	setp.gt.u64 	%p17, %rd80, 1;
	mov.u64 	%rd80, %rd8;
	@%p17 bra 	$L__BB3_18;
$L__BB3_21:
	mul.hi.u32 	%r64, %r7, 3;
	sub.s32 	%r65, %r7, %r64;
	shr.u32 	%r66, %r65, 1;
	add.s32 	%r67, %r66, %r64;
	shr.u32 	%r68, %r67, 30;
	mul.lo.s32 	%r69, %r68, 2147483647;
	sub.s32 	%r70, %r7, %r69;
	max.u32 	%r71, %r70, 1;
	cvt.u64.u32 	%rd69, %r71;
	mul.lo.s64 	%rd70, %rd82, %rd69;
	mul.hi.u64 	%rd71, %rd70, 8589934597;
	sub.s64 	%rd72, %rd70, %rd71;
	shr.u64 	%rd73, %rd72, 1;
	add.s64 	%rd74, %rd73, %rd71;
	shr.u64 	%rd75, %rd74, 30;
	cvt.u32.u64 	%r72, %rd75;
	mov.b64 	%rd76, 2147483647;
	cvt.u32.u64 	%r73, %rd76;
	mul.lo.s32 	%r74, %r72, %r73;
	cvt.u32.u64 	%r75, %rd70;
	sub.s32 	%r76, %r75, %r74;
	mul.hi.u32 	%r77, %r76, 1581746633;
	shr.u32 	%r78, %r77, 14;
	mul.lo.s32 	%r79, %r78, 44488;
	sub.s32 	%r80, %r76, %r79;
	mul.lo.s32 	%r81, %r80, 48271;
	mul.lo.s32 	%r82, %r78, 3399;
	setp.lt.u32 	%p18, %r81, %r82;
	xor.b32  	%r83, %r82, 2147483647;
	neg.s32 	%r84, %r82;
	selp.b32 	%r85, %r83, %r84, %p18;
	add.s32 	%r86, %r81, %r85;
	add.s32 	%r87, %r86, -1;
	cvt.rn.f32.u32 	%f8, %r87;
	mul.f32 	%f9, %f8, 0f30000000;
	fma.rn.f32 	%f10, %f9, 0f40D1999A, 0f00000000;
	cvt.f64.f32 	%fd32, %f10;
	neg.f64 	%fd33, %fd32;
	mul.f64 	%fd1, %fd33, %fd32;
	fma.rn.f64 	%fd34, %fd1, 0d3FF71547652B82FE, 0d4338000000000000;
	{
	.reg .b32 %temp; 
	mov.b64 	{%r8, %temp}, %fd34;
	}
	mov.f64 	%fd35, 0dC338000000000000;
	add.rn.f64 	%fd36, %fd34, %fd35;
	fma.rn.f64 	%fd37, %fd36, 0dBFE62E42FEFA39EF, %fd1;
	fma.rn.f64 	%fd38, %fd36, 0dBC7ABC9E3B39803F, %fd37;
	fma.rn.f64 	%fd39, %fd38, 0d3E5ADE1569CE2BDF, 0d3E928AF3FCA213EA;
	fma.rn.f64 	%fd40, %fd39, %fd38, 0d3EC71DEE62401315;
	fma.rn.f64 	%fd41, %fd40, %fd38, 0d3EFA01997C89EB71;
	fma.rn.f64 	%fd42, %fd41, %fd38, 0d3F2A01A014761F65;
	fma.rn.f64 	%fd43, %fd42, %fd38, 0d3F56C16C1852B7AF;
	fma.rn.f64 	%fd44, %fd43, %fd38, 0d3F81111111122322;
	fma.rn.f64 	%fd45, %fd44, %fd38, 0d3FA55555555502A1;
	fma.rn.f64 	%fd46, %fd45, %fd38, 0d3FC5555555555511;
	fma.rn.f64 	%fd47, %fd46, %fd38, 0d3FE000000000000B;
	fma.rn.f64 	%fd48, %fd47, %fd38, 0d3FF0000000000000;
	fma.rn.f64 	%fd49, %fd48, %fd38, 0d3FF0000000000000;
	{
	.reg .b32 %temp; 
	mov.b64 	{%r9, %temp}, %fd49;
	}
	{
	.reg .b32 %temp; 
	mov.b64 	{%temp, %r10}, %fd49;
	}
	shl.b32 	%r88, %r8, 20;
	add.s32 	%r89, %r88, %r10;
	mov.b64 	%fd53, {%r9, %r89};
	{
	.reg .b32 %temp; 
	mov.b64 	{%temp, %r90}, %fd1;
	}
	mov.b32 	%f11, %r90;
	abs.f32 	%f1, %f11;
	setp.lt.f32 	%p19, %f1, 0f4086232B;
	@%p19 bra 	$L__BB3_24;
	setp.lt.f64 	%p20, %fd1, 0d0000000000000000;
	add.f64 	%fd50, %fd1, 0d7FF0000000000000;
	selp.f64 	%fd53, 0d0000000000000000, %fd50, %p20;
	setp.geu.f32 	%p21, %f1, 0f40874800;
	@%p21 bra 	$L__BB3_24;
	shr.u32 	%r91, %r8, 31;
	add.s32 	%r92, %r8, %r91;
	shr.s32 	%r93, %r92, 1;
	shl.b32 	%r94, %r93, 20;
	add.s32 	%r95, %r10, %r94;
	mov.b64 	%fd51, {%r9, %r95};
	sub.s32 	%r96, %r8, %r93;
	shl.b32 	%r97, %r96, 20;
	add.s32 	%r98, %r97, 1072693248;
	mov.b32 	%r99, 0;
	mov.b64 	%fd52, {%r99, %r98};
	mul.f64 	%fd53, %fd52, %fd51;
$L__BB3_24:
	cvt.rn.f32.f64 	%f12, %fd53;
	mul.wide.s32 	%rd77, %r6, 4;
	add.s64 	%rd78, %rd1, %rd77;
	st.global.f32 	[%rd78], %f12;
	add.s32 	%r100, %r100, 1;
	setp.eq.s32 	%p22, %r100, %r19;
	@%p22 bra 	$L__BB3_25;
	bra.uni 	$L__BB3_16;
$L__BB3_25:
	ret;

}
	// .globl	_ZN3cub18CUB_300001_SM_10006detail6reduce28DeviceReduceSingleTileKernelINS2_10policy_hubIfjN4cuda3std3__44plusIfEEE10Policy1000EN6thrust24THRUST_300001_SM_1000_NS6detail15normal_iteratorINSD_10device_ptrIfEEEEPdjS9_dfNS7_10__identityEEEvT0_T1_T2_T3_T4_T6_
.visible .entry _ZN3cub18CUB_300001_SM_10006detail6reduce28DeviceReduceSingleTileKernelINS2_10policy_hubIfjN4cuda3std3__44plusIfEEE10Policy1000EN6thrust24THRUST_300001_SM_1000_NS6detail15normal_iteratorINSD_10device_ptrIfEEEEPdjS9_dfNS7_10__identityEEEvT0_T1_T2_T3_T4_T6_(
	.param .align 8 .b8 _ZN3cub18CUB_300001_SM_10006detail6reduce28DeviceReduceSingleTileKernelINS2_10policy_hubIfjN4cuda3std3__44plusIfEEE10Policy1000EN6thrust24THRUST_300001_SM_1000_NS6detail15normal_iteratorINSD_10device_ptrIfEEEEPdjS9_dfNS7_10__identityEEEvT0_T1_T2_T3_T4_T6__param_0[8],
	.param .u64 .ptr .align 1 _ZN3cub18CUB_300001_SM_10006detail6reduce28DeviceReduceSingleTileKernelINS2_10policy_hubIfjN4cuda3std3__44plusIfEEE10Policy1000EN6thrust24THRUST_300001_SM_1000_NS6detail15normal_iteratorINSD_10device_ptrIfEEEEPdjS9_dfNS7_10__identityEEEvT0_T1_T2_T3_T4_T6__param_1,
	.param .u32 _ZN3cub18CUB_300001_SM_10006detail6reduce28DeviceReduceSingleTileKernelINS2_10policy_hubIfjN4cuda3std3__44plusIfEEE10Policy1000EN6thrust24THRUST_300001_SM_1000_NS6detail15normal_iteratorINSD_10device_ptrIfEEEEPdjS9_dfNS7_10__identityEEEvT0_T1_T2_T3_T4_T6__param_2,
	.param .align 1 .b8 _ZN3cub18CUB_300001_SM_10006detail6reduce28DeviceReduceSingleTileKernelINS2_10policy_hubIfjN4cuda3std3__44plusIfEEE10Policy1000EN6thrust24THRUST_300001_SM_1000_NS6detail15normal_iteratorINSD_10device_ptrIfEEEEPdjS9_dfNS7_10__identityEEEvT0_T1_T2_T3_T4_T6__param_3[1],
	.param .f64 _ZN3cub18CUB_300001_SM_10006detail6reduce28DeviceReduceSingleTileKernelINS2_10policy_hubIfjN4cuda3std3__44plusIfEEE10Policy1000EN6thrust24THRUST_300001_SM_1000_NS6detail15normal_iteratorINSD_10device_ptrIfEEEEPdjS9_dfNS7_10__identityEEEvT0_T1_T2_T3_T4_T6__param_4,
	.param .align 1 .b8 _ZN3cub18CUB_300001_SM_10006detail6reduce28DeviceReduceSingleTileKernelINS2_10policy_hubIfjN4cuda3std3__44plusIfEEE10Policy1000EN6thrust24THRUST_300001_SM_1000_NS6detail15normal_iteratorINSD_10device_ptrIfEEEEPdjS9_dfNS7_10__identityEEEvT0_T1_T2_T3_T4_T6__param_5[1]
)
.maxntid 512
.minnctapersm 1
{
	.reg .pred 	%p<67>;
	.reg .b32 	%r<211>;
	.reg .b32 	%f<384>;
	.reg .b64 	%rd<84>;
	.reg .b64 	%fd<3>;
	// demoted variable
	.shared .align 4 .b8 _ZZN3cub18CUB_300001_SM_10006detail6reduce28DeviceReduceSingleTileKernelINS2_10policy_hubIfjN4cuda3std3__44plusIfEEE10Policy1000EN6thrust24THRUST_300001_SM_1000_NS6detail15normal_iteratorINSD_10device_ptrIfEEEEPdjS9_dfNS7_10__identityEEEvT0_T1_T2_T3_T4_T6_E12temp_storage[84];
	ld.param.u64 	%rd9, [_ZN3cub18CUB_300001_SM_10006detail6reduce28DeviceReduceSingleTileKernelINS2_10policy_hubIfjN4cuda3std3__44plusIfEEE10Policy1000EN6thrust24THRUST_300001_SM_1000_NS6detail15normal_iteratorINSD_10device_ptrIfEEEEPdjS9_dfNS7_10__identityEEEvT0_T1_T2_T3_T4_T6__param_0];
	ld.param.u64 	%rd10, [_ZN3cub18CUB_300001_SM_10006detail6reduce28DeviceReduceSingleTileKernelINS2_10policy_hubIfjN4cuda3std3__44plusIfEEE10Policy1000EN6thrust24THRUST_300001_SM_1000_NS6detail15normal_iteratorINSD_10device_ptrIfEEEEPdjS9_dfNS7_10__identityEEEvT0_T1_T2_T3_T4_T6__param_1];
	ld.param.u32 	%r51, [_ZN3cub18CUB_300001_SM_10006detail6reduce28DeviceReduceSingleTileKernelINS2_10policy_hubIfjN4cuda3std3__44plusIfEEE10Policy1000EN6thrust24THRUST_300001_SM_1000_NS6detail15normal_iteratorINSD_10device_ptrIfEEEEPdjS9_dfNS7_10__identityEEEvT0_T1_T2_T3_T4_T6__param_2];
	ld.param.f64 	%fd1, [_ZN3cub18CUB_300001_SM_10006detail6reduce28DeviceReduceSingleTileKernelINS2_10policy_hubIfjN4cuda3std3__44plusIfEEE10Policy1000EN6thrust24THRUST_300001_SM_1000_NS6detail15normal_iteratorINSD_10device_ptrIfEEEEPdjS9_dfNS7_10__identityEEEvT0_T1_T2_T3_T4_T6__param_4];
	cvta.to.global.u64 	%rd1, %rd10;
	setp.ne.s32 	%p1, %r51, 0;
	@%p1 bra 	$L__BB4_3;
	mov.u32 	%r193, %tid.x;
	setp.ne.s32 	%p66, %r193, 0;
	@%p66 bra 	$L__BB4_52;
	st.global.f64 	[%rd1], %fd1;
	bra.uni 	$L__BB4_52;
$L__BB4_3:
	cvta.to.global.u64 	%rd2, %rd9;
	setp.gt.u32 	%p2, %r51, 8191;
	@%p2 bra 	$L__BB4_28;
	mov.u32 	%r1, %tid.x;
	setp.ge.u32 	%p24, %r1, %r51;
	mov.f32 	%f371, 0f00000000;
	mov.u32 	%r197, %r1;
	@%p24 bra 	$L__BB4_6;
	mul.wide.u32 	%rd73, %r1, 4;
	add.s64 	%rd74, %rd2, %rd73;
	ld.global.f32 	%f371, [%rd74];
	add.s32 	%r197, %r1, 512;
$L__BB4_6:
	setp.ge.u32 	%p25, %r197, %r51;
	@%p25 bra 	$L__BB4_19;
	not.b32 	%r120, %r197;
	add.s32 	%r121, %r51, %r120;
	shr.u32 	%r122, %r121, 9;
	add.s32 	%r4, %r122, 1;
	and.b32  	%r5, %r4, 15;
	setp.lt.u32 	%p26, %r121, 7680;
	@%p26 bra 	$L__BB4_10;
	and.b32  	%r123, %r4, 16777200;
	neg.s32 	%r195, %r123;
	mul.wide.u32 	%rd75, %r197, 4;
	add.s64 	%rd76, %rd75, %rd2;
	add.s64 	%rd82, %rd76, 16384;
$L__BB4_9:
	.pragma "nounroll";
	ld.global.f32 	%f204, [%rd82+-16384];
	add.f32 	%f205, %f371, %f204;
	ld.global.f32 	%f206, [%rd82+-14336];
	add.f32 	%f207, %f205, %f206;
	ld.global.f32 	%f208, [%rd82+-12288];
	add.f32 	%f209, %f207, %f208;
	ld.global.f32 	%f210, [%rd82+-10240];
	add.f32 	%f211, %f209, %f210;
	ld.global.f32 	%f212, [%rd82+-8192];
	add.f32 	%f213, %f211, %f212;
	ld.global.f32 	%f214, [%rd82+-6144];
	add.f32 	%f215, %f213, %f214;
	ld.global.f32 	%f216, [%rd82+-4096];
	add.f32 	%f217, %f215, %f216;
	ld.global.f32 	%f218, [%rd82+-2048];
	add.f32 	%f219, %f217, %f218;
	ld.global.f32 	%f220, [%rd82];
	add.f32 	%f221, %f219, %f220;
	ld.global.f32 	%f222, [%rd82+2048];
	add.f32 	%f223, %f221, %f222;
	ld.global.f32 	%f224, [%rd82+4096];
	add.f32 	%f225, %f223, %f224;
	ld.global.f32 	%f226, [%rd82+6144];
	add.f32 	%f227, %f225, %f226;
	ld.global.f32 	%f228, [%rd82+8192];
	add.f32 	%f229, %f227, %f228;
	ld.global.f32 	%f230, [%rd82+10240];
	add.f32 	%f231, %f229, %f230;
	ld.global.f32 	%f232, [%rd82+12288];
	add.f32 	%f233, %f231, %f232;
	ld.global.f32 	%f234, [%rd82+14336];
	add.f32 	%f371, %f233, %f234;
	add.s32 	%r197, %r197, 8192;
	add.s32 	%r195, %r195, 16;
	add.s64 	%rd82, %rd82, 32768;
	setp.ne.s32 	%p27, %r195, 0;
	@%p27 bra 	$L__BB4_9;
$L__BB4_10:
	setp.eq.s32 	%p28, %r5, 0;
	@%p28 bra 	$L__BB4_19;
	and.b32  	%r12, %r4, 7;
	setp.lt.u32 	%p29, %r5, 8;
	@%p29 bra 	$L__BB4_13;
	mul.wide.u32 	%rd77, %r197, 4;
	add.s64 	%rd78, %rd2, %rd77;
	ld.global.f32 	%f236, [%rd78];
	add.f32 	%f237, %f371, %f236;
	ld.global.f32 	%f238, [%rd78+2048];
	add.f32 	%f239, %f237, %f238;
	ld.global.f32 	%f240, [%rd78+4096];
	add.f32 	%f241, %f239, %f240;
	ld.global.f32 	%f242, [%rd78+6144];
	add.f32 	%f243, %f241, %f242;
	ld.global.f32 	%f244, [%rd78+8192];
	add.f32 	%f245, %f243, %f244;
	ld.global.f32 	%f246, [%rd78+10240];
	add.f32 	%f247, %f245, %f246;
	ld.global.f32 	%f248, [%rd78+12288];
	add.f32 	%f249, %f247, %f248;
	ld.global.f32 	%f250, [%rd78+14336];
	add.f32 	%f371, %f249, %f250;
	add.s32 	%r197, %r197, 4096;
$L__BB4_13:
	setp.eq.s32 	%p30, %r12, 0;
	@%p30 bra 	$L__BB4_19;
	and.b32  	%r15, %r4, 3;
	setp.lt.u32 	%p31, %r12, 4;
	@%p31 bra 	$L__BB4_16;
	mul.wide.u32 	%rd79, %r197, 4;
	add.s64 	%rd80, %rd2, %rd79;
	ld.global.f32 	%f252, [%rd80];
	add.f32 	%f253, %f371, %f252;
	ld.global.f32 	%f254, [%rd80+2048];
	add.f32 	%f255, %f253, %f254;
	ld.global.f32 	%f256, [%rd80+4096];
	add.f32 	%f257, %f255, %f256;
	ld.global.f32 	%f258, [%rd80+6144];
	add.f32 	%f371, %f257, %f258;
	add.s32 	%r197, %r197, 2048;
$L__BB4_16:
	setp.eq.s32 	%p32, %r15, 0;
	@%p32 bra 	$L__BB4_19;
	mul.wide.u32 	%rd81, %r197, 4;
	add.s64 	%rd83, %rd2, %rd81;
	neg.s32 	%r200, %r15;
$L__BB4_18:
	.pragma "nounroll";
	ld.global.f32 	%f259, [%rd83];
	add.f32 	%f371, %f371, %f259;
	add.s64 	%rd83, %rd83, 2048;
	add.s32 	%r200, %r200, 1;
	setp.ne.s32 	%p33, %r200, 0;
	@%p33 bra 	$L__BB4_18;
$L__BB4_19:
	setp.lt.u32 	%p34, %r51, 512;
	@%p34 bra 	$L__BB4_24;
	// begin inline asm
	mov.u32 %r162, %laneid;
	// end inline asm
	mov.b32 	%r164, %f371;
	mov.b32 	%r165, 1;
	mov.b32 	%r186, 31;
	mov.b32 	%r187, -1;
	// begin inline asm
	shfl.sync.down.b32 %r163, %r164, %r165, %r186, %r187;
	// end inline asm
	setp.gt.s32 	%p58, %r162, 30;
	mov.b32 	%f318, %r163;
	add.f32 	%f319, %f371, %f318;
	selp.f32 	%f320, %f371, %f319, %p58;
	mov.b32 	%r169, %f320;
	mov.b32 	%r170, 2;
	// begin inline asm
	shfl.sync.down.b32 %r168, %r169, %r170, %r186, %r187;
	// end inline asm
	setp.gt.s32 	%p59, %r162, 29;
	mov.b32 	%f321, %r168;
	add.f32 	%f322, %f320, %f321;
	selp.f32 	%f323, %f320, %f322, %p59;
	mov.b32 	%r174, %f323;
	mov.b32 	%r175, 4;
	// begin inline asm
	shfl.sync.down.b32 %r173, %r174, %r175, %r186, %r187;
	// end inline asm
	setp.gt.s32 	%p60, %r162, 27;
	mov.b32 	%f324, %r173;
	add.f32 	%f325, %f323, %f324;
	selp.f32 	%f326, %f323, %f325, %p60;
	mov.b32 	%r179, %f326;
	mov.b32 	%r180, 8;
	// begin inline asm
	shfl.sync.down.b32 %r178, %r179, %r180, %r186, %r187;
	// end inline asm
	setp.gt.s32 	%p61, %r162, 23;
	mov.b32 	%f327, %r178;
	add.f32 	%f328, %f326, %f327;
	selp.f32 	%f329, %f326, %f328, %p61;
	mov.b32 	%r184, %f329;
	mov.b32 	%r185, 16;
	// begin inline asm
	shfl.sync.down.b32 %r183, %r184, %r185, %r186, %r187;
	// end inline asm
	setp.gt.s32 	%p62, %r162, 15;
	mov.b32 	%f330, %r183;
	add.f32 	%f16, %f329, %f330;
	selp.f32 	%f383, %f329, %f16, %p62;
	setp.ne.s32 	%p63, %r162, 0;
	@%p63 bra 	$L__BB4_22;
	shr.u32 	%r188, %r1, 3;
	and.b32  	%r189, %r188, 124;
	mov.u32 	%r190, _ZZN3cub18CUB_300001_SM_10006detail6reduce28DeviceReduceSingleTileKernelINS2_10policy_hubIfjN4cuda3std3__44plusIfEEE10Policy1000EN6thrust24THRUST_300001_SM_1000_NS6detail15normal_iteratorINSD_10device_ptrIfEEEEPdjS9_dfNS7_10__identityEEEvT0_T1_T2_T3_T4_T6_E12temp_storage;
	add.s32 	%r191, %r190, %r189;
	st.shared.f32 	[%r191+16], %f16;
$L__BB4_22:
	bar.sync 	0;
	setp.ne.s32 	%p64, %r1, 0;
	@%p64 bra 	$L__BB4_50;
	ld.shared.f32 	%f331, [_ZZN3cub18CUB_300001_SM_10006detail6reduce28DeviceReduceSingleTileKernelINS2_10policy_hubIfjN4cuda3std3__44plusIfEEE10Policy1000EN6thrust24THRUST_300001_SM_1000_NS6detail15normal_iteratorINSD_10device_ptrIfEEEEPdjS9_dfNS7_10__identityEEEvT0_T1_T2_T3_T4_T6_E12temp_storage+20];
	add.f32 	%f332, %f383, %f331;
	ld.shared.f32 	%f333, [_ZZN3cub18CUB_300001_SM_10006detail6reduce28DeviceReduceSingleTileKernelINS2_10policy_hubIfjN4cuda3std3__44plusIfEEE10Policy1000EN6thrust24THRUST_300001_SM_1000_NS6detail15normal_iteratorINSD_10device_ptrIfEEEEPdjS9_dfNS7_10__identityEEEvT0_T1_T2_T3_T4_T6_E12temp_storage+24];
	add.f32 	%f334, %f332, %f333;
	ld.shared.f32 	%f335, [_ZZN3cub18CUB_300001_SM_10006detail6reduce28DeviceReduceSingleTileKernelINS2_10policy_hubIfjN4cuda3std3__44plusIfEEE10Policy1000EN6thrust24THRUST_300001_SM_1000_NS6detail15normal_iteratorINSD_10device_ptrIfEEEEPdjS9_dfNS7_10__identityEEEvT0_T1_T2_T3_T4_T6_E12temp_storage+28];
	add.f32 	%f336, %f334, %f335;
	ld.shared.f32 	%f337, [_ZZN3cub18CUB_300001_SM_10006detail6reduce28DeviceReduceSingleTileKernelINS2_10policy_hubIfjN4cuda3std3__44plusIfEEE10Policy1000EN6thrust24THRUST_300001_SM_1000_NS6detail15normal_iteratorINSD_10device_ptrIfEEEEPdjS9_dfNS7_10__identityEEEvT0_T1_T2_T3_T4_T6_E12temp_storage+32];
	add.f32 	%f338, %f336, %f337;
	ld.shared.f32 	%f339, [_ZZN3cub18CUB_300001_SM_10006detail6reduce28DeviceReduceSingleTileKernelINS2_10policy_hubIfjN4cuda3std3__44plusIfEEE10Policy1000EN6thrust24THRUST_300001_SM_1000_NS6detail15normal_iteratorINSD_10device_ptrIfEEEEPdjS9_dfNS7_10__identityEEEvT0_T1_T2_T3_T4_T6_E12temp_storage+36];
	add.f32 	%f340, %f338, %f339;
	ld.shared.f32 	%f341, [_ZZN3cub18CUB_300001_SM_10006detail6reduce28DeviceReduceSingleTileKernelINS2_10policy_hubIfjN4cuda3std3__44plusIfEEE10Policy1000EN6thrust24THRUST_300001_SM_1000_NS6detail15normal_iteratorINSD_10device_ptrIfEEEEPdjS9_dfNS7_10__identityEEEvT0_T1_T2_T3_T4_T6_E12temp_storage+40];
	add.f32 	%f342, %f340, %f341;
	ld.shared.f32 	%f343, [_ZZN3cub18CUB_300001_SM_10006detail6reduce28DeviceReduceSingleTileKernelINS2_10policy_hubIfjN4cuda3std3__44plusIfEEE10Policy1000EN6thrust24THRUST_300001_SM_1000_NS6detail15normal_iteratorINSD_10device_ptrIfEEEEPdjS9_dfNS7_10__identityEEEvT0_T1_T2_T3_T4_T6_E12temp_storage+44];
	add.f32 	%f344, %f342, %f343;
	ld.shared.f32 	%f345, [_ZZN3cub18CUB_300001_SM_10006detail6reduce28DeviceReduceSingleTileKernelINS2_10policy_hubIfjN4cuda3std3__44plusIfEEE10Policy1000EN6thrust24THRUST_300001_SM_1000_NS6detail15normal_iteratorINSD_10device_ptrIfEEEEPdjS9_dfNS7_10__identityEEEvT0_T1_T2_T3_T4_T6_E12temp_storage+48];
	add.f32 	%f346, %f344, %f345;
	ld.shared.f32 	%f347, [_ZZN3cub18CUB_300001_SM_10006detail6reduce28DeviceReduceSingleTileKernelINS2_10policy_hubIfjN4cuda3std3__44plusIfEEE10Policy1000EN6thrust24THRUST_300001_SM_1000_NS6detail15normal_iteratorINSD_10device_ptrIfEEEEPdjS9_dfNS7_10__identityEEEvT0_T1_T2_T3_T4_T6_E12temp_storage+52];
	add.f32 	%f348, %f346, %f347;
	ld.shared.f32 	%f349, [_ZZN3cub18CUB_300001_SM_10006detail6reduce28DeviceReduceSingleTileKernelINS2_10policy_hubIfjN4cuda3std3__44plusIfEEE10Policy1000EN6thrust24THRUST_300001_SM_1000_NS6detail15normal_iteratorINSD_10device_ptrIfEEEEPdjS9_dfNS7_10__identityEEEvT0_T1_T2_T3_T4_T6_E12temp_storage+56];
	add.f32 	%f350, %f348, %f349;
	ld.shared.f32 	%f351, [_ZZN3cub18CUB_300001_SM_10006detail6reduce28DeviceReduceSingleTileKernelINS2_10policy_hubIfjN4cuda3std3__44plusIfEEE10Policy1000EN6thrust24THRUST_300001_SM_1000_NS6detail15normal_iteratorINSD_10device_ptrIfEEEEPdjS9_dfNS7_10__identityEEEvT0_T1_T2_T3_T4_T6_E12temp_storage+60];
	add.f32 	%f352, %f350, %f351;
	ld.shared.f32 	%f353, [_ZZN3cub18CUB_300001_SM_10006detail6reduce28DeviceReduceSingleTileKernelINS2_10policy_hubIfjN4cuda3std3__44plusIfEEE10Policy1000EN6thrust24THRUST_300001_SM_1000_NS6detail15normal_iteratorINSD_10device_ptrIfEEEEPdjS9_dfNS7_10__identityEEEvT0_T1_T2_T3_T4_T6_E12temp_storage+64];
	add.f32 	%f354, %f352, %f353;
	ld.shared.f32 	%f355, [_ZZN3cub18CUB_300001_SM_10006detail6reduce28DeviceReduceSingleTileKernelINS2_10policy_hubIfjN4cuda3std3__44plusIfEEE10Policy1000EN6thrust24THRUST_300001_SM_1000_NS6detail15normal_iteratorINSD_10device_ptrIfEEEEPdjS9_dfNS7_10__identityEEEvT0_T1_T2_T3_T4_T6_E12temp_storage+68];
	add.f32 	%f356, %f354, %f355;
	ld.shared.f32 	%f357, [_ZZN3cub18CUB_300001_SM_10006detail6reduce28DeviceReduceSingleTileKernelINS2_10policy_hubIfjN4cuda3std3__44plusIfEEE10Policy1000EN6thrust24THRUST_300001_SM_1000_NS6detail15normal_iteratorINSD_10device_ptrIfEEEEPdjS9_dfNS7_10__identityEEEvT0_T1_T2_T3_T4_T6_E12temp_storage+72];
	add.f32 	%f358, %f356, %f357;
	ld.shared.f32 	%f359, [_ZZN3cub18CUB_300001_SM_10006detail6reduce28DeviceReduceSingleTileKernelINS2_10policy_hubIfjN4cuda3std3__44plusIfEEE10Policy1000EN6thrust24THRUST_300001_SM_1000_NS6detail15normal_iteratorINSD_10device_ptrIfEEEEPdjS9_dfNS7_10__identityEEEvT0_T1_T2_T3_T4_T6_E12temp_storage+76];
	add.f32 	%f383, %f358, %f359;
	bra.uni 	$L__BB4_50;
$L__BB4_24:
	// begin inline asm
	mov.u32 %r124, %laneid;
	// end inline asm
	and.b32  	%r150, %r1, 992;
	add.s32 	%r151, %r150, 32;
	setp.gt.u32 	%p35, %r151, %r51;
	not.b32 	%r152, %r150;
	add.s32 	%r153, %r51, %r152;
	selp.b32 	%r148, %r153, 31, %p35;
	mov.b32 	%r126, %f371;
	mov.b32 	%r127, 1;
	mov.b32 	%r149, -1;
	// begin inline asm
	shfl.sync.down.b32 %r125, %r126, %r127, %r148, %r149;
	// end inline asm
	setp.lt.s32 	%p36, %r124, %r148;
	mov.b32 	%f260, %r125;
	add.f32 	%f261, %f371, %f260;
	selp.f32 	%f262, %f261, %f371, %p36;
	mov.b32 	%r131, %f262;
	mov.b32 	%r132, 2;
	// begin inline asm
	shfl.sync.down.b32 %r130, %r131, %r132, %r148, %r149;
	// end inline asm
	add.s32 	%r154, %r124, 2;
	setp.gt.s32 	%p37, %r154, %r148;
	mov.b32 	%f263, %r130;
	add.f32 	%f264, %f262, %f263;
	selp.f32 	%f265, %f262, %f264, %p37;
	mov.b32 	%r136, %f265;
	mov.b32 	%r137, 4;
	// begin inline asm
	shfl.sync.down.b32 %r135, %r136, %r137, %r148, %r149;
	// end inline asm
	add.s32 	%r155, %r124, 4;
	setp.gt.s32 	%p38, %r155, %r148;
	mov.b32 	%f266, %r135;
	add.f32 	%f267, %f265, %f266;
	selp.f32 	%f268, %f265, %f267, %p38;
	mov.b32 	%r141, %f268;
	mov.b32 	%r142, 8;
	// begin inline asm
	shfl.sync.down.b32 %r140, %r141, %r142, %r148, %r149;
	// end inline asm
	add.s32 	%r156, %r124, 8;
	setp.gt.s32 	%p39, %r156, %r148;
	mov.b32 	%f269, %r140;
	add.f32 	%f270, %f268, %f269;
	selp.f32 	%f271, %f268, %f270, %p39;
	mov.b32 	%r146, %f271;
	mov.b32 	%r147, 16;
	// begin inline asm
	shfl.sync.down.b32 %r145, %r146, %r147, %r148, %r149;
	// end inline asm
	add.s32 	%r157, %r124, 16;
	setp.gt.s32 	%p40, %r157, %r148;
	mov.b32 	%f272, %r145;
	add.f32 	%f273, %f271, %f272;
	selp.f32 	%f383, %f271, %f273, %p40;
	setp.ne.s32 	%p41, %r124, 0;
	@%p41 bra 	$L__BB4_26;
	shr.u32 	%r158, %r1, 3;
	and.b32  	%r159, %r158, 124;
	mov.u32 	%r160, _ZZN3cub18CUB_300001_SM_10006detail6reduce28DeviceReduceSingleTileKernelINS2_10policy_hubIfjN4cuda3std3__44plusIfEEE10Policy1000EN6thrust24THRUST_300001_SM_1000_NS6detail15normal_iteratorINSD_10device_ptrIfEEEEPdjS9_dfNS7_10__identityEEEvT0_T1_T2_T3_T4_T6_E12temp_storage;
	add.s32 	%r161, %r160, %r159;
	st.shared.f32 	[%r161+16], %f383;
$L__BB4_26:
	bar.sync 	0;
	setp.ne.s32 	%p42, %r1, 0;
	@%p42 bra 	$L__BB4_50;
	setp.gt.u32 	%p43, %r51, 32;
	ld.shared.f32 	%f274, [_ZZN3cub18CUB_300001_SM_10006detail6reduce28DeviceReduceSingleTileKernelINS2_10policy_hubIfjN4cuda3std3__44plusIfEEE10Policy1000EN6thrust24THRUST_300001_SM_1000_NS6detail15normal_iteratorINSD_10device_ptrIfEEEEPdjS9_dfNS7_10__identityEEEvT0_T1_T2_T3_T4_T6_E12temp_storage+20];
	add.f32 	%f275, %f383, %f274;
	selp.f32 	%f276, %f275, %f383, %p43;
	setp.gt.u32 	%p44, %r51, 64;
	ld.shared.f32 	%f277, [_ZZN3cub18CUB_300001_SM_10006detail6reduce28DeviceReduceSingleTileKernelINS2_10policy_hubIfjN4cuda3std3__44plusIfEEE10Policy1000EN6thrust24THRUST_300001_SM_1000_NS6detail15normal_iteratorINSD_10device_ptrIfEEEEPdjS9_dfNS7_10__identityEEEvT0_T1_T2_T3_T4_T6_E12temp_storage+24];
	add.f32 	%f278, %f277, %f276;
	selp.f32 	%f279, %f278, %f276, %p44;
	setp.gt.u32 	%p45, %r51, 96;
	ld.shared.f32 	%f280, [_ZZN3cub18CUB_300001_SM_10006detail6reduce28DeviceReduceSingleTileKernelINS2_10policy_hubIfjN4cuda3std3__44plusIfEEE10Policy1000EN6thrust24THRUST_300001_SM_1000_NS6detail15normal_iteratorINSD_10device_ptrIfEEEEPdjS9_dfNS7_10__identityEEEvT0_T1_T2_T3_T4_T6_E12temp_storage+28];
	add.f32 	%f281, %f280, %f279;
	selp.f32 	%f282, %f281, %f279, %p45;
	setp.gt.u32 	%p46, %r51, 128;
	ld.shared.f32 	%f283, [_ZZN3cub18CUB_300001_SM_10006detail6reduce28DeviceReduceSingleTileKernelINS2_10policy_hubIfjN4cuda3std3__44plusIfEEE10Policy1000EN6thrust24THRUST_300001_SM_1000_NS6detail15normal_iteratorINSD_10device_ptrIfEEEEPdjS9_dfNS7_10__identityEEEvT0_T1_T2_T3_T4_T6_E12temp_storage+32];
	add.f32 	%f284, %f283, %f282;
	selp.f32 	%f285, %f284, %f282, %p46;
	setp.gt.u32 	%p47, %r51, 160;
	ld.shared.f32 	%f286, [_ZZN3cub18CUB_300001_SM_10006detail6reduce28DeviceReduceSingleTileKernelINS2_10policy_hubIfjN4cuda3std3__44plusIfEEE10Policy1000EN6thrust24THRUST_300001_SM_1000_NS6detail15normal_iteratorINSD_10device_ptrIfEEEEPdjS9_dfNS7_10__identityEEEvT0_T1_T2_T3_T4_T6_E12temp_storage+36];
	add.f32 	%f287, %f286, %f285;
	selp.f32 	%f288, %f287, %f285, %p47;
	setp.gt.u32 	%p48, %r51, 192;
	ld.shared.f32 	%f289, [_ZZN3cub18CUB_300001_SM_10006detail6reduce28DeviceReduceSingleTileKernelINS2_10policy_hubIfjN4cuda3std3__44plusIfEEE10Policy1000EN6thrust24THRUST_300001_SM_1000_NS6detail15normal_iteratorINSD_10device_ptrIfEEEEPdjS9_dfNS7_10__identityEEEvT0_T1_T2_T3_T4_T6_E12temp_storage+40];
	add.f32 	%f290, %f289, %f288;
	selp.f32 	%f291, %f290, %f288, %p48;
	setp.gt.u32 	%p49, %r51, 224;
	ld.shared.f32 	%f292, [_ZZN3cub18CUB_300001_SM_10006detail6reduce28DeviceReduceSingleTileKernelINS2_10policy_hubIfjN4cuda3std3__44plusIfEEE10Policy1000EN6thrust24THRUST_300001_SM_1000_NS6detail15normal_iteratorINSD_10device_ptrIfEEEEPdjS9_dfNS7_10__identityEEEvT0_T1_T2_T3_T4_T6_E12temp_storage+44];
	add.f32 	%f293, %f292, %f291;
	selp.f32 	%f294, %f293, %f291, %p49;
	setp.gt.u32 	%p50, %r51, 256;
	ld.shared.f32 	%f295, [_ZZN3cub18CUB_300001_SM_10006detail6reduce28DeviceReduceSingleTileKernelINS2_10policy_hubIfjN4cuda3std3__44plusIfEEE10Policy1000EN6thrust24THRUST_300001_SM_1000_NS6detail15normal_iteratorINSD_10device_ptrIfEEEEPdjS9_dfNS7_10__identityEEEvT0_T1_T2_T3_T4_T6_E12temp_storage+48];
	add.f32 	%f296, %f295, %f294;
	selp.f32 	%f297, %f296, %f294, %p50;
	setp.gt.u32 	%p51, %r51, 288;
	ld.shared.f32 	%f298, [_ZZN3cub18CUB_300001_SM_10006detail6reduce28DeviceReduceSingleTileKernelINS2_10policy_hubIfjN4cuda3std3__44plusIfEEE10Policy1000EN6thrust24THRUST_300001_SM_1000_NS6detail15normal_iteratorINSD_10device_ptrIfEEEEPdjS9_dfNS7_10__identityEEEvT0_T1_T2_T3_T4_T6_E12temp_storage+52];
	add.f32 	%f299, %f298, %f297;
	selp.f32 	%f300, %f299, %f297, %p51;
	setp.gt.u32 	%p52, %r51, 320;
	ld.shared.f32 	%f301, [_ZZN3cub18CUB_300001_SM_10006detail6reduce28DeviceReduceSingleTileKernelINS2_10policy_hubIfjN4cuda3std3__44plusIfEEE10Policy1000EN6thrust24THRUST_300001_SM_1000_NS6detail15normal_iteratorINSD_10device_ptrIfEEEEPdjS9_dfNS7_10__identityEEEvT0_T1_T2_T3_T4_T6_E12temp_storage+56];
	add.f32 	%f302, %f301, %f300;
	selp.f32 	%f303, %f302, %f300, %p52;
	setp.gt.u32 	%p53, %r51, 352;
	ld.shared.f32 	%f304, [_ZZN3cub18CUB_300001_SM_10006detail6reduce28DeviceReduceSingleTileKernelINS2_10policy_hubIfjN4cuda3std3__44plusIfEEE10Policy1000EN6thrust24THRUST_300001_SM_1000_NS6detail15normal_iteratorINSD_10device_ptrIfEEEEPdjS9_dfNS7_10__identityEEEvT0_T1_T2_T3_T4_T6_E12temp_storage+60];
	add.f32 	%f305, %f304, %f303;
	selp.f32 	%f306, %f305, %f303, %p53;
	setp.gt.u32 	%p54, %r51, 384;
	ld.shared.f32 	%f307, [_ZZN3cub18CUB_300001_SM_10006detail6reduce28DeviceReduceSingleTileKernelINS2_10policy_hubIfjN4cuda3std3__44plusIfEEE10Policy1000EN6thrust24THRUST_300001_SM_1000_NS6detail15normal_iteratorINSD_10device_ptrIfEEEEPdjS9_dfNS7_10__identityEEEvT0_T1_T2_T3_T4_T6_E12temp_storage+64];
	add.f32 	%f308, %f307, %f306;
	selp.f32 	%f309, %f308, %f306, %p54;
	setp.gt.u32 	%p55, %r51, 416;
	ld.shared.f32 	%f310, [_ZZN3cub18CUB_300001_SM_10006detail6reduce28DeviceReduceSingleTileKernelINS2_10policy_hubIfjN4cuda3std3__44plusIfEEE10Policy1000EN6thrust24THRUST_300001_SM_1000_NS6detail15normal_iteratorINSD_10device_ptrIfEEEEPdjS9_dfNS7_10__identityEEEvT0_T1_T2_T3_T4_T6_E12temp_storage+68];
	add.f32 	%f311, %f310, %f309;
	selp.f32 	%f312, %f311, %f309, %p55;
	setp.gt.u32 	%p56, %r51, 448;
	ld.shared.f32 	%f313, [_ZZN3cub18CUB_300001_SM_10006detail6reduce28DeviceReduceSingleTileKernelINS2_10policy_hubIfjN4cuda3std3__44plusIfEEE10Policy1000EN6thrust24THRUST_300001_SM_1000_NS6detail15normal_iteratorINSD_10device_ptrIfEEEEPdjS9_dfNS7_10__identityEEEvT0_T1_T2_T3_T4_T6_E12temp_storage+72];
	add.f32 	%f314, %f313, %f312;
	selp.f32 	%f315, %f314, %f312, %p56;
	setp.gt.u32 	%p57, %r51, 480;
	ld.shared.f32 	%f316, [_ZZN3cub18CUB_300001_SM_10006detail6reduce28DeviceReduceSingleTileKernelINS2_10policy_hubIfjN4cuda3std3__44plusIfEEE10Policy1000EN6thrust24THRUST_300001_SM_1000_NS6detail15normal_iteratorINSD_10device_ptrIfEEEEPdjS9_dfNS7_10__identityEEEvT0_T1_T2_T3_T4_T6_E12temp_storage+76];
	add.f32 	%f317, %f316, %f315;
	selp.f32 	%f383, %f317, %f315, %p57;
	bra.uni 	$L__BB4_50;
$L__BB4_28:
	mov.u32 	%r21, %tid.x;
	mul.wide.u32 	%rd11, %r21, 4;
	add.s64 	%rd12, %rd2, %rd11;
	ld.global.f32 	%f42, [%rd12];
	ld.global.f32 	%f43, [%rd12+2048];
	ld.global.f32 	%f44, [%rd12+4096];
	ld.global.f32 	%f45, [%rd12+6144];
	ld.global.f32 	%f46, [%rd12+8192];
	ld.global.f32 	%f47, [%rd12+10240];
	ld.global.f32 	%f48, [%rd12+12288];
	ld.global.f32 	%f49, [%rd12+14336];
	ld.global.f32 	%f50, [%rd12+16384];
	ld.global.f32 	%f51, [%rd12+18432];
	ld.global.f32 	%f52, [%rd12+20480];
	ld.global.f32 	%f53, [%rd12+22528];
	ld.global.f32 	%f54, [%rd12+24576];
	ld.global.f32 	%f55, [%rd12+26624];
	ld.global.f32 	%f56, [%rd12+28672];
	ld.global.f32 	%f57, [%rd12+30720];
	add.f32 	%f58, %f42, %f43;
	add.f32 	%f59, %f44, %f45;
	add.f32 	%f60, %f46, %f47;
	add.f32 	%f61, %f48, %f49;
	add.f32 	%f62, %f50, %f51;
	add.f32 	%f63, %f52, %f53;
	add.f32 	%f64, %f54, %f55;
	add.f32 	%f65, %f56, %f57;
	add.f32 	%f66, %f58, %f59;
	add.f32 	%f67, %f60, %f61;
	add.f32 	%f68, %f62, %f63;
	add.f32 	%f69, %f64, %f65;
	add.f32 	%f70, %f66, %f67;
	add.f32 	%f71, %f68, %f69;
	add.f32 	%f382, %f70, %f71;
	add.s32 	%r22, %r51, -8192;
	setp.lt.u32 	%p3, %r22, 8192;
	mov.b32 	%r202, 8192;
	@%p3 bra 	$L__BB4_32;
	mov.b32 	%r202, 8192;
$L__BB4_30:
	add.s32 	%r54, %r21, %r202;
	mul.wide.u32 	%rd13, %r54, 4;
	add.s64 	%rd14, %rd2, %rd13;
	ld.global.f32 	%f72, [%rd14];
	ld.global.f32 	%f73, [%rd14+2048];
	ld.global.f32 	%f74, [%rd14+4096];
	ld.global.f32 	%f75, [%rd14+6144];
	ld.global.f32 	%f76, [%rd14+8192];
	ld.global.f32 	%f77, [%rd14+10240];
	ld.global.f32 	%f78, [%rd14+12288];
	ld.global.f32 	%f79, [%rd14+14336];
	ld.global.f32 	%f80, [%rd14+16384];
	ld.global.f32 	%f81, [%rd14+18432];
	ld.global.f32 	%f82, [%rd14+20480];
	ld.global.f32 	%f83, [%rd14+22528];
	ld.global.f32 	%f84, [%rd14+24576];
	ld.global.f32 	%f85, [%rd14+26624];
	ld.global.f32 	%f86, [%rd14+28672];
	ld.global.f32 	%f87, [%rd14+30720];
	add.f32 	%f88, %f382, %f72;
	add.f32 	%f89, %f73, %f74;
	add.f32 	%f90, %f75, %f76;
	add.f32 	%f91, %f77, %f78;
	add.f32 	%f92, %f79, %f80;
	add.f32 	%f93, %f81, %f82;
	add.f32 	%f94, %f83, %f84;
	add.f32 	%f95, %f85, %f86;
	add.f32 	%f96, %f88, %f89;
	add.f32 	%f97, %f90, %f91;
	add.f32 	%f98, %f92, %f93;
	add.f32 	%f99, %f94, %f95;
	add.f32 	%f100, %f96, %f97;
	add.f32 	%f101, %f98, %f99;
	add.f32 	%f102, %f100, %f101;
	add.f32 	%f382, %f102, %f87;
	sub.s32 	%r55, %r51, %r202;
	setp.lt.u32 	%p4, %r55, 8192;
	@%p4 bra 	$L__BB4_46;
	add.s32 	%r202, %r202, 8192;
	setp.le.u32 	%p5, %r202, %r22;
	@%p5 bra 	$L__BB4_30;
$L__BB4_32:
	setp.le.u32 	%p6, %r51, %r202;
	sub.s32 	%r56, %r51, %r202;
	setp.ge.s32 	%p7, %r21, %r56;
	or.pred  	%p8, %p6, %p7;
	@%p8 bra 	$L__BB4_46;
	not.b32 	%r58, %r21;
	add.s32 	%r59, %r51, %r58;
	sub.s32 	%r60, %r59, %r202;
	shr.u32 	%r61, %r60, 9;
	add.s32 	%r26, %r61, 1;
	and.b32  	%r27, %r26, 15;
	setp.lt.u32 	%p9, %r60, 7680;
	mov.u32 	%r207, %r21;
	@%p9 bra 	$L__BB4_37;
	or.b32  	%r205, %r21, 4096;
	add.s32 	%r204, %r21, %r202;
	and.b32  	%r62, %r26, 16777200;
	neg.s32 	%r203, %r62;
$L__BB4_35:
	.pragma "nounroll";
	mul.wide.u32 	%rd15, %r204, 4;
	add.s64 	%rd16, %rd2, %rd15;
	ld.global.f32 	%f104, [%rd16];
	add.f32 	%f105, %f382, %f104;
	add.s32 	%r63, %r204, 512;
	mul.wide.u32 	%rd17, %r63, 4;
	add.s64 	%rd18, %rd2, %rd17;
	ld.global.f32 	%f106, [%rd18];
	add.f32 	%f107, %f105, %f106;
	add.s32 	%r64, %r204, 1024;
	mul.wide.u32 	%rd19, %r64, 4;
	add.s64 	%rd20, %rd2, %rd19;
	ld.global.f32 	%f108, [%rd20];
	add.f32 	%f109, %f107, %f108;
	add.s32 	%r65, %r204, 1536;
	mul.wide.u32 	%rd21, %r65, 4;
	add.s64 	%rd22, %rd2, %rd21;
	ld.global.f32 	%f110, [%rd22];
	add.f32 	%f111, %f109, %f110;
	add.s32 	%r66, %r204, 2048;
	mul.wide.u32 	%rd23, %r66, 4;
	add.s64 	%rd24, %rd2, %rd23;
	ld.global.f32 	%f112, [%rd24];
	add.f32 	%f113, %f111, %f112;
	add.s32 	%r67, %r204, 2560;
	mul.wide.u32 	%rd25, %r67, 4;
	add.s64 	%rd26, %rd2, %rd25;
	ld.global.f32 	%f114, [%rd26];
	add.f32 	%f115, %f113, %f114;
	add.s32 	%r68, %r204, 3072;
	mul.wide.u32 	%rd27, %r68, 4;
	add.s64 	%rd28, %rd2, %rd27;
	ld.global.f32 	%f116, [%rd28];
	add.f32 	%f117, %f115, %f116;
	add.s32 	%r69, %r204, 3584;
	mul.wide.u32 	%rd29, %r69, 4;
	add.s64 	%rd30, %rd2, %rd29;
	ld.global.f32 	%f118, [%rd30];
	add.f32 	%f119, %f117, %f118;
	add.s32 	%r70, %r204, 4096;
	mul.wide.u32 	%rd31, %r70, 4;
	add.s64 	%rd32, %rd2, %rd31;
	ld.global.f32 	%f120, [%rd32];
	add.f32 	%f121, %f119, %f120;
	add.s32 	%r71, %r204, 4608;
	mul.wide.u32 	%rd33, %r71, 4;
	add.s64 	%rd34, %rd2, %rd33;
	ld.global.f32 	%f122, [%rd34];
	add.f32 	%f123, %f121, %f122;
	add.s32 	%r72, %r204, 5120;
	mul.wide.u32 	%rd35, %r72, 4;
	add.s64 	%rd36, %rd2, %rd35;
	ld.global.f32 	%f124, [%rd36];
	add.f32 	%f125, %f123, %f124;
	add.s32 	%r73, %r204, 5632;
	mul.wide.u32 	%rd37, %r73, 4;
	add.s64 	%rd38, %rd2, %rd37;
	ld.global.f32 	%f126, [%rd38];
	add.f32 	%f127, %f125, %f126;
	add.s32 	%r74, %r204, 6144;
	mul.wide.u32 	%rd39, %r74, 4;
	add.s64 	%rd40, %rd2, %rd39;
	ld.global.f32 	%f128, [%rd40];
	add.f32 	%f129, %f127, %f128;
	add.s32 	%r75, %r204, 6656;
	mul.wide.u32 	%rd41, %r75, 4;
	add.s64 	%rd42, %rd2, %rd41;
	ld.global.f32 	%f130, [%rd42];
	add.f32 	%f131, %f129, %f130;
	add.s32 	%r76, %r204, 7168;
	mul.wide.u32 	%rd43, %r76, 4;
	add.s64 	%rd44, %rd2, %rd43;
	ld.global.f32 	%f132, [%rd44];
	add.f32 	%f133, %f131, %f132;
	add.s32 	%r77, %r204, 7680;
	mul.wide.u32 	%rd45, %r77, 4;
	add.s64 	%rd46, %rd2, %rd45;
	ld.global.f32 	%f134, [%rd46];
	add.f32 	%f382, %f133, %f134;
	add.s32 	%r205, %r205, 8192;
	add.s32 	%r204, %r204, 8192;
	add.s32 	%r203, %r203, 16;
	setp.ne.s32 	%p10, %r203, 0;
	@%p10 bra 	$L__BB4_35;
	add.s32 	%r207, %r205, -4096;
$L__BB4_37:
	setp.eq.s32 	%p11, %r27, 0;
	@%p11 bra 	$L__BB4_46;
	and.b32  	%r39, %r26, 7;
	setp.lt.u32 	%p12, %r27, 8;
	@%p12 bra 	$L__BB4_40;
	add.s32 	%r78, %r207, %r202;
	mul.wide.u32 	%rd47, %r78, 4;
	add.s64 	%rd48, %rd2, %rd47;
	ld.global.f32 	%f136, [%rd48];
	add.f32 	%f137, %f382, %f136;
	add.s32 	%r79, %r78, 512;
	mul.wide.u32 	%rd49, %r79, 4;
	add.s64 	%rd50, %rd2, %rd49;
	ld.global.f32 	%f138, [%rd50];
	add.f32 	%f139, %f137, %f138;
	add.s32 	%r80, %r78, 1024;
	mul.wide.u32 	%rd51, %r80, 4;
	add.s64 	%rd52, %rd2, %rd51;
	ld.global.f32 	%f140, [%rd52];
	add.f32 	%f141, %f139, %f140;
	add.s32 	%r81, %r78, 1536;
	mul.wide.u32 	%rd53, %r81, 4;
	add.s64 	%rd54, %rd2, %rd53;
	ld.global.f32 	%f142, [%rd54];
	add.f32 	%f143, %f141, %f142;
	add.s32 	%r82, %r78, 2048;
	mul.wide.u32 	%rd55, %r82, 4;
	add.s64 	%rd56, %rd2, %rd55;
	ld.global.f32 	%f144, [%rd56];
	add.f32 	%f145, %f143, %f144;
	add.s32 	%r83, %r78, 2560;
	mul.wide.u32 	%rd57, %r83, 4;
	add.s64 	%rd58, %rd2, %rd57;
	ld.global.f32 	%f146, [%rd58];
	add.f32 	%f147, %f145, %f146;
	add.s32 	%r84, %r78, 3072;
	mul.wide.u32 	%rd59, %r84, 4;
	add.s64 	%rd60, %rd2, %rd59;
	ld.global.f32 	%f148, [%rd60];
	add.f32 	%f149, %f147, %f148;
	add.s32 	%r85, %r78, 3584;
	mul.wide.u32 	%rd61, %r85, 4;
	add.s64 	%rd62, %rd2, %rd61;
	ld.global.f32 	%f150, [%rd62];
	add.f32 	%f382, %f149, %f150;
	add.s32 	%r207, %r207, 4096;
$L__BB4_40:
	setp.eq.s32 	%p13, %r39, 0;
	@%p13 bra 	$L__BB4_46;
	and.b32  	%r42, %r26, 3;
	setp.lt.u32 	%p14, %r39, 4;
	@%p14 bra 	$L__BB4_43;
	add.s32 	%r86, %r207, %r202;
	mul.wide.u32 	%rd63, %r86, 4;
	add.s64 	%rd64, %rd2, %rd63;
	ld.global.f32 	%f152, [%rd64];
	add.f32 	%f153, %f382, %f152;
	add.s32 	%r87, %r86, 512;
	mul.wide.u32 	%rd65, %r87, 4;
	add.s64 	%rd66, %rd2, %rd65;
	ld.global.f32 	%f154, [%rd66];
	add.f32 	%f155, %f153, %f154;
	add.s32 	%r88, %r86, 1024;
	mul.wide.u32 	%rd67, %r88, 4;
	add.s64 	%rd68, %rd2, %rd67;
	ld.global.f32 	%f156, [%rd68];
	add.f32 	%f157, %f155, %f156;
	add.s32 	%r89, %r86, 1536;
	mul.wide.u32 	%rd69, %r89, 4;
	add.s64 	%rd70, %rd2, %rd69;
	ld.global.f32 	%f158, [%rd70];
	add.f32 	%f382, %f157, %f158;
	add.s32 	%r207, %r207, 2048;
$L__BB4_43:
	setp.eq.s32 	%p15, %r42, 0;
	@%p15 bra 	$L__BB4_46;
	add.s32 	%r210, %r207, %r202;
	neg.s32 	%r209, %r42;
$L__BB4_45:
	.pragma "nounroll";
	mul.wide.u32 	%rd71, %r210, 4;
	add.s64 	%rd72, %rd2, %rd71;
	ld.global.f32 	%f159, [%rd72];
	add.f32 	%f382, %f382, %f159;
	add.s32 	%r210, %r210, 512;
	add.s32 	%r209, %r209, 1;
	setp.ne.s32 	%p16, %r209, 0;
	@%p16 bra 	$L__BB4_45;
$L__BB4_46:
	// begin inline asm
	mov.u32 %r90, %laneid;
	// end inline asm
	mov.b32 	%r92, %f382;
	mov.b32 	%r93, 1;
	mov.b32 	%r114, 31;
	mov.b32 	%r115, -1;
	// begin inline asm
	shfl.sync.down.b32 %r91, %r92, %r93, %r114, %r115;
	// end inline asm
	setp.gt.s32 	%p17, %r90, 30;
	mov.b32 	%f160, %r91;
	add.f32 	%f161, %f382, %f160;
	selp.f32 	%f162, %f382, %f161, %p17;
	mov.b32 	%r97, %f162;
	mov.b32 	%r98, 2;
	// begin inline asm
	shfl.sync.down.b32 %r96, %r97, %r98, %r114, %r115;
	// end inline asm
	setp.gt.s32 	%p18, %r90, 29;
	mov.b32 	%f163, %r96;
	add.f32 	%f164, %f162, %f163;
	selp.f32 	%f165, %f162, %f164, %p18;
	mov.b32 	%r102, %f165;
	mov.b32 	%r103, 4;
	// begin inline asm
	shfl.sync.down.b32 %r101, %r102, %r103, %r114, %r115;
	// end inline asm
	setp.gt.s32 	%p19, %r90, 27;
	mov.b32 	%f166, %r101;
	add.f32 	%f167, %f165, %f166;
	selp.f32 	%f168, %f165, %f167, %p19;
	mov.b32 	%r107, %f168;
	mov.b32 	%r108, 8;
	// begin inline asm
	shfl.sync.down.b32 %r106, %r107, %r108, %r114, %r115;
	// end inline asm
	setp.gt.s32 	%p20, %r90, 23;
	mov.b32 	%f169, %r106;
	add.f32 	%f170, %f168, %f169;
	selp.f32 	%f171, %f168, %f170, %p20;
	mov.b32 	%r112, %f171;
	mov.b32 	%r113, 16;
	// begin inline asm
	shfl.sync.down.b32 %r111, %r112, %r113, %r114, %r115;
	// end inline asm
	setp.gt.s32 	%p21, %r90, 15;
	mov.b32 	%f172, %r111;
	add.f32 	%f38, %f171, %f172;
	selp.f32 	%f383, %f171, %f38, %p21;
	setp.ne.s32 	%p22, %r90, 0;
	@%p22 bra 	$L__BB4_48;
	shr.u32 	%r116, %r21, 3;
	and.b32  	%r117, %r116, 124;
	mov.u32 	%r118, _ZZN3cub18CUB_300001_SM_10006detail6reduce28DeviceReduceSingleTileKernelINS2_10policy_hubIfjN4cuda3std3__44plusIfEEE10Policy1000EN6thrust24THRUST_300001_SM_1000_NS6detail15normal_iteratorINSD_10device_ptrIfEEEEPdjS9_dfNS7_10__identityEEEvT0_T1_T2_T3_T4_T6_E12temp_storage;
	add.s32 	%r119, %r118, %r117;
	st.shared.f32 	[%r119+16], %f38;
$L__BB4_48:
	bar.sync 	0;
	setp.ne.s32 	%p23, %r21, 0;
	@%p23 bra 	$L__BB4_50;
	ld.shared.f32 	%f173, [_ZZN3cub18CUB_300001_SM_10006detail6reduce28DeviceReduceSingleTileKernelINS2_10policy_hubIfjN4cuda3std3__44plusIfEEE10Policy1000EN6thrust24THRUST_300001_SM_1000_NS6detail15normal_iteratorINSD_10device_ptrIfEEEEPdjS9_dfNS7_10__identityEEEvT0_T1_T2_T3_T4_T6_E12temp_storage+20];
	add.f32 	%f174, %f383, %f173;
	ld.shared.f32 	%f175, [_ZZN3cub18CUB_300001_SM_10006detail6reduce28DeviceReduceSingleTileKernelINS2_10policy_hubIfjN4cuda3std3__44plusIfEEE10Policy1000EN6thrust24THRUST_300001_SM_1000_NS6detail15normal_iteratorINSD_10device_ptrIfEEEEPdjS9_dfNS7_10__identityEEEvT0_T1_T2_T3_T4_T6_E12temp_storage+24];
	add.f32 	%f176, %f174, %f175;
	ld.shared.f32 	%f177, [_ZZN3cub18CUB_300001_SM_10006detail6reduce28DeviceReduceSingleTileKernelINS2_10policy_hubIfjN4cuda3std3__44plusIfEEE10Policy1000EN6thrust24THRUST_300001_SM_1000_NS6detail15normal_iteratorINSD_10device_ptrIfEEEEPdjS9_dfNS7_10__identityEEEvT0_T1_T2_T3_T4_T6_E12temp_storage+28];
	add.f32 	%f178, %f176, %f177;
	ld.shared.f32 	%f179, [_ZZN3cub18CUB_300001_SM_10006detail6reduce28DeviceReduceSingleTileKernelINS2_10policy_hubIfjN4cuda3std3__44plusIfEEE10Policy1000EN6thrust24THRUST_300001_SM_1000_NS6detail15normal_iteratorINSD_10device_ptrIfEEEEPdjS9_dfNS7_10__identityEEEvT0_T1_T2_T3_T4_T6_E12temp_storage+32];
	add.f32 	%f180, %f178, %f179;
	ld.shared.f32 	%f181, [_ZZN3cub18CUB_300001_SM_10006detail6reduce28DeviceReduceSingleTileKernelINS2_10policy_hubIfjN4cuda3std3__44plusIfEEE10Policy1000EN6thrust24THRUST_300001_SM_1000_NS6detail15normal_iteratorINSD_10device_ptrIfEEEEPdjS9_dfNS7_10__identityEEEvT0_T1_T2_T3_T4_T6_E12temp_storage+36];
	add.f32 	%f182, %f180, %f181;
	ld.shared.f32 	%f183, [_ZZN3cub18CUB_300001_SM_10006detail6reduce28DeviceReduceSingleTileKernelINS2_10policy_hubIfjN4cuda3std3__44plusIfEEE10Policy1000EN6thrust24THRUST_300001_SM_1000_NS6detail15normal_iteratorINSD_10device_ptrIfEEEEPdjS9_dfNS7_10__identityEEEvT0_T1_T2_T3_T4_T6_E12temp_storage+40];
	add.f32 	%f184, %f182, %f183;
	ld.shared.f32 	%f185, [_ZZN3cub18CUB_300001_SM_10006detail6reduce28DeviceReduceSingleTileKernelINS2_10policy_hubIfjN4cuda3std3__44plusIfEEE10Policy1000EN6thrust24THRUST_300001_SM_1000_NS6detail15normal_iteratorINSD_10device_ptrIfEEEEPdjS9_dfNS7_10__identityEEEvT0_T1_T2_T3_T4_T6_E12temp_storage+44];
	add.f32 	%f186, %f184, %f185;
	ld.shared.f32 	%f187, [_ZZN3cub18CUB_300001_SM_10006detail6reduce28DeviceReduceSingleTileKernelINS2_10policy_hubIfjN4cuda3std3__44plusIfEEE10Policy1000EN6thrust24THRUST_300001_SM_1000_NS6detail15normal_iteratorINSD_10device_ptrIfEEEEPdjS9_dfNS7_10__identityEEEvT0_T1_T2_T3_T4_T6_E12temp_storage+48];
	add.f32 	%f188, %f186, %f187;
	ld.shared.f32 	%f189, [_ZZN3cub18CUB_300001_SM_10006detail6reduce28DeviceReduceSingleTileKernelINS2_10policy_hubIfjN4cuda3std3__44plusIfEEE10Policy1000EN6thrust24THRUST_300001_SM_1000_NS6detail15normal_iteratorINSD_10device_ptrIfEEEEPdjS9_dfNS7_10__identityEEEvT0_T1_T2_T3_T4_T6_E12temp_storage+52];
	add.f32 	%f190, %f188, %f189;
	ld.shared.f32 	%f191, [_ZZN3cub18CUB_300001_SM_10006detail6reduce28DeviceReduceSingleTileKernelINS2_10policy_hubIfjN4cuda3std3__44plusIfEEE10Policy1000EN6thrust24THRUST_300001_SM_1000_NS6detail15normal_iteratorINSD_10device_ptrIfEEEEPdjS9_dfNS7_10__identityEEEvT0_T1_T2_T3_T4_T6_E12temp_storage+56];
	add.f32 	%f192, %f190, %f191;
	ld.shared.f32 	%f193, [_ZZN3cub18CUB_300001_SM_10006detail6reduce28DeviceReduceSingleTileKernelINS2_10policy_hubIfjN4cuda3std3__44plusIfEEE10Policy1000EN6thrust24THRUST_300001_SM_1000_NS6detail15normal_iteratorINSD_10device_ptrIfEEEEPdjS9_dfNS7_10__identityEEEvT0_T1_T2_T3_T4_T6_E12temp_storage+60];
	add.f32 	%f194, %f192, %f193;
	ld.shared.f32 	%f195, [_ZZN3cub18CUB_300001_SM_10006detail6reduce28DeviceReduceSingleTileKernelINS2_10policy_hubIfjN4cuda3std3__44plusIfEEE10Policy1000EN6thrust24THRUST_300001_SM_1000_NS6detail15normal_iteratorINSD_10device_ptrIfEEEEPdjS9_dfNS7_10__identityEEEvT0_T1_T2_T3_T4_T6_E12temp_storage+64];
	add.f32 	%f196, %f194, %f195;
	ld.shared.f32 	%f197, [_ZZN3cub18CUB_300001_SM_10006detail6reduce28DeviceReduceSingleTileKernelINS2_10policy_hubIfjN4cuda3std3__44plusIfEEE10Policy1000EN6thrust24THRUST_300001_SM_1000_NS6detail15normal_iteratorINSD_10device_ptrIfEEEEPdjS9_dfNS7_10__identityEEEvT0_T1_T2_T3_T4_T6_E12temp_storage+68];
	add.f32 	%f198, %f196, %f197;
	ld.shared.f32 	%f199, [_ZZN3cub18CUB_300001_SM_10006detail6reduce28DeviceReduceSingleTileKernelINS2_10policy_hubIfjN4cuda3std3__44plusIfEEE10Policy1000EN6thrust24THRUST_300001_SM_1000_NS6detail15normal_iteratorINSD_10device_ptrIfEEEEPdjS9_dfNS7_10__identityEEEvT0_T1_T2_T3_T4_T6_E12temp_storage+72];
	add.f32 	%f200, %f198, %f199;
	ld.shared.f32 	%f201, [_ZZN3cub18CUB_300001_SM_10006detail6reduce28DeviceReduceSingleTileKernelINS2_10policy_hubIfjN4cuda3std3__44plusIfEEE10Policy1000EN6thrust24THRUST_300001_SM_1000_NS6detail15normal_iteratorINSD_10device_ptrIfEEEEPdjS9_dfNS7_10__identityEEEvT0_T1_T2_T3_T4_T6_E12temp_storage+76];
	add.f32 	%f383, %f200, %f201;
$L__BB4_50:
	mov.u32 	%r192, %tid.x;
	setp.ne.s32 	%p65, %r192, 0;
	@%p65 bra 	$L__BB4_52;
	cvt.rn.f32.f64 	%f360, %fd1;
	add.f32 	%f361, %f383, %f360;
	cvt.f64.f32 	%fd2, %f361;
	st.global.f64 	[%rd1], %fd2;
$L__BB4_52:
	ret;

}
	// .globl	_ZN3cub18CUB_300001_SM_10006detail6reduce18DeviceReduceKernelINS2_10policy_hubIfjN4cuda3std3__44plusIfEEE10Policy1000EN6thrust24THRUST_300001_SM_1000_NS6detail15normal_iteratorINSD_10device_ptrIfEEEEjS9_fNS7_10__identityEEEvT0_PT3_T1_NS0_13GridEvenShareISN_EET2_T4_
.visible .entry _ZN3cub18CUB_300001_SM_10006detail6reduce18DeviceReduceKernelINS2_10policy_hubIfjN4cuda3std3__44plusIfEEE10Policy1000EN6thrust24THRUST_300001_SM_1000_NS6detail15normal_iteratorINSD_10device_ptrIfEEEEjS9_fNS7_10__identityEEEvT0_PT3_T1_NS0_13GridEvenShareISN_EET2_T4_(
	.param .align 8 .b8 _ZN3cub18CUB_300001_SM_10006detail6reduce18DeviceReduceKernelINS2_10policy_hubIfjN4cuda3std3__44plusIfEEE10Policy1000EN6thrust24THRUST_300001_SM_1000_NS6detail15normal_iteratorINSD_10device_ptrIfEEEEjS9_fNS7_10__identityEEEvT0_PT3_T1_NS0_13GridEvenShareISN_EET2_T4__param_0[8],
	.param .u64 .ptr .align 1 _ZN3cub18CUB_300001_SM_10006detail6reduce18DeviceReduceKernelINS2_10policy_hubIfjN4cuda3std3__44plusIfEEE10Policy1000EN6thrust24THRUST_300001_SM_1000_NS6detail15normal_iteratorINSD_10device_ptrIfEEEEjS9_fNS7_10__identityEEEvT0_PT3_T1_NS0_13GridEvenShareISN_EET2_T4__param_1,
	.param .u32 _ZN3cub18CUB_300001_SM_10006detail6reduce18DeviceReduceKernelINS2_10policy_hubIfjN4cuda3std3__44plusIfEEE10Policy1000EN6thrust24THRUST_300001_SM_1000_NS6detail15normal_iteratorINSD_10device_ptrIfEEEEjS9_fNS7_10__identityEEEvT0_PT3_T1_NS0_13GridEvenShareISN_EET2_T4__param_2,
	.param .align 4 .b8 _ZN3cub18CUB_300001_SM_10006detail6reduce18DeviceReduceKernelINS2_10policy_hubIfjN4cuda3std3__44plusIfEEE10Policy1000EN6thrust24THRUST_300001_SM_1000_NS6detail15normal_iteratorINSD_10device_ptrIfEEEEjS9_fNS7_10__identityEEEvT0_PT3_T1_NS0_13GridEvenShareISN_EET2_T4__param_3[40],
	.param .align 1 .b8 _ZN3cub18CUB_300001_SM_10006detail6reduce18DeviceReduceKernelINS2_10policy_hubIfjN4cuda3std3__44plusIfEEE10Policy1000EN6thrust24THRUST_300001_SM_1000_NS6detail15normal_iteratorINSD_10device_ptrIfEEEEjS9_fNS7_10__identityEEEvT0_PT3_T1_NS0_13GridEvenShareISN_EET2_T4__param_4[1],
	.param .align 1 .b8 _ZN3cub18CUB_300001_SM_10006detail6reduce18DeviceReduceKernelINS2_10policy_hubIfjN4cuda3std3__44plusIfEEE10Policy1000EN6thrust24THRUST_300001_SM_1000_NS6detail15normal_iteratorINSD_10device_ptrIfEEEEjS9_fNS7_10__identityEEEvT0_PT3_T1_NS0_13GridEvenShareISN_EET2_T4__param_5[1]
)
.maxntid 512
{
	.reg .pred 	%p<65>;
	.reg .b16 	%rs<4>;
	.reg .b32 	%r<279>;
	.reg .b32 	%f<380>;
	.reg .b64 	%rd<130>;
	// demoted variable
	.shared .align 4 .b8 _ZZN3cub18CUB_300001_SM_10006detail6reduce18DeviceReduceKernelINS2_10policy_hubIfjN4cuda3std3__44plusIfEEE10Policy1000EN6thrust24THRUST_300001_SM_1000_NS6detail15normal_iteratorINSD_10device_ptrIfEEEEjS9_fNS7_10__identityEEEvT0_PT3_T1_NS0_13GridEvenShareISN_EET2_T4_E12temp_storage[84];
	ld.param.u32 	%r1, [_ZN3cub18CUB_300001_SM_10006detail6reduce18DeviceReduceKernelINS2_10policy_hubIfjN4cuda3std3__44plusIfEEE10Policy1000EN6thrust24THRUST_300001_SM_1000_NS6detail15normal_iteratorINSD_10device_ptrIfEEEEjS9_fNS7_10__identityEEEvT0_PT3_T1_NS0_13GridEvenShareISN_EET2_T4__param_3+20];
	ld.param.u32 	%r2, [_ZN3cub18CUB_300001_SM_10006detail6reduce18DeviceReduceKernelINS2_10policy_hubIfjN4cuda3std3__44plusIfEEE10Policy1000EN6thrust24THRUST_300001_SM_1000_NS6detail15normal_iteratorINSD_10device_ptrIfEEEEjS9_fNS7_10__identityEEEvT0_PT3_T1_NS0_13GridEvenShareISN_EET2_T4__param_3+24];
	ld.param.u64 	%rd3, [_ZN3cub18CUB_300001_SM_10006detail6reduce18DeviceReduceKernelINS2_10policy_hubIfjN4cuda3std3__44plusIfEEE10Policy1000EN6thrust24THRUST_300001_SM_1000_NS6detail15normal_iteratorINSD_10device_ptrIfEEEEjS9_fNS7_10__identityEEEvT0_PT3_T1_NS0_13GridEvenShareISN_EET2_T4__param_0];
	cvta.to.global.u64 	%rd1, %rd3;
	mov.u32 	%r3, %ctaid.x;
	shl.b32 	%r4, %r2, 13;
	shl.b32 	%r270, %r3, 13;
	sub.s32 	%r6, %r1, %r270;
	setp.gt.u32 	%p1, %r6, 8191;
	@%p1 bra 	$L__BB5_26;
	mov.u32 	%r7, %tid.x;
	setp.ge.u32 	%p23, %r7, %r6;
	mov.f32 	%f368, 0f00000000;
	mov.u32 	%r261, %r7;
	@%p23 bra 	$L__BB5_3;
	add.s32 	%r155, %r270, %r7;
	mul.wide.u32 	%rd66, %r155, 4;
	add.s64 	%rd67, %rd1, %rd66;
	ld.global.f32 	%f368, [%rd67];
	add.s32 	%r261, %r7, 512;
$L__BB5_3:
	setp.ge.u32 	%p24, %r261, %r6;
	@%p24 bra 	$L__BB5_17;
	not.b32 	%r156, %r261;
	add.s32 	%r157, %r1, %r156;
	sub.s32 	%r158, %r157, %r270;
	shr.u32 	%r159, %r158, 9;
	add.s32 	%r10, %r159, 1;
	and.b32  	%r11, %r10, 15;
	setp.lt.u32 	%p25, %r158, 7680;
	@%p25 bra 	$L__BB5_8;
	or.b32  	%r260, %r261, 4096;
	add.s32 	%r259, %r261, %r270;
	and.b32  	%r160, %r10, 16777200;
	neg.s32 	%r258, %r160;
$L__BB5_6:
	.pragma "nounroll";
	mul.wide.u32 	%rd68, %r259, 4;
	add.s64 	%rd69, %rd1, %rd68;
	ld.global.f32 	%f203, [%rd69];
	add.f32 	%f204, %f368, %f203;
	add.s32 	%r161, %r259, 512;
	mul.wide.u32 	%rd70, %r161, 4;
	add.s64 	%rd71, %rd1, %rd70;
	ld.global.f32 	%f205, [%rd71];
	add.f32 	%f206, %f204, %f205;
	add.s32 	%r162, %r259, 1024;
	mul.wide.u32 	%rd72, %r162, 4;
	add.s64 	%rd73, %rd1, %rd72;
	ld.global.f32 	%f207, [%rd73];
	add.f32 	%f208, %f206, %f207;
	add.s32 	%r163, %r259, 1536;
	mul.wide.u32 	%rd74, %r163, 4;
	add.s64 	%rd75, %rd1, %rd74;
	ld.global.f32 	%f209, [%rd75];
	add.f32 	%f210, %f208, %f209;
	add.s32 	%r164, %r259, 2048;
	mul.wide.u32 	%rd76, %r164, 4;
	add.s64 	%rd77, %rd1, %rd76;
	ld.global.f32 	%f211, [%rd77];
	add.f32 	%f212, %f210, %f211;
	add.s32 	%r165, %r259, 2560;
	mul.wide.u32 	%rd78, %r165, 4;
	add.s64 	%rd79, %rd1, %rd78;
	ld.global.f32 	%f213, [%rd79];
	add.f32 	%f214, %f212, %f213;
	add.s32 	%r166, %r259, 3072;
	mul.wide.u32 	%rd80, %r166, 4;
	add.s64 	%rd81, %rd1, %rd80;
	ld.global.f32 	%f215, [%rd81];
	add.f32 	%f216, %f214, %f215;
	add.s32 	%r167, %r259, 3584;
	mul.wide.u32 	%rd82, %r167, 4;
	add.s64 	%rd83, %rd1, %rd82;
	ld.global.f32 	%f217, [%rd83];
	add.f32 	%f218, %f216, %f217;
	add.s32 	%r168, %r259, 4096;
	mul.wide.u32 	%rd84, %r168, 4;
	add.s64 	%rd85, %rd1, %rd84;
	ld.global.f32 	%f219, [%rd85];
	add.f32 	%f220, %f218, %f219;
	add.s32 	%r169, %r259, 4608;
	mul.wide.u32 	%rd86, %r169, 4;
	add.s64 	%rd87, %rd1, %rd86;
	ld.global.f32 	%f221, [%rd87];
	add.f32 	%f222, %f220, %f221;
	add.s32 	%r170, %r259, 5120;
	mul.wide.u32 	%rd88, %r170, 4;
	add.s64 	%rd89, %rd1, %rd88;
	ld.global.f32 	%f223, [%rd89];
	add.f32 	%f224, %f222, %f223;
	add.s32 	%r171, %r259, 5632;
	mul.wide.u32 	%rd90, %r171, 4;
	add.s64 	%rd91, %rd1, %rd90;
	ld.global.f32 	%f225, [%rd91];
	add.f32 	%f226, %f224, %f225;
	add.s32 	%r172, %r259, 6144;
	mul.wide.u32 	%rd92, %r172, 4;
	add.s64 	%rd93, %rd1, %rd92;
	ld.global.f32 	%f227, [%rd93];
	add.f32 	%f228, %f226, %f227;
	add.s32 	%r173, %r259, 6656;
	mul.wide.u32 	%rd94, %r173, 4;
	add.s64 	%rd95, %rd1, %rd94;
	ld.global.f32 	%f229, [%rd95];
	add.f32 	%f230, %f228, %f229;
	add.s32 	%r174, %r259, 7168;
	mul.wide.u32 	%rd96, %r174, 4;
	add.s64 	%rd97, %rd1, %rd96;
	ld.global.f32 	%f231, [%rd97];
	add.f32 	%f232, %f230, %f231;
	add.s32 	%r175, %r259, 7680;
	mul.wide.u32 	%rd98, %r175, 4;
	add.s64 	%rd99, %rd1, %rd98;
	ld.global.f32 	%f233, [%rd99];
	add.f32 	%f368, %f232, %f233;
	add.s32 	%r260, %r260, 8192;
	add.s32 	%r259, %r259, 8192;
	add.s32 	%r258, %r258, 16;
	setp.ne.s32 	%p26, %r258, 0;
	@%p26 bra 	$L__BB5_6;
	add.s32 	%r261, %r260, -4096;
$L__BB5_8:
	setp.eq.s32 	%p27, %r11, 0;
	@%p27 bra 	$L__BB5_17;
	and.b32  	%r23, %r10, 7;
	setp.lt.u32 	%p28, %r11, 8;
	@%p28 bra 	$L__BB5_11;
	add.s32 	%r176, %r270, %r261;
	mul.wide.u32 	%rd100, %r176, 4;
	add.s64 	%rd101, %rd1, %rd100;
	ld.global.f32 	%f235, [%rd101];
	add.f32 	%f236, %f368, %f235;
	add.s32 	%r177, %r176, 512;
	mul.wide.u32 	%rd102, %r177, 4;
	add.s64 	%rd103, %rd1, %rd102;
	ld.global.f32 	%f237, [%rd103];
	add.f32 	%f238, %f236, %f237;
	add.s32 	%r178, %r176, 1024;
	mul.wide.u32 	%rd104, %r178, 4;
	add.s64 	%rd105, %rd1, %rd104;
	ld.global.f32 	%f239, [%rd105];
	add.f32 	%f240, %f238, %f239;
	add.s32 	%r179, %r176, 1536;
	mul.wide.u32 	%rd106, %r179, 4;
	add.s64 	%rd107, %rd1, %rd106;
	ld.global.f32 	%f241, [%rd107];
	add.f32 	%f242, %f240, %f241;
	add.s32 	%r180, %r176, 2048;
	mul.wide.u32 	%rd108, %r180, 4;
	add.s64 	%rd109, %rd1, %rd108;
	ld.global.f32 	%f243, [%rd109];
	add.f32 	%f244, %f242, %f243;
	add.s32 	%r181, %r176, 2560;
	mul.wide.u32 	%rd110, %r181, 4;
	add.s64 	%rd111, %rd1, %rd110;
	ld.global.f32 	%f245, [%rd111];
	add.f32 	%f246, %f244, %f245;
	add.s32 	%r182, %r176, 3072;
	mul.wide.u32 	%rd112, %r182, 4;
	add.s64 	%rd113, %rd1, %rd112;
	ld.global.f32 	%f247, [%rd113];
	add.f32 	%f248, %f246, %f247;
	add.s32 	%r183, %r176, 3584;
	mul.wide.u32 	%rd114, %r183, 4;
	add.s64 	%rd115, %rd1, %rd114;
	ld.global.f32 	%f249, [%rd115];
	add.f32 	%f368, %f248, %f249;
	add.s32 	%r261, %r261, 4096;
$L__BB5_11:
	setp.eq.s32 	%p29, %r23, 0;
	@%p29 bra 	$L__BB5_17;
	and.b32  	%r26, %r10, 3;
	setp.lt.u32 	%p30, %r23, 4;
	@%p30 bra 	$L__BB5_14;
	add.s32 	%r184, %r270, %r261;
	mul.wide.u32 	%rd116, %r184, 4;
	add.s64 	%rd117, %rd1, %rd116;
	ld.global.f32 	%f251, [%rd117];
	add.f32 	%f252, %f368, %f251;
	add.s32 	%r185, %r184, 512;
	mul.wide.u32 	%rd118, %r185, 4;
	add.s64 	%rd119, %rd1, %rd118;
	ld.global.f32 	%f253, [%rd119];
	add.f32 	%f254, %f252, %f253;
	add.s32 	%r186, %r184, 1024;
	mul.wide.u32 	%rd120, %r186, 4;
	add.s64 	%rd121, %rd1, %rd120;
	ld.global.f32 	%f255, [%rd121];
	add.f32 	%f256, %f254, %f255;
	add.s32 	%r187, %r184, 1536;
	mul.wide.u32 	%rd122, %r187, 4;
	add.s64 	%rd123, %rd1, %rd122;
	ld.global.f32 	%f257, [%rd123];
	add.f32 	%f368, %f256, %f257;
	add.s32 	%r261, %r261, 2048;
$L__BB5_14:
	setp.eq.s32 	%p31, %r26, 0;
	@%p31 bra 	$L__BB5_17;
	add.s32 	%r265, %r261, %r270;
	neg.s32 	%r264, %r26;
$L__BB5_16:
	.pragma "nounroll";
	mul.wide.u32 	%rd124, %r265, 4;
	add.s64 	%rd125, %rd1, %rd124;
	ld.global.f32 	%f258, [%rd125];
	add.f32 	%f368, %f368, %f258;
	add.s32 	%r265, %r265, 512;
	add.s32 	%r264, %r264, 1;
	setp.ne.s32 	%p32, %r264, 0;
	@%p32 bra 	$L__BB5_16;
$L__BB5_17:
	setp.lt.u32 	%p33, %r6, 512;
	@%p33 bra 	$L__BB5_22;
	// begin inline asm
	mov.u32 %r226, %laneid;
	// end inline asm
	mov.b32 	%r228, %f368;
	mov.b32 	%r229, 1;
	mov.b32 	%r250, 31;
	mov.b32 	%r251, -1;
	// begin inline asm
	shfl.sync.down.b32 %r227, %r228, %r229, %r250, %r251;
	// end inline asm
	setp.gt.s32 	%p57, %r226, 30;
	mov.b32 	%f317, %r227;
	add.f32 	%f318, %f368, %f317;
	selp.f32 	%f319, %f368, %f318, %p57;
	mov.b32 	%r233, %f319;
	mov.b32 	%r234, 2;
	// begin inline asm
	shfl.sync.down.b32 %r232, %r233, %r234, %r250, %r251;
	// end inline asm
	setp.gt.s32 	%p58, %r226, 29;
	mov.b32 	%f320, %r232;
	add.f32 	%f321, %f319, %f320;
	selp.f32 	%f322, %f319, %f321, %p58;
	mov.b32 	%r238, %f322;
	mov.b32 	%r239, 4;
	// begin inline asm
	shfl.sync.down.b32 %r237, %r238, %r239, %r250, %r251;
	// end inline asm
	setp.gt.s32 	%p59, %r226, 27;
	mov.b32 	%f323, %r237;
	add.f32 	%f324, %f322, %f323;
	selp.f32 	%f325, %f322, %f324, %p59;
	mov.b32 	%r243, %f325;
	mov.b32 	%r244, 8;
	// begin inline asm
	shfl.sync.down.b32 %r242, %r243, %r244, %r250, %r251;
	// end inline asm
	setp.gt.s32 	%p60, %r226, 23;
	mov.b32 	%f326, %r242;
	add.f32 	%f327, %f325, %f326;
	selp.f32 	%f328, %f325, %f327, %p60;
	mov.b32 	%r248, %f328;
	mov.b32 	%r249, 16;
	// begin inline asm
	shfl.sync.down.b32 %r247, %r248, %r249, %r250, %r251;
	// end inline asm
	setp.gt.s32 	%p61, %r226, 15;
	mov.b32 	%f329, %r247;
	add.f32 	%f16, %f328, %f329;
	selp.f32 	%f379, %f328, %f16, %p61;
	setp.ne.s32 	%p62, %r226, 0;
	@%p62 bra 	$L__BB5_20;
	shr.u32 	%r252, %r7, 3;
	and.b32  	%r253, %r252, 124;
	mov.u32 	%r254, _ZZN3cub18CUB_300001_SM_10006detail6reduce18DeviceReduceKernelINS2_10policy_hubIfjN4cuda3std3__44plusIfEEE10Policy1000EN6thrust24THRUST_300001_SM_1000_NS6detail15normal_iteratorINSD_10device_ptrIfEEEEjS9_fNS7_10__identityEEEvT0_PT3_T1_NS0_13GridEvenShareISN_EET2_T4_E12temp_storage;
	add.s32 	%r255, %r254, %r253;
	st.shared.f32 	[%r255+16], %f16;
$L__BB5_20:
	bar.sync 	0;
	setp.ne.s32 	%p63, %r7, 0;
	@%p63 bra 	$L__BB5_48;
	ld.shared.f32 	%f330, [_ZZN3cub18CUB_300001_SM_10006detail6reduce18DeviceReduceKernelINS2_10policy_hubIfjN4cuda3std3__44plusIfEEE10Policy1000EN6thrust24THRUST_300001_SM_1000_NS6detail15normal_iteratorINSD_10device_ptrIfEEEEjS9_fNS7_10__identityEEEvT0_PT3_T1_NS0_13GridEvenShareISN_EET2_T4_E12temp_storage+20];
	add.f32 	%f331, %f379, %f330;
	ld.shared.f32 	%f332, [_ZZN3cub18CUB_300001_SM_10006detail6reduce18DeviceReduceKernelINS2_10policy_hubIfjN4cuda3std3__44plusIfEEE10Policy1000EN6thrust24THRUST_300001_SM_1000_NS6detail15normal_iteratorINSD_10device_ptrIfEEEEjS9_fNS7_10__identityEEEvT0_PT3_T1_NS0_13GridEvenShareISN_EET2_T4_E12temp_storage+24];
	add.f32 	%f333, %f331, %f332;
	ld.shared.f32 	%f334, [_ZZN3cub18CUB_300001_SM_10006detail6reduce18DeviceReduceKernelINS2_10policy_hubIfjN4cuda3std3__44plusIfEEE10Policy1000EN6thrust24THRUST_300001_SM_1000_NS6detail15normal_iteratorINSD_10device_ptrIfEEEEjS9_fNS7_10__identityEEEvT0_PT3_T1_NS0_13GridEvenShareISN_EET2_T4_E12temp_storage+28];
	add.f32 	%f335, %f333, %f334;
	ld.shared.f32 	%f336, [_ZZN3cub18CUB_300001_SM_10006detail6reduce18DeviceReduceKernelINS2_10policy_hubIfjN4cuda3std3__44plusIfEEE10Policy1000EN6thrust24THRUST_300001_SM_1000_NS6detail15normal_iteratorINSD_10device_ptrIfEEEEjS9_fNS7_10__identityEEEvT0_PT3_T1_NS0_13GridEvenShareISN_EET2_T4_E12temp_storage+32];
	add.f32 	%f337, %f335, %f336;
	ld.shared.f32 	%f338, [_ZZN3cub18CUB_300001_SM_10006detail6reduce18DeviceReduceKernelINS2_10policy_hubIfjN4cuda3std3__44plusIfEEE10Policy1000EN6thrust24THRUST_300001_SM_1000_NS6detail15normal_iteratorINSD_10device_ptrIfEEEEjS9_fNS7_10__identityEEEvT0_PT3_T1_NS0_13GridEvenShareISN_EET2_T4_E12temp_storage+36];
	add.f32 	%f339, %f337, %f338;
	ld.shared.f32 	%f340, [_ZZN3cub18CUB_300001_SM_10006detail6reduce18DeviceReduceKernelINS2_10policy_hubIfjN4cuda3std3__44plusIfEEE10Policy1000EN6thrust24THRUST_300001_SM_1000_NS6detail15normal_iteratorINSD_10device_ptrIfEEEEjS9_fNS7_10__identityEEEvT0_PT3_T1_NS0_13GridEvenShareISN_EET2_T4_E12temp_storage+40];
	add.f32 	%f341, %f339, %f340;
	ld.shared.f32 	%f342, [_ZZN3cub18CUB_300001_SM_10006detail6reduce18DeviceReduceKernelINS2_10policy_hubIfjN4cuda3std3__44plusIfEEE10Policy1000EN6thrust24THRUST_300001_SM_1000_NS6detail15normal_iteratorINSD_10device_ptrIfEEEEjS9_fNS7_10__identityEEEvT0_PT3_T1_NS0_13GridEvenShareISN_EET2_T4_E12temp_storage+44];
	add.f32 	%f343, %f341, %f342;
	ld.shared.f32 	%f344, [_ZZN3cub18CUB_300001_SM_10006detail6reduce18DeviceReduceKernelINS2_10policy_hubIfjN4cuda3std3__44plusIfEEE10Policy1000EN6thrust24THRUST_300001_SM_1000_NS6detail15normal_iteratorINSD_10device_ptrIfEEEEjS9_fNS7_10__identityEEEvT0_PT3_T1_NS0_13GridEvenShareISN_EET2_T4_E12temp_storage+48];
	add.f32 	%f345, %f343, %f344;
	ld.shared.f32 	%f346, [_ZZN3cub18CUB_300001_SM_10006detail6reduce18DeviceReduceKernelINS2_10policy_hubIfjN4cuda3std3__44plusIfEEE10Policy1000EN6thrust24THRUST_300001_SM_1000_NS6detail15normal_iteratorINSD_10device_ptrIfEEEEjS9_fNS7_10__identityEEEvT0_PT3_T1_NS0_13GridEvenShareISN_EET2_T4_E12temp_storage+52];
	add.f32 	%f347, %f345, %f346;
	ld.shared.f32 	%f348, [_ZZN3cub18CUB_300001_SM_10006detail6reduce18DeviceReduceKernelINS2_10policy_hubIfjN4cuda3std3__44plusIfEEE10Policy1000EN6thrust24THRUST_300001_SM_1000_NS6detail15normal_iteratorINSD_10device_ptrIfEEEEjS9_fNS7_10__identityEEEvT0_PT3_T1_NS0_13GridEvenShareISN_EET2_T4_E12temp_storage+56];
	add.f32 	%f349, %f347, %f348;
	ld.shared.f32 	%f350, [_ZZN3cub18CUB_300001_SM_10006detail6reduce18DeviceReduceKernelINS2_10policy_hubIfjN4cuda3std3__44plusIfEEE10Policy1000EN6thrust24THRUST_300001_SM_1000_NS6detail15normal_iteratorINSD_10device_ptrIfEEEEjS9_fNS7_10__identityEEEvT0_PT3_T1_NS0_13GridEvenShareISN_EET2_T4_E12temp_storage+60];
	add.f32 	%f351, %f349, %f350;
	ld.shared.f32 	%f352, [_ZZN3cub18CUB_300001_SM_10006detail6reduce18DeviceReduceKernelINS2_10policy_hubIfjN4cuda3std3__44plusIfEEE10Policy1000EN6thrust24THRUST_300001_SM_1000_NS6detail15normal_iteratorINSD_10device_ptrIfEEEEjS9_fNS7_10__identityEEEvT0_PT3_T1_NS0_13GridEvenShareISN_EET2_T4_E12temp_storage+64];
	add.f32 	%f353, %f351, %f352;
	ld.shared.f32 	%f354, [_ZZN3cub18CUB_300001_SM_10006detail6reduce18DeviceReduceKernelINS2_10policy_hubIfjN4cuda3std3__44plusIfEEE10Policy1000EN6thrust24THRUST_300001_SM_1000_NS6detail15normal_iteratorINSD_10device_ptrIfEEEEjS9_fNS7_10__identityEEEvT0_PT3_T1_NS0_13GridEvenShareISN_EET2_T4_E12temp_storage+68];
	add.f32 	%f355, %f353, %f354;
	ld.shared.f32 	%f356, [_ZZN3cub18CUB_300001_SM_10006detail6reduce18DeviceReduceKernelINS2_10policy_hubIfjN4cuda3std3__44plusIfEEE10Policy1000EN6thrust24THRUST_300001_SM_1000_NS6detail15normal_iteratorINSD_10device_ptrIfEEEEjS9_fNS7_10__identityEEEvT0_PT3_T1_NS0_13GridEvenShareISN_EET2_T4_E12temp_storage+72];
	add.f32 	%f357, %f355, %f356;
	ld.shared.f32 	%f358, [_ZZN3cub18CUB_300001_SM_10006detail6reduce18DeviceReduceKernelINS2_10policy_hubIfjN4cuda3std3__44plusIfEEE10Policy1000EN6thrust24THRUST_300001_SM_1000_NS6detail15normal_iteratorINSD_10device_ptrIfEEEEjS9_fNS7_10__identityEEEvT0_PT3_T1_NS0_13GridEvenShareISN_EET2_T4_E12temp_storage+76];
	add.f32 	%f379, %f357, %f358;
	bra.uni 	$L__BB5_48;
$L__BB5_22:
	// begin inline asm
	mov.u32 %r188, %laneid;
	// end inline asm
	and.b32  	%r214, %r7, 992;
	add.s32 	%r215, %r214, 32;
	setp.gt.u32 	%p34, %r215, %r6;
	not.b32 	%r216, %r214;
	add.s32 	%r217, %r6, %r216;
	selp.b32 	%r212, %r217, 31, %p34;
	mov.b32 	%r190, %f368;
	mov.b32 	%r191, 1;
	mov.b32 	%r213, -1;
	// begin inline asm
	shfl.sync.down.b32 %r189, %r190, %r191, %r212, %r213;
	// end inline asm
	setp.lt.s32 	%p35, %r188, %r212;
	mov.b32 	%f259, %r189;
	add.f32 	%f260, %f368, %f259;
	selp.f32 	%f261, %f260, %f368, %p35;
	mov.b32 	%r195, %f261;
	mov.b32 	%r196, 2;
	// begin inline asm
	shfl.sync.down.b32 %r194, %r195, %r196, %r212, %r213;
	// end inline asm
	add.s32 	%r218, %r188, 2;
	setp.gt.s32 	%p36, %r218, %r212;
	mov.b32 	%f262, %r194;
	add.f32 	%f263, %f261, %f262;
	selp.f32 	%f264, %f261, %f263, %p36;
	mov.b32 	%r200, %f264;
	mov.b32 	%r201, 4;
	// begin inline asm
	shfl.sync.down.b32 %r199, %r200, %r201, %r212, %r213;
	// end inline asm
	add.s32 	%r219, %r188, 4;
	setp.gt.s32 	%p37, %r219, %r212;
	mov.b32 	%f265, %r199;
	add.f32 	%f266, %f264, %f265;
	selp.f32 	%f267, %f264, %f266, %p37;
	mov.b32 	%r205, %f267;
	mov.b32 	%r206, 8;
	// begin inline asm
	shfl.sync.down.b32 %r204, %r205, %r206, %r212, %r213;
	// end inline asm
	add.s32 	%r220, %r188, 8;
	setp.gt.s32 	%p38, %r220, %r212;
	mov.b32 	%f268, %r204;
	add.f32 	%f269, %f267, %f268;
	selp.f32 	%f270, %f267, %f269, %p38;
	mov.b32 	%r210, %f270;
	mov.b32 	%r211, 16;
	// begin inline asm
	shfl.sync.down.b32 %r209, %r210, %r211, %r212, %r213;
	// end inline asm
	add.s32 	%r221, %r188, 16;
	setp.gt.s32 	%p39, %r221, %r212;
	mov.b32 	%f271, %r209;
	add.f32 	%f272, %f270, %f271;
	selp.f32 	%f379, %f270, %f272, %p39;
	setp.ne.s32 	%p40, %r188, 0;
	@%p40 bra 	$L__BB5_24;
	shr.u32 	%r222, %r7, 3;
	and.b32  	%r223, %r222, 124;
	mov.u32 	%r224, _ZZN3cub18CUB_300001_SM_10006detail6reduce18DeviceReduceKernelINS2_10policy_hubIfjN4cuda3std3__44plusIfEEE10Policy1000EN6thrust24THRUST_300001_SM_1000_NS6detail15normal_iteratorINSD_10device_ptrIfEEEEjS9_fNS7_10__identityEEEvT0_PT3_T1_NS0_13GridEvenShareISN_EET2_T4_E12temp_storage;
	add.s32 	%r225, %r224, %r223;
	st.shared.f32 	[%r225+16], %f379;
$L__BB5_24:
	bar.sync 	0;
	setp.ne.s32 	%p41, %r7, 0;
	@%p41 bra 	$L__BB5_48;
	setp.gt.u32 	%p42, %r6, 32;
	ld.shared.f32 	%f273, [_ZZN3cub18CUB_300001_SM_10006detail6reduce18DeviceReduceKernelINS2_10policy_hubIfjN4cuda3std3__44plusIfEEE10Policy1000EN6thrust24THRUST_300001_SM_1000_NS6detail15normal_iteratorINSD_10device_ptrIfEEEEjS9_fNS7_10__identityEEEvT0_PT3_T1_NS0_13GridEvenShareISN_EET2_T4_E12temp_storage+20];
	add.f32 	%f274, %f379, %f273;
	selp.f32 	%f275, %f274, %f379, %p42;
	setp.gt.u32 	%p43, %r6, 64;
	ld.shared.f32 	%f276, [_ZZN3cub18CUB_300001_SM_10006detail6reduce18DeviceReduceKernelINS2_10policy_hubIfjN4cuda3std3__44plusIfEEE10Policy1000EN6thrust24THRUST_300001_SM_1000_NS6detail15normal_iteratorINSD_10device_ptrIfEEEEjS9_fNS7_10__identityEEEvT0_PT3_T1_NS0_13GridEvenShareISN_EET2_T4_E12temp_storage+24];
	add.f32 	%f277, %f276, %f275;
	selp.f32 	%f278, %f277, %f275, %p43;
	setp.gt.u32 	%p44, %r6, 96;
	ld.shared.f32 	%f279, [_ZZN3cub18CUB_300001_SM_10006detail6reduce18DeviceReduceKernelINS2_10policy_hubIfjN4cuda3std3__44plusIfEEE10Policy1000EN6thrust24THRUST_300001_SM_1000_NS6detail15normal_iteratorINSD_10device_ptrIfEEEEjS9_fNS7_10__identityEEEvT0_PT3_T1_NS0_13GridEvenShareISN_EET2_T4_E12temp_storage+28];
	add.f32 	%f280, %f279, %f278;
	selp.f32 	%f281, %f280, %f278, %p44;
	setp.gt.u32 	%p45, %r6, 128;
	ld.shared.f32 	%f282, [_ZZN3cub18CUB_300001_SM_10006detail6reduce18DeviceReduceKernelINS2_10policy_hubIfjN4cuda3std3__44plusIfEEE10Policy1000EN6thrust24THRUST_300001_SM_1000_NS6detail15normal_iteratorINSD_10device_ptrIfEEEEjS9_fNS7_10__identityEEEvT0_PT3_T1_NS0_13GridEvenShareISN_EET2_T4_E12temp_storage+32];
	add.f32 	%f283, %f282, %f281;
	selp.f32 	%f284, %f283, %f281, %p45;
	setp.gt.u32 	%p46, %r6, 160;
	ld.shared.f32 	%f285, [_ZZN3cub18CUB_300001_SM_10006detail6reduce18DeviceReduceKernelINS2_10policy_hubIfjN4cuda3std3__44plusIfEEE10Policy1000EN6thrust24THRUST_300001_SM_1000_NS6detail15normal_iteratorINSD_10device_ptrIfEEEEjS9_fNS7_10__identityEEEvT0_PT3_T1_NS0_13GridEvenShareISN_EET2_T4_E12temp_storage+36];
	add.f32 	%f286, %f285, %f284;
	selp.f32 	%f287, %f286, %f284, %p46;
	setp.gt.u32 	%p47, %r6, 192;
	ld.shared.f32 	%f288, [_ZZN3cub18CUB_300001_SM_10006detail6reduce18DeviceReduceKernelINS2_10policy_hubIfjN4cuda3std3__44plusIfEEE10Policy1000EN6thrust24THRUST_300001_SM_1000_NS6detail15normal_iteratorINSD_10device_ptrIfEEEEjS9_fNS7_10__identityEEEvT0_PT3_T1_NS0_13GridEvenShareISN_EET2_T4_E12temp_storage+40];
	add.f32 	%f289, %f288, %f287;
	selp.f32 	%f290, %f289, %f287, %p47;
	setp.gt.u32 	%p48, %r6, 224;
	ld.shared.f32 	%f291, [_ZZN3cub18CUB_300001_SM_10006detail6reduce18DeviceReduceKernelINS2_10policy_hubIfjN4cuda3std3__44plusIfEEE10Policy1000EN6thrust24THRUST_300001_SM_1000_NS6detail15normal_iteratorINSD_10device_ptrIfEEEEjS9_fNS7_10__identityEEEvT0_PT3_T1_NS0_13GridEvenShareISN_EET2_T4_E12temp_storage+44];
	add.f32 	%f292, %f291, %f290;
	selp.f32 	%f293, %f292, %f290, %p48;
	setp.gt.u32 	%p49, %r6, 256;
	ld.shared.f32 	%f294, [_ZZN3cub18CUB_300001_SM_10006detail6reduce18DeviceReduceKernelINS2_10policy_hubIfjN4cuda3std3__44plusIfEEE10Policy1000EN6thrust24THRUST_300001_SM_1000_NS6detail15normal_iteratorINSD_10device_ptrIfEEEEjS9_fNS7_10__identityEEEvT0_PT3_T1_NS0_13GridEvenShareISN_EET2_T4_E12temp_storage+48];
	add.f32 	%f295, %f294, %f293;
	selp.f32 	%f296, %f295, %f293, %p49;
	setp.gt.u32 	%p50, %r6, 288;
	ld.shared.f32 	%f297, [_ZZN3cub18CUB_300001_SM_10006detail6reduce18DeviceReduceKernelINS2_10policy_hubIfjN4cuda3std3__44plusIfEEE10Policy1000EN6thrust24THRUST_300001_SM_1000_NS6detail15normal_iteratorINSD_10device_ptrIfEEEEjS9_fNS7_10__identityEEEvT0_PT3_T1_NS0_13GridEvenShareISN_EET2_T4_E12temp_storage+52];
	add.f32 	%f298, %f297, %f296;
	selp.f32 	%f299, %f298, %f296, %p50;
	setp.gt.u32 	%p51, %r6, 320;
	ld.shared.f32 	%f300, [_ZZN3cub18CUB_300001_SM_10006detail6reduce18DeviceReduceKernelINS2_10policy_hubIfjN4cuda3std3__44plusIfEEE10Policy1000EN6thrust24THRUST_300001_SM_1000_NS6detail15normal_iteratorINSD_10device_ptrIfEEEEjS9_fNS7_10__identityEEEvT0_PT3_T1_NS0_13GridEvenShareISN_EET2_T4_E12temp_storage+56];
	add.f32 	%f301, %f300, %f299;
	selp.f32 	%f302, %f301, %f299, %p51;
	setp.gt.u32 	%p52, %r6, 352;
	ld.shared.f32 	%f303, [_ZZN3cub18CUB_300001_SM_10006detail6reduce18DeviceReduceKernelINS2_10policy_hubIfjN4cuda3std3__44plusIfEEE10Policy1000EN6thrust24THRUST_300001_SM_1000_NS6detail15normal_iteratorINSD_10device_ptrIfEEEEjS9_fNS7_10__identityEEEvT0_PT3_T1_NS0_13GridEvenShareISN_EET2_T4_E12temp_storage+60];
	add.f32 	%f304, %f303, %f302;
	selp.f32 	%f305, %f304, %f302, %p52;
	setp.gt.u32 	%p53, %r6, 384;
	ld.shared.f32 	%f306, [_ZZN3cub18CUB_300001_SM_10006detail6reduce18DeviceReduceKernelINS2_10policy_hubIfjN4cuda3std3__44plusIfEEE10Policy1000EN6thrust24THRUST_300001_SM_1000_NS6detail15normal_iteratorINSD_10device_ptrIfEEEEjS9_fNS7_10__identityEEEvT0_PT3_T1_NS0_13GridEvenShareISN_EET2_T4_E12temp_storage+64];
	add.f32 	%f307, %f306, %f305;
	selp.f32 	%f308, %f307, %f305, %p53;
	setp.gt.u32 	%p54, %r6, 416;
	ld.shared.f32 	%f309, [_ZZN3cub18CUB_300001_SM_10006detail6reduce18DeviceReduceKernelINS2_10policy_hubIfjN4cuda3std3__44plusIfEEE10Policy1000EN6thrust24THRUST_300001_SM_1000_NS6detail15normal_iteratorINSD_10device_ptrIfEEEEjS9_fNS7_10__identityEEEvT0_PT3_T1_NS0_13GridEvenShareISN_EET2_T4_E12temp_storage+68];
	add.f32 	%f310, %f309, %f308;
	selp.f32 	%f311, %f310, %f308, %p54;
	setp.gt.u32 	%p55, %r6, 448;
	ld.shared.f32 	%f312, [_ZZN3cub18CUB_300001_SM_10006detail6reduce18DeviceReduceKernelINS2_10policy_hubIfjN4cuda3std3__44plusIfEEE10Policy1000EN6thrust24THRUST_300001_SM_1000_NS6detail15normal_iteratorINSD_10device_ptrIfEEEEjS9_fNS7_10__identityEEEvT0_PT3_T1_NS0_13GridEvenShareISN_EET2_T4_E12temp_storage+72];
	add.f32 	%f313, %f312, %f311;
	selp.f32 	%f314, %f313, %f311, %p55;
	setp.gt.u32 	%p56, %r6, 480;
	ld.shared.f32 	%f315, [_ZZN3cub18CUB_300001_SM_10006detail6reduce18DeviceReduceKernelINS2_10policy_hubIfjN4cuda3std3__44plusIfEEE10Policy1000EN6thrust24THRUST_300001_SM_1000_NS6detail15normal_iteratorINSD_10device_ptrIfEEEEjS9_fNS7_10__identityEEEvT0_PT3_T1_NS0_13GridEvenShareISN_EET2_T4_E12temp_storage+76];
	add.f32 	%f316, %f315, %f314;
	selp.f32 	%f379, %f316, %f314, %p56;
	bra.uni 	$L__BB5_48;
$L__BB5_26:
	mov.u32 	%r35, %tid.x;
	add.s32 	%r72, %r35, %r270;
	mul.wide.u32 	%rd4, %r72, 4;
	add.s64 	%rd5, %rd1, %rd4;
	ld.global.f32 	%f41, [%rd5];
	ld.global.f32 	%f42, [%rd5+2048];
	ld.global.f32 	%f43, [%rd5+4096];
	ld.global.f32 	%f44, [%rd5+6144];
	ld.global.f32 	%f45, [%rd5+8192];
	ld.global.f32 	%f46, [%rd5+10240];
	ld.global.f32 	%f47, [%rd5+12288];
	ld.global.f32 	%f48, [%rd5+14336];
	ld.global.f32 	%f49, [%rd5+16384];
	ld.global.f32 	%f50, [%rd5+18432];
	ld.global.f32 	%f51, [%rd5+20480];
	ld.global.f32 	%f52, [%rd5+22528];
	ld.global.f32 	%f53, [%rd5+24576];
	ld.global.f32 	%f54, [%rd5+26624];
	ld.global.f32 	%f55, [%rd5+28672];
	ld.global.f32 	%f56, [%rd5+30720];
	add.f32 	%f57, %f41, %f42;
	add.f32 	%f58, %f43, %f44;
	add.f32 	%f59, %f45, %f46;
	add.f32 	%f60, %f47, %f48;
	add.f32 	%f61, %f49, %f50;
	add.f32 	%f62, %f51, %f52;
	add.f32 	%f63, %f53, %f54;
	add.f32 	%f64, %f55, %f56;
	add.f32 	%f65, %f57, %f58;
	add.f32 	%f66, %f59, %f60;
	add.f32 	%f67, %f61, %f62;
	add.f32 	%f68, %f63, %f64;
	add.f32 	%f69, %f65, %f66;
	add.f32 	%f70, %f67, %f68;
	add.f32 	%f378, %f69, %f70;
	setp.lt.u32 	%p2, %r6, %r4;
	@%p2 bra 	$L__BB5_44;
	add.s32 	%r36, %r4, %r270;
	not.b32 	%r74, %r35;
	add.s32 	%r75, %r74, %r1;
	sub.s32 	%r76, %r75, %r4;
	sub.s32 	%r267, %r76, %r270;
	add.s32 	%r77, %r36, %r35;
	add.s32 	%r266, %r77, 4096;
	mov.b32 	%r269, 0;
	mov.u32 	%r268, %r36;
$L__BB5_28:
	add.s32 	%r270, %r270, %r4;
	add.s32 	%r79, %r1, -8192;
	setp.gt.u32 	%p3, %r270, %r79;
	@%p3 bra 	$L__BB5_30;
	add.s32 	%r80, %r35, %r270;
	mul.wide.u32 	%rd6, %r80, 4;
	add.s64 	%rd7, %rd1, %rd6;
	ld.global.f32 	%f71, [%rd7];
	ld.global.f32 	%f72, [%rd7+2048];
	ld.global.f32 	%f73, [%rd7+4096];
	ld.global.f32 	%f74, [%rd7+6144];
	ld.global.f32 	%f75, [%rd7+8192];
	ld.global.f32 	%f76, [%rd7+10240];
	ld.global.f32 	%f77, [%rd7+12288];
	ld.global.f32 	%f78, [%rd7+14336];
	ld.global.f32 	%f79, [%rd7+16384];
	ld.global.f32 	%f80, [%rd7+18432];
	ld.global.f32 	%f81, [%rd7+20480];
	ld.global.f32 	%f82, [%rd7+22528];
	ld.global.f32 	%f83, [%rd7+24576];
	ld.global.f32 	%f84, [%rd7+26624];
	ld.global.f32 	%f85, [%rd7+28672];
	ld.global.f32 	%f86, [%rd7+30720];
	add.f32 	%f87, %f378, %f71;
	add.f32 	%f88, %f72, %f73;
	add.f32 	%f89, %f74, %f75;
	add.f32 	%f90, %f76, %f77;
	add.f32 	%f91, %f78, %f79;
	add.f32 	%f92, %f80, %f81;
	add.f32 	%f93, %f82, %f83;
	add.f32 	%f94, %f84, %f85;
	add.f32 	%f95, %f87, %f88;
	add.f32 	%f96, %f89, %f90;
	add.f32 	%f97, %f91, %f92;
	add.f32 	%f98, %f93, %f94;
	add.f32 	%f99, %f95, %f96;
	add.f32 	%f100, %f97, %f98;
	add.f32 	%f101, %f99, %f100;
	add.f32 	%f378, %f101, %f86;
	sub.s32 	%r81, %r1, %r270;
	setp.lt.u32 	%p4, %r81, %r4;
	add.s32 	%r269, %r269, 1;
	add.s32 	%r268, %r268, %r4;
	sub.s32 	%r267, %r267, %r4;
	add.s32 	%r266, %r266, %r4;
	@%p4 bra 	$L__BB5_44;
	bra.uni 	$L__BB5_28;
$L__BB5_30:
	setp.le.u32 	%p5, %r1, %r270;
	sub.s32 	%r83, %r1, %r270;
	setp.ge.s32 	%p6, %r35, %r83;
	or.pred  	%p7, %p5, %p6;
	@%p7 bra 	$L__BB5_44;
	not.b32 	%r85, %r35;
	add.s32 	%r86, %r1, %r85;
	sub.s32 	%r87, %r86, %r36;
	mul.lo.s32 	%r88, %r2, %r269;
	shl.b32 	%r89, %r88, 13;
	sub.s32 	%r90, %r87, %r89;
	shr.u32 	%r91, %r90, 9;
	add.s32 	%r49, %r91, 1;
	and.b32  	%r50, %r49, 15;
	setp.lt.u32 	%p8, %r90, 7680;
	mov.u32 	%r275, %r35;
	@%p8 bra 	$L__BB5_35;
	or.b32  	%r273, %r35, 4096;
	shr.u32 	%r92, %r267, 9;
	add.s32 	%r93, %r92, 1;
	and.b32  	%r94, %r93, 16777200;
	neg.s32 	%r271, %r94;
$L__BB5_33:
	.pragma "nounroll";
	add.s32 	%r95, %r266, -4096;
	mul.wide.u32 	%rd8, %r95, 4;
	add.s64 	%rd9, %rd1, %rd8;
	ld.global.f32 	%f103, [%rd9];
	add.f32 	%f104, %f378, %f103;
	add.s32 	%r96, %r266, -3584;
	mul.wide.u32 	%rd10, %r96, 4;
	add.s64 	%rd11, %rd1, %rd10;
	ld.global.f32 	%f105, [%rd11];
	add.f32 	%f106, %f104, %f105;
	add.s32 	%r97, %r266, -3072;
	mul.wide.u32 	%rd12, %r97, 4;
	add.s64 	%rd13, %rd1, %rd12;
	ld.global.f32 	%f107, [%rd13];
	add.f32 	%f108, %f106, %f107;
	add.s32 	%r98, %r266, -2560;
	mul.wide.u32 	%rd14, %r98, 4;
	add.s64 	%rd15, %rd1, %rd14;
	ld.global.f32 	%f109, [%rd15];
	add.f32 	%f110, %f108, %f109;
	add.s32 	%r99, %r266, -2048;
	mul.wide.u32 	%rd16, %r99, 4;
	add.s64 	%rd17, %rd1, %rd16;
	ld.global.f32 	%f111, [%rd17];
	add.f32 	%f112, %f110, %f111;
	add.s32 	%r100, %r266, -1536;
	mul.wide.u32 	%rd18, %r100, 4;
	add.s64 	%rd19, %rd1, %rd18;
	ld.global.f32 	%f113, [%rd19];
	add.f32 	%f114, %f112, %f113;
	add.s32 	%r101, %r266, -1024;
	mul.wide.u32 	%rd20, %r101, 4;
	add.s64 	%rd21, %rd1, %rd20;
	ld.global.f32 	%f115, [%rd21];
	add.f32 	%f116, %f114, %f115;
	add.s32 	%r102, %r266, 3584;
	add.s32 	%r103, %r266, -512;
	mul.wide.u32 	%rd22, %r103, 4;
	add.s64 	%rd23, %rd1, %rd22;
	ld.global.f32 	%f117, [%rd23];
	add.f32 	%f118, %f116, %f117;
	mul.wide.u32 	%rd24, %r266, 4;
	add.s64 	%rd25, %rd1, %rd24;
	ld.global.f32 	%f119, [%rd25];
	add.f32 	%f120, %f118, %f119;
	add.s32 	%r104, %r266, 512;
	mul.wide.u32 	%rd26, %r104, 4;
	add.s64 	%rd27, %rd1, %rd26;
	ld.global.f32 	%f121, [%rd27];
	add.f32 	%f122, %f120, %f121;
	add.s32 	%r105, %r266, 1024;
	mul.wide.u32 	%rd28, %r105, 4;
	add.s64 	%rd29, %rd1, %rd28;
	ld.global.f32 	%f123, [%rd29];
	add.f32 	%f124, %f122, %f123;
	add.s32 	%r106, %r266, 1536;
	mul.wide.u32 	%rd30, %r106, 4;
	add.s64 	%rd31, %rd1, %rd30;
	ld.global.f32 	%f125, [%rd31];
	add.f32 	%f126, %f124, %f125;
	add.s32 	%r107, %r266, 2048;
	mul.wide.u32 	%rd32, %r107, 4;
	add.s64 	%rd33, %rd1, %rd32;
	ld.global.f32 	%f127, [%rd33];
	add.f32 	%f128, %f126, %f127;
	add.s32 	%r108, %r266, 2560;
	mul.wide.u32 	%rd34, %r108, 4;
	add.s64 	%rd35, %rd1, %rd34;
	ld.global.f32 	%f129, [%rd35];
	add.f32 	%f130, %f128, %f129;
	add.s32 	%r109, %r266, 3072;
	mul.wide.u32 	%rd36, %r109, 4;
	add.s64 	%rd37, %rd1, %rd36;
	ld.global.f32 	%f131, [%rd37];
	add.f32 	%f132, %f130, %f131;
	mul.wide.u32 	%rd38, %r102, 4;
	add.s64 	%rd39, %rd1, %rd38;
	ld.global.f32 	%f133, [%rd39];
	add.f32 	%f378, %f132, %f133;
	add.s32 	%r273, %r273, 8192;
	add.s32 	%r266, %r266, 8192;
	add.s32 	%r271, %r271, 16;
	setp.ne.s32 	%p9, %r271, 0;
	@%p9 bra 	$L__BB5_33;
	add.s32 	%r275, %r273, -4096;
$L__BB5_35:
	setp.eq.s32 	%p10, %r50, 0;
	@%p10 bra 	$L__BB5_44;
	and.b32  	%r61, %r49, 7;
	setp.lt.u32 	%p11, %r50, 8;
	@%p11 bra 	$L__BB5_38;
	add.s32 	%r110, %r275, %r270;
	mul.wide.u32 	%rd40, %r110, 4;
	add.s64 	%rd41, %rd1, %rd40;
	ld.global.f32 	%f135, [%rd41];
	add.f32 	%f136, %f378, %f135;
	add.s32 	%r111, %r110, 512;
	mul.wide.u32 	%rd42, %r111, 4;
	add.s64 	%rd43, %rd1, %rd42;
	ld.global.f32 	%f137, [%rd43];
	add.f32 	%f138, %f136, %f137;
	add.s32 	%r112, %r110, 1024;
	mul.wide.u32 	%rd44, %r112, 4;
	add.s64 	%rd45, %rd1, %rd44;
	ld.global.f32 	%f139, [%rd45];
	add.f32 	%f140, %f138, %f139;
	add.s32 	%r113, %r110, 1536;
	mul.wide.u32 	%rd46, %r113, 4;
	add.s64 	%rd47, %rd1, %rd46;
	ld.global.f32 	%f141, [%rd47];
	add.f32 	%f142, %f140, %f141;
	add.s32 	%r114, %r110, 2048;
	mul.wide.u32 	%rd48, %r114, 4;
	add.s64 	%rd49, %rd1, %rd48;
	ld.global.f32 	%f143, [%rd49];
	add.f32 	%f144, %f142, %f143;
	add.s32 	%r115, %r110, 2560;
	mul.wide.u32 	%rd50, %r115, 4;
	add.s64 	%rd51, %rd1, %rd50;
	ld.global.f32 	%f145, [%rd51];
	add.f32 	%f146, %f144, %f145;
	add.s32 	%r116, %r110, 3072;
	mul.wide.u32 	%rd52, %r116, 4;
	add.s64 	%rd53, %rd1, %rd52;
	ld.global.f32 	%f147, [%rd53];
	add.f32 	%f148, %f146, %f147;
	add.s32 	%r117, %r110, 3584;
	mul.wide.u32 	%rd54, %r117, 4;
	add.s64 	%rd55, %rd1, %rd54;
	ld.global.f32 	%f149, [%rd55];
	add.f32 	%f378, %f148, %f149;
	add.s32 	%r275, %r275, 4096;
$L__BB5_38:
	setp.eq.s32 	%p12, %r61, 0;
	@%p12 bra 	$L__BB5_44;
	setp.lt.u32 	%p13, %r61, 4;
	@%p13 bra 	$L__BB5_41;
	add.s32 	%r118, %r275, %r270;
	mul.wide.u32 	%rd56, %r118, 4;
	add.s64 	%rd57, %rd1, %rd56;
	ld.global.f32 	%f151, [%rd57];
	add.f32 	%f152, %f378, %f151;
	add.s32 	%r119, %r118, 512;
	mul.wide.u32 	%rd58, %r119, 4;
	add.s64 	%rd59, %rd1, %rd58;
	ld.global.f32 	%f153, [%rd59];
	add.f32 	%f154, %f152, %f153;
	add.s32 	%r120, %r118, 1024;
	mul.wide.u32 	%rd60, %r120, 4;
	add.s64 	%rd61, %rd1, %rd60;
	ld.global.f32 	%f155, [%rd61];
	add.f32 	%f156, %f154, %f155;
	add.s32 	%r121, %r118, 1536;
	mul.wide.u32 	%rd62, %r121, 4;
	add.s64 	%rd63, %rd1, %rd62;
	ld.global.f32 	%f157, [%rd63];
	add.f32 	%f378, %f156, %f157;
	add.s32 	%r275, %r275, 2048;
$L__BB5_41:
	and.b32  	%r122, %r49, 3;
	setp.eq.s32 	%p14, %r122, 0;
	@%p14 bra 	$L__BB5_44;
	add.s32 	%r278, %r275, %r268;
	cvt.u16.u32 	%rs1, %r267;
	shr.u16 	%rs2, %rs1, 9;
	add.s16 	%rs3, %rs2, 1;
	cvt.u32.u16 	%r123, %rs3;
	and.b32  	%r124, %r123, 3;
	neg.s32 	%r277, %r124;
$L__BB5_43:
	.pragma "nounroll";
	mul.wide.u32 	%rd64, %r278, 4;
	add.s64 	%rd65, %rd1, %rd64;
	ld.global.f32 	%f158, [%rd65];
	add.f32 	%f378, %f378, %f158;
	add.s32 	%r278, %r278, 512;
	add.s32 	%r277, %r277, 1;
	setp.ne.s32 	%p15, %r277, 0;
	@%p15 bra 	$L__BB5_43;
$L__BB5_44:
	// begin inline asm
	mov.u32 %r125, %laneid;
	// end inline asm
	mov.b32 	%r127, %f378;
	mov.b32 	%r128, 1;
	mov.b32 	%r149, 31;
	mov.b32 	%r150, -1;
	// begin inline asm
	shfl.sync.down.b32 %r126, %r127, %r128, %r149, %r150;
	// end inline asm
	setp.gt.s32 	%p16, %r125, 30;
	mov.b32 	%f159, %r126;
	add.f32 	%f160, %f378, %f159;
	selp.f32 	%f161, %f378, %f160, %p16;
	mov.b32 	%r132, %f161;
	mov.b32 	%r133, 2;
	// begin inline asm
	shfl.sync.down.b32 %r131, %r132, %r133, %r149, %r150;
	// end inline asm
	setp.gt.s32 	%p17, %r125, 29;
	mov.b32 	%f162, %r131;
	add.f32 	%f163, %f161, %f162;
	selp.f32 	%f164, %f161, %f163, %p17;
	mov.b32 	%r137, %f164;
	mov.b32 	%r138, 4;
	// begin inline asm
	shfl.sync.down.b32 %r136, %r137, %r138, %r149, %r150;
	// end inline asm
	setp.gt.s32 	%p18, %r125, 27;
	mov.b32 	%f165, %r136;
	add.f32 	%f166, %f164, %f165;
	selp.f32 	%f167, %f164, %f166, %p18;
	mov.b32 	%r142, %f167;
	mov.b32 	%r143, 8;
	// begin inline asm
	shfl.sync.down.b32 %r141, %r142, %r143, %r149, %r150;
	// end inline asm
	setp.gt.s32 	%p19, %r125, 23;
	mov.b32 	%f168, %r141;
	add.f32 	%f169, %f167, %f168;
	selp.f32 	%f170, %f167, %f169, %p19;
	mov.b32 	%r147, %f170;
	mov.b32 	%r148, 16;
	// begin inline asm
	shfl.sync.down.b32 %r146, %r147, %r148, %r149, %r150;
	// end inline asm
	setp.gt.s32 	%p20, %r125, 15;
	mov.b32 	%f171, %r146;
	add.f32 	%f37, %f170, %f171;
	selp.f32 	%f379, %f170, %f37, %p20;
	setp.ne.s32 	%p21, %r125, 0;
	@%p21 bra 	$L__BB5_46;
	shr.u32 	%r151, %r35, 3;
	and.b32  	%r152, %r151, 124;
	mov.u32 	%r153, _ZZN3cub18CUB_300001_SM_10006detail6reduce18DeviceReduceKernelINS2_10policy_hubIfjN4cuda3std3__44plusIfEEE10Policy1000EN6thrust24THRUST_300001_SM_1000_NS6detail15normal_iteratorINSD_10device_ptrIfEEEEjS9_fNS7_10__identityEEEvT0_PT3_T1_NS0_13GridEvenShareISN_EET2_T4_E12temp_storage;
	add.s32 	%r154, %r153, %r152;
	st.shared.f32 	[%r154+16], %f37;
$L__BB5_46:
	bar.sync 	0;
	setp.ne.s32 	%p22, %r35, 0;
	@%p22 bra 	$L__BB5_48;
	ld.shared.f32 	%f172, [_ZZN3cub18CUB_300001_SM_10006detail6reduce18DeviceReduceKernelINS2_10policy_hubIfjN4cuda3std3__44plusIfEEE10Policy1000EN6thrust24THRUST_300001_SM_1000_NS6detail15normal_iteratorINSD_10device_ptrIfEEEEjS9_fNS7_10__identityEEEvT0_PT3_T1_NS0_13GridEvenShareISN_EET2_T4_E12temp_storage+20];
	add.f32 	%f173, %f379, %f172;
	ld.shared.f32 	%f174, [_ZZN3cub18CUB_300001_SM_10006detail6reduce18DeviceReduceKernelINS2_10policy_hubIfjN4cuda3std3__44plusIfEEE10Policy1000EN6thrust24THRUST_300001_SM_1000_NS6detail15normal_iteratorINSD_10device_ptrIfEEEEjS9_fNS7_10__identityEEEvT0_PT3_T1_NS0_13GridEvenShareISN_EET2_T4_E12temp_storage+24];
	add.f32 	%f175, %f173, %f174;
	ld.shared.f32 	%f176, [_ZZN3cub18CUB_300001_SM_10006detail6reduce18DeviceReduceKernelINS2_10policy_hubIfjN4cuda3std3__44plusIfEEE10Policy1000EN6thrust24THRUST_300001_SM_1000_NS6detail15normal_iteratorINSD_10device_ptrIfEEEEjS9_fNS7_10__identityEEEvT0_PT3_T1_NS0_13GridEvenShareISN_EET2_T4_E12temp_storage+28];
	add.f32 	%f177, %f175, %f176;
	ld.shared.f32 	%f178, [_ZZN3cub18CUB_300001_SM_10006detail6reduce18DeviceReduceKernelINS2_10policy_hubIfjN4cuda3std3__44plusIfEEE10Policy1000EN6thrust24THRUST_300001_SM_1000_NS6detail15normal_iteratorINSD_10device_ptrIfEEEEjS9_fNS7_10__identityEEEvT0_PT3_T1_NS0_13GridEvenShareISN_EET2_T4_E12temp_storage+32];
	add.f32 	%f179, %f177, %f178;
	ld.shared.f32 	%f180, [_ZZN3cub18CUB_300001_SM_10006detail6reduce18DeviceReduceKernelINS2_10policy_hubIfjN4cuda3std3__44plusIfEEE10Policy1000EN6thrust24THRUST_300001_SM_1000_NS6detail15normal_iteratorINSD_10device_ptrIfEEEEjS9_fNS7_10__identityEEEvT0_PT3_T1_NS0_13GridEvenShareISN_EET2_T4_E12temp_storage+36];
	add.f32 	%f181, %f179, %f180;
	ld.shared.f32 	%f182, [_ZZN3cub18CUB_300001_SM_10006detail6reduce18DeviceReduceKernelINS2_10policy_hubIfjN4cuda3std3__44plusIfEEE10Policy1000EN6thrust24THRUST_300001_SM_1000_NS6detail15normal_iteratorINSD_10device_ptrIfEEEEjS9_fNS7_10__identityEEEvT0_PT3_T1_NS0_13GridEvenShareISN_EET2_T4_E12temp_storage+40];
	add.f32 	%f183, %f181, %f182;
	ld.shared.f32 	%f184, [_ZZN3cub18CUB_300001_SM_10006detail6reduce18DeviceReduceKernelINS2_10policy_hubIfjN4cuda3std3__44plusIfEEE10Policy1000EN6thrust24THRUST_300001_SM_1000_NS6detail15normal_iteratorINSD_10device_ptrIfEEEEjS9_fNS7_10__identityEEEvT0_PT3_T1_NS0_13GridEvenShareISN_EET2_T4_E12temp_storage+44];
	add.f32 	%f185, %f183, %f184;
	ld.shared.f32 	%f186, [_ZZN3cub18CUB_300001_SM_10006detail6reduce18DeviceReduceKernelINS2_10policy_hubIfjN4cuda3std3__44plusIfEEE10Policy1000EN6thrust24THRUST_300001_SM_1000_NS6detail15normal_iteratorINSD_10device_ptrIfEEEEjS9_fNS7_10__identityEEEvT0_PT3_T1_NS0_13GridEvenShareISN_EET2_T4_E12temp_storage+48];
	add.f32 	%f187, %f185, %f186;
	ld.shared.f32 	%f188, [_ZZN3cub18CUB_300001_SM_10006detail6reduce18DeviceReduceKernelINS2_10policy_hubIfjN4cuda3std3__44plusIfEEE10Policy1000EN6thrust24THRUST_300001_SM_1000_NS6detail15normal_iteratorINSD_10device_ptrIfEEEEjS9_fNS7_10__identityEEEvT0_PT3_T1_NS0_13GridEvenShareISN_EET2_T4_E12temp_storage+52];
	add.f32 	%f189, %f187, %f188;
	ld.shared.f32 	%f190, [_ZZN3cub18CUB_300001_SM_10006detail6reduce18DeviceReduceKernelINS2_10policy_hubIfjN4cuda3std3__44plusIfEEE10Policy1000EN6thrust24THRUST_300001_SM_1000_NS6detail15normal_iteratorINSD_10device_ptrIfEEEEjS9_fNS7_10__identityEEEvT0_PT3_T1_NS0_13GridEvenShareISN_EET2_T4_E12temp_storage+56];
	add.f32 	%f191, %f189, %f190;
	ld.shared.f32 	%f192, [_ZZN3cub18CUB_300001_SM_10006detail6reduce18DeviceReduceKernelINS2_10policy_hubIfjN4cuda3std3__44plusIfEEE10Policy1000EN6thrust24THRUST_300001_SM_1000_NS6detail15normal_iteratorINSD_10device_ptrIfEEEEjS9_fNS7_10__identityEEEvT0_PT3_T1_NS0_13GridEvenShareISN_EET2_T4_E12temp_storage+60];
	add.f32 	%f193, %f191, %f192;
	ld.shared.f32 	%f194, [_ZZN3cub18CUB_300001_SM_10006detail6reduce18DeviceReduceKernelINS2_10policy_hubIfjN4cuda3std3__44plusIfEEE10Policy1000EN6thrust24THRUST_300001_SM_1000_NS6detail15normal_iteratorINSD_10device_ptrIfEEEEjS9_fNS7_10__identityEEEvT0_PT3_T1_NS0_13GridEvenShareISN_EET2_T4_E12temp_storage+64];
	add.f32 	%f195, %f193, %f194;
	ld.shared.f32 	%f196, [_ZZN3cub18CUB_300001_SM_10006detail6reduce18DeviceReduceKernelINS2_10policy_hubIfjN4cuda3std3__44plusIfEEE10Policy1000EN6thrust24THRUST_300001_SM_1000_NS6detail15normal_iteratorINSD_10device_ptrIfEEEEjS9_fNS7_10__identityEEEvT0_PT3_T1_NS0_13GridEvenShareISN_EET2_T4_E12temp_storage+68];
	add.f32 	%f197, %f195, %f196;
	ld.shared.f32 	%f198, [_ZZN3cub18CUB_300001_SM_10006detail6reduce18DeviceReduceKernelINS2_10policy_hubIfjN4cuda3std3__44plusIfEEE10Policy1000EN6thrust24THRUST_300001_SM_1000_NS6detail15normal_iteratorINSD_10device_ptrIfEEEEjS9_fNS7_10__identityEEEvT0_PT3_T1_NS0_13GridEvenShareISN_EET2_T4_E12temp_storage+72];
	add.f32 	%f199, %f197, %f198;
	ld.shared.f32 	%f200, [_ZZN3cub18CUB_300001_SM_10006detail6reduce18DeviceReduceKernelINS2_10policy_hubIfjN4cuda3std3__44plusIfEEE10Policy1000EN6thrust24THRUST_300001_SM_1000_NS6detail15normal_iteratorINSD_10device_ptrIfEEEEjS9_fNS7_10__identityEEEvT0_PT3_T1_NS0_13GridEvenShareISN_EET2_T4_E12temp_storage+76];
	add.f32 	%f379, %f199, %f200;
$L__BB5_48:
	mov.u32 	%r256, %tid.x;
	setp.ne.s32 	%p64, %r256, 0;
	@%p64 bra 	$L__BB5_50;
	ld.param.u64 	%rd129, [_ZN3cub18CUB_300001_SM_10006detail6reduce18DeviceReduceKernelINS2_10policy_hubIfjN4cuda3std3__44plusIfEEE10Policy1000EN6thrust24THRUST_300001_SM_1000_NS6detail15normal_iteratorINSD_10device_ptrIfEEEEjS9_fNS7_10__identityEEEvT0_PT3_T1_NS0_13GridEvenShareISN_EET2_T4__param_1];
	cvta.to.global.u64 	%rd126, %rd129;
	mul.wide.u32 	%rd127, %r3, 4;
	add.s64 	%rd128, %rd126, %rd127;
	st.global.f32 	[%rd128], %f379;
$L__BB5_50:
	ret;

}
	// .globl	_ZN3cub18CUB_300001_SM_10006detail6reduce28DeviceReduceSingleTileKernelINS2_10policy_hubIfjN4cuda3std3__44plusIfEEE10Policy1000EPfPdiS9_dfNS7_10__identityEEEvT0_T1_T2_T3_T4_T6_
.visible .entry _ZN3cub18CUB_300001_SM_10006detail6reduce28DeviceReduceSingleTileKernelINS2_10policy_hubIfjN4cuda3std3__44plusIfEEE10Policy1000EPfPdiS9_dfNS7_10__identityEEEvT0_T1_T2_T3_T4_T6_(
	.param .u64 .ptr .align 1 _ZN3cub18CUB_300001_SM_10006detail6reduce28DeviceReduceSingleTileKernelINS2_10policy_hubIfjN4cuda3std3__44plusIfEEE10Policy1000EPfPdiS9_dfNS7_10__identityEEEvT0_T1_T2_T3_T4_T6__param_0,
	.param .u64 .ptr .align 1 _ZN3cub18CUB_300001_SM_10006detail6reduce28DeviceReduceSingleTileKernelINS2_10policy_hubIfjN4cuda3std3__44plusIfEEE10Policy1000EPfPdiS9_dfNS7_10__identityEEEvT0_T1_T2_T3_T4_T6__param_1,
	.param .u32 _ZN3cub18CUB_300001_SM_10006detail6reduce28DeviceReduceSingleTileKernelINS2_10policy_hubIfjN4cuda3std3__44plusIfEEE10Policy1000EPfPdiS9_dfNS7_10__identityEEEvT0_T1_T2_T3_T4_T6__param_2,
	.param .align 1 .b8 _ZN3cub18CUB_300001_SM_10006detail6reduce28DeviceReduceSingleTileKernelINS2_10policy_hubIfjN4cuda3std3__44plusIfEEE10Policy1000EPfPdiS9_dfNS7_10__identityEEEvT0_T1_T2_T3_T4_T6__param_3[1],
	.param .f64 _ZN3cub18CUB_300001_SM_10006detail6reduce28DeviceReduceSingleTileKernelINS2_10policy_hubIfjN4cuda3std3__44plusIfEEE10Policy1000EPfPdiS9_dfNS7_10__identityEEEvT0_T1_T2_T3_T4_T6__param_4,
	.param .align 1 .b8 _ZN3cub18CUB_300001_SM_10006detail6reduce28DeviceReduceSingleTileKernelINS2_10policy_hubIfjN4cuda3std3__44plusIfEEE10Policy1000EPfPdiS9_dfNS7_10__identityEEEvT0_T1_T2_T3_T4_T6__param_5[1]
)
.maxntid 512
.minnctapersm 1
{
	.reg .pred 	%p<113>;
	.reg .b32 	%r<407>;
	.reg .b32 	%f<531>;
	.reg .b64 	%rd<133>;
	.reg .b64 	%fd<3>;
	// demoted variable
	.shared .align 4 .b8 _ZZN3cub18CUB_300001_SM_10006detail6reduce28DeviceReduceSingleTileKernelINS2_10policy_hubIfjN4cuda3std3__44plusIfEEE10Policy1000EPfPdiS9_dfNS7_10__identityEEEvT0_T1_T2_T3_T4_T6_E12temp_storage[84];
	ld.param.u64 	%rd16, [_ZN3cub18CUB_300001_SM_10006detail6reduce28DeviceReduceSingleTileKernelINS2_10policy_hubIfjN4cuda3std3__44plusIfEEE10Policy1000EPfPdiS9_dfNS7_10__identityEEEvT0_T1_T2_T3_T4_T6__param_0];
	ld.param.u64 	%rd17, [_ZN3cub18CUB_300001_SM_10006detail6reduce28DeviceReduceSingleTileKernelINS2_10policy_hubIfjN4cuda3std3__44plusIfEEE10Policy1000EPfPdiS9_dfNS7_10__identityEEEvT0_T1_T2_T3_T4_T6__param_1];
	ld.param.u32 	%r67, [_ZN3cub18CUB_300001_SM_10006detail6reduce28DeviceReduceSingleTileKernelINS2_10policy_hubIfjN4cuda3std3__44plusIfEEE10Policy1000EPfPdiS9_dfNS7_10__identityEEEvT0_T1_T2_T3_T4_T6__param_2];
	ld.param.f64 	%fd1, [_ZN3cub18CUB_300001_SM_10006detail6reduce28DeviceReduceSingleTileKernelINS2_10policy_hubIfjN4cuda3std3__44plusIfEEE10Policy1000EPfPdiS9_dfNS7_10__identityEEEvT0_T1_T2_T3_T4_T6__param_4];
	cvta.to.global.u64 	%rd1, %rd17;
	setp.ne.s32 	%p1, %r67, 0;
	@%p1 bra 	$L__BB6_3;
	mov.u32 	%r380, %tid.x;
	setp.ne.s32 	%p112, %r380, 0;
	@%p112 bra 	$L__BB6_74;
	st.global.f64 	[%rd1], %fd1;
	bra.uni 	$L__BB6_74;
$L__BB6_3:
	and.b64  	%rd18, %rd16, 7;
	setp.ne.s64 	%p2, %rd18, 0;
	@%p2 bra 	$L__BB6_38;
	setp.gt.s32 	%p57, %r67, 8191;
	@%p57 bra 	$L__BB6_22;
	mov.u32 	%r1, %tid.x;
	setp.ge.s32 	%p74, %r1, %r67;
	mov.f32 	%f509, 0f00000000;
	mov.u32 	%r384, %r1;
	@%p74 bra 	$L__BB6_7;
	mul.wide.u32 	%rd121, %r1, 4;
	add.s64 	%rd120, %rd16, %rd121;
	// begin inline asm
	ld.global.nc.u32 %r300, [%rd120];
	// end inline asm
	mov.b32 	%f509, %r300;
	add.s32 	%r384, %r1, 512;
$L__BB6_7:
	setp.ge.s32 	%p75, %r384, %r67;
	@%p75 bra 	$L__BB6_13;
	not.b32 	%r301, %r384;
	add.s32 	%r4, %r67, %r301;
	and.b32  	%r302, %r4, 1536;
	setp.eq.s32 	%p76, %r302, 1536;
	@%p76 bra 	$L__BB6_11;
	mul.wide.u32 	%rd122, %r384, 4;
	add.s64 	%rd129, %rd16, %rd122;
	shr.u32 	%r303, %r4, 9;
	add.s32 	%r304, %r303, 1;
	and.b32  	%r305, %r304, 3;
	neg.s32 	%r382, %r305;
$L__BB6_10:
	.pragma "nounroll";
	// begin inline asm
	ld.global.nc.u32 %r306, [%rd129];
	// end inline asm
	mov.b32 	%f394, %r306;
	add.f32 	%f509, %f509, %f394;
	add.s32 	%r384, %r384, 512;
	add.s64 	%rd129, %rd129, 2048;
	add.s32 	%r382, %r382, 1;
	setp.ne.s32 	%p77, %r382, 0;
	@%p77 bra 	$L__BB6_10;
$L__BB6_11:
	setp.lt.u32 	%p78, %r4, 1536;
	@%p78 bra 	$L__BB6_13;
$L__BB6_12:
	mul.wide.s32 	%rd128, %r384, 4;
	add.s64 	%rd124, %rd16, %rd128;
	// begin inline asm
	ld.global.nc.u32 %r307, [%rd124];
	// end inline asm
	mov.b32 	%f395, %r307;
	add.f32 	%f396, %f509, %f395;
	add.s64 	%rd125, %rd124, 2048;
	// begin inline asm
	ld.global.nc.u32 %r308, [%rd125];
	// end inline asm
	mov.b32 	%f397, %r308;
	add.f32 	%f398, %f396, %f397;
	add.s64 	%rd126, %rd124, 4096;
	// begin inline asm
	ld.global.nc.u32 %r309, [%rd126];
	// end inline asm
	mov.b32 	%f399, %r309;
	add.f32 	%f400, %f398, %f399;
	add.s64 	%rd127, %rd124, 6144;
	// begin inline asm
	ld.global.nc.u32 %r310, [%rd127];
	// end inline asm
	mov.b32 	%f401, %r310;
	add.f32 	%f509, %f400, %f401;
	add.s32 	%r384, %r384, 2048;
	setp.lt.s32 	%p79, %r384, %r67;
	@%p79 bra 	$L__BB6_12;
$L__BB6_13:
	setp.lt.s32 	%p80, %r67, 512;
	@%p80 bra 	$L__BB6_18;
	// begin inline asm
	mov.u32 %r349, %laneid;
	// end inline asm
	mov.b32 	%r351, %f509;
	mov.b32 	%r352, 1;
	mov.b32 	%r373, 31;
	mov.b32 	%r374, -1;
	// begin inline asm
	shfl.sync.down.b32 %r350, %r351, %r352, %r373, %r374;
	// end inline asm
	setp.gt.s32 	%p104, %r349, 30;
	mov.b32 	%f460, %r350;
	add.f32 	%f461, %f509, %f460;
	selp.f32 	%f462, %f509, %f461, %p104;
	mov.b32 	%r356, %f462;
	mov.b32 	%r357, 2;
	// begin inline asm
	shfl.sync.down.b32 %r355, %r356, %r357, %r373, %r374;
	// end inline asm
	setp.gt.s32 	%p105, %r349, 29;
	mov.b32 	%f463, %r355;
	add.f32 	%f464, %f462, %f463;
	selp.f32 	%f465, %f462, %f464, %p105;
	mov.b32 	%r361, %f465;
	mov.b32 	%r362, 4;
	// begin inline asm
	shfl.sync.down.b32 %r360, %r361, %r362, %r373, %r374;
	// end inline asm
	setp.gt.s32 	%p106, %r349, 27;
	mov.b32 	%f466, %r360;
	add.f32 	%f467, %f465, %f466;
	selp.f32 	%f468, %f465, %f467, %p106;
	mov.b32 	%r366, %f468;
	mov.b32 	%r367, 8;
	// begin inline asm
	shfl.sync.down.b32 %r365, %r366, %r367, %r373, %r374;
	// end inline asm
	setp.gt.s32 	%p107, %r349, 23;
	mov.b32 	%f469, %r365;
	add.f32 	%f470, %f468, %f469;
	selp.f32 	%f471, %f468, %f470, %p107;
	mov.b32 	%r371, %f471;
	mov.b32 	%r372, 16;
	// begin inline asm
	shfl.sync.down.b32 %r370, %r371, %r372, %r373, %r374;
	// end inline asm
	setp.gt.s32 	%p108, %r349, 15;
	mov.b32 	%f472, %r370;
	add.f32 	%f10, %f471, %f472;
	selp.f32 	%f530, %f471, %f10, %p108;
	setp.ne.s32 	%p109, %r349, 0;
	@%p109 bra 	$L__BB6_16;
	shr.u32 	%r375, %r1, 3;
	and.b32  	%r376, %r375, 124;
	mov.u32 	%r377, _ZZN3cub18CUB_300001_SM_10006detail6reduce28DeviceReduceSingleTileKernelINS2_10policy_hubIfjN4cuda3std3__44plusIfEEE10Policy1000EPfPdiS9_dfNS7_10__identityEEEvT0_T1_T2_T3_T4_T6_E12temp_storage;
	add.s32 	%r378, %r377, %r376;
	st.shared.f32 	[%r378+16], %f10;
$L__BB6_16:
	bar.sync 	0;
	setp.ne.s32 	%p110, %r1, 0;
	@%p110 bra 	$L__BB6_72;
	ld.shared.f32 	%f473, [_ZZN3cub18CUB_300001_SM_10006detail6reduce28DeviceReduceSingleTileKernelINS2_10policy_hubIfjN4cuda3std3__44plusIfEEE10Policy1000EPfPdiS9_dfNS7_10__identityEEEvT0_T1_T2_T3_T4_T6_E12temp_storage+20];
	add.f32 	%f474, %f530, %f473;
	ld.shared.f32 	%f475, [_ZZN3cub18CUB_300001_SM_10006detail6reduce28DeviceReduceSingleTileKernelINS2_10policy_hubIfjN4cuda3std3__44plusIfEEE10Policy1000EPfPdiS9_dfNS7_10__identityEEEvT0_T1_T2_T3_T4_T6_E12temp_storage+24];
	add.f32 	%f476, %f474, %f475;
	ld.shared.f32 	%f477, [_ZZN3cub18CUB_300001_SM_10006detail6reduce28DeviceReduceSingleTileKernelINS2_10policy_hubIfjN4cuda3std3__44plusIfEEE10Policy1000EPfPdiS9_dfNS7_10__identityEEEvT0_T1_T2_T3_T4_T6_E12temp_storage+28];
	add.f32 	%f478, %f476, %f477;
	ld.shared.f32 	%f479, [_ZZN3cub18CUB_300001_SM_10006detail6reduce28DeviceReduceSingleTileKernelINS2_10policy_hubIfjN4cuda3std3__44plusIfEEE10Policy1000EPfPdiS9_dfNS7_10__identityEEEvT0_T1_T2_T3_T4_T6_E12temp_storage+32];
	add.f32 	%f480, %f478, %f479;
	ld.shared.f32 	%f481, [_ZZN3cub18CUB_300001_SM_10006detail6reduce28DeviceReduceSingleTileKernelINS2_10policy_hubIfjN4cuda3std3__44plusIfEEE10Policy1000EPfPdiS9_dfNS7_10__identityEEEvT0_T1_T2_T3_T4_T6_E12temp_storage+36];
	add.f32 	%f482, %f480, %f481;
	ld.shared.f32 	%f483, [_ZZN3cub18CUB_300001_SM_10006detail6reduce28DeviceReduceSingleTileKernelINS2_10policy_hubIfjN4cuda3std3__44plusIfEEE10Policy1000EPfPdiS9_dfNS7_10__identityEEEvT0_T1_T2_T3_T4_T6_E12temp_storage+40];
	add.f32 	%f484, %f482, %f483;
	ld.shared.f32 	%f485, [_ZZN3cub18CUB_300001_SM_10006detail6reduce28DeviceReduceSingleTileKernelINS2_10policy_hubIfjN4cuda3std3__44plusIfEEE10Policy1000EPfPdiS9_dfNS7_10__identityEEEvT0_T1_T2_T3_T4_T6_E12temp_storage+44];
	add.f32 	%f486, %f484, %f485;
	ld.shared.f32 	%f487, [_ZZN3cub18CUB_300001_SM_10006detail6reduce28DeviceReduceSingleTileKernelINS2_10policy_hubIfjN4cuda3std3__44plusIfEEE10Policy1000EPfPdiS9_dfNS7_10__identityEEEvT0_T1_T2_T3_T4_T6_E12temp_storage+48];
	add.f32 	%f488, %f486, %f487;
	ld.shared.f32 	%f489, [_ZZN3cub18CUB_300001_SM_10006detail6reduce28DeviceReduceSingleTileKernelINS2_10policy_hubIfjN4cuda3std3__44plusIfEEE10Policy1000EPfPdiS9_dfNS7_10__identityEEEvT0_T1_T2_T3_T4_T6_E12temp_storage+52];
	add.f32 	%f490, %f488, %f489;
	ld.shared.f32 	%f491, [_ZZN3cub18CUB_300001_SM_10006detail6reduce28DeviceReduceSingleTileKernelINS2_10policy_hubIfjN4cuda3std3__44plusIfEEE10Policy1000EPfPdiS9_dfNS7_10__identityEEEvT0_T1_T2_T3_T4_T6_E12temp_storage+56];
	add.f32 	%f492, %f490, %f491;
	ld.shared.f32 	%f493, [_ZZN3cub18CUB_300001_SM_10006detail6reduce28DeviceReduceSingleTileKernelINS2_10policy_hubIfjN4cuda3std3__44plusIfEEE10Policy1000EPfPdiS9_dfNS7_10__identityEEEvT0_T1_T2_T3_T4_T6_E12temp_storage+60];
	add.f32 	%f494, %f492, %f493;
	ld.shared.f32 	%f495, [_ZZN3cub18CUB_300001_SM_10006detail6reduce28DeviceReduceSingleTileKernelINS2_10policy_hubIfjN4cuda3std3__44plusIfEEE10Policy1000EPfPdiS9_dfNS7_10__identityEEEvT0_T1_T2_T3_T4_T6_E12temp_storage+64];
	add.f32 	%f496, %f494, %f495;
	ld.shared.f32 	%f497, [_ZZN3cub18CUB_300001_SM_10006detail6reduce28DeviceReduceSingleTileKernelINS2_10policy_hubIfjN4cuda3std3__44plusIfEEE10Policy1000EPfPdiS9_dfNS7_10__identityEEEvT0_T1_T2_T3_T4_T6_E12temp_storage+68];
	add.f32 	%f498, %f496, %f497;
	ld.shared.f32 	%f499, [_ZZN3cub18CUB_300001_SM_10006detail6reduce28DeviceReduceSingleTileKernelINS2_10policy_hubIfjN4cuda3std3__44plusIfEEE10Policy1000EPfPdiS9_dfNS7_10__identityEEEvT0_T1_T2_T3_T4_T6_E12temp_storage+72];
	add.f32 	%f500, %f498, %f499;
	ld.shared.f32 	%f501, [_ZZN3cub18CUB_300001_SM_10006detail6reduce28DeviceReduceSingleTileKernelINS2_10policy_hubIfjN4cuda3std3__44plusIfEEE10Policy1000EPfPdiS9_dfNS7_10__identityEEEvT0_T1_T2_T3_T4_T6_E12temp_storage+76];
	add.f32 	%f530, %f500, %f501;
	bra.uni 	$L__BB6_72;
$L__BB6_18:
	// begin inline asm
	mov.u32 %r311, %laneid;
	// end inline asm
	and.b32  	%r337, %r1, 992;
	add.s32 	%r338, %r337, 32;
	setp.gt.s32 	%p81, %r338, %r67;
	not.b32 	%r339, %r337;
	add.s32 	%r340, %r67, %r339;
	selp.b32 	%r335, %r340, 31, %p81;
	mov.b32 	%r313, %f509;
	mov.b32 	%r314, 1;
	mov.b32 	%r336, -1;
	// begin inline asm
	shfl.sync.down.b32 %r312, %r313, %r314, %r335, %r336;
	// end inline asm
	setp.lt.s32 	%p82, %r311, %r335;
	mov.b32 	%f402, %r312;
	add.f32 	%f403, %f509, %f402;
	selp.f32 	%f404, %f403, %f509, %p82;
	mov.b32 	%r318, %f404;
	mov.b32 	%r319, 2;
	// begin inline asm
	shfl.sync.down.b32 %r317, %r318, %r319, %r335, %r336;
	// end inline asm
	add.s32 	%r341, %r311, 2;
	setp.gt.s32 	%p83, %r341, %r335;
	mov.b32 	%f405, %r317;
	add.f32 	%f406, %f404, %f405;
	selp.f32 	%f407, %f404, %f406, %p83;
	mov.b32 	%r323, %f407;
	mov.b32 	%r324, 4;
	// begin inline asm
	shfl.sync.down.b32 %r322, %r323, %r324, %r335, %r336;
	// end inline asm
	add.s32 	%r342, %r311, 4;
	setp.gt.s32 	%p84, %r342, %r335;
	mov.b32 	%f408, %r322;
	add.f32 	%f409, %f407, %f408;
	selp.f32 	%f410, %f407, %f409, %p84;
	mov.b32 	%r328, %f410;
	mov.b32 	%r329, 8;
	// begin inline asm
	shfl.sync.down.b32 %r327, %r328, %r329, %r335, %r336;
	// end inline asm
	add.s32 	%r343, %r311, 8;
	setp.gt.s32 	%p85, %r343, %r335;
	mov.b32 	%f411, %r327;
	add.f32 	%f412, %f410, %f411;
	selp.f32 	%f413, %f410, %f412, %p85;
	mov.b32 	%r333, %f413;
	mov.b32 	%r334, 16;
	// begin inline asm
	shfl.sync.down.b32 %r332, %r333, %r334, %r335, %r336;
	// end inline asm
	add.s32 	%r344, %r311, 16;
	setp.gt.s32 	%p86, %r344, %r335;
	mov.b32 	%f414, %r332;
	add.f32 	%f415, %f413, %f414;
	selp.f32 	%f530, %f413, %f415, %p86;
	setp.ne.s32 	%p87, %r311, 0;
	@%p87 bra 	$L__BB6_20;
	shr.u32 	%r345, %r1, 3;
	and.b32  	%r346, %r345, 124;
	mov.u32 	%r347, _ZZN3cub18CUB_300001_SM_10006detail6reduce28DeviceReduceSingleTileKernelINS2_10policy_hubIfjN4cuda3std3__44plusIfEEE10Policy1000EPfPdiS9_dfNS7_10__identityEEEvT0_T1_T2_T3_T4_T6_E12temp_storage;
	add.s32 	%r348, %r347, %r346;
	st.shared.f32 	[%r348+16], %f530;
$L__BB6_20:
	bar.sync 	0;
	setp.ne.s32 	%p88, %r1, 0;
	@%p88 bra 	$L__BB6_72;
	setp.gt.s32 	%p89, %r67, 32;
	ld.shared.f32 	%f416, [_ZZN3cub18CUB_300001_SM_10006detail6reduce28DeviceReduceSingleTileKernelINS2_10policy_hubIfjN4cuda3std3__44plusIfEEE10Policy1000EPfPdiS9_dfNS7_10__identityEEEvT0_T1_T2_T3_T4_T6_E12temp_storage+20];
	add.f32 	%f417, %f530, %f416;
	selp.f32 	%f418, %f417, %f530, %p89;
	setp.gt.s32 	%p90, %r67, 64;
	ld.shared.f32 	%f419, [_ZZN3cub18CUB_300001_SM_10006detail6reduce28DeviceReduceSingleTileKernelINS2_10policy_hubIfjN4cuda3std3__44plusIfEEE10Policy1000EPfPdiS9_dfNS7_10__identityEEEvT0_T1_T2_T3_T4_T6_E12temp_storage+24];
	add.f32 	%f420, %f419, %f418;
	selp.f32 	%f421, %f420, %f418, %p90;
	setp.gt.s32 	%p91, %r67, 96;
	ld.shared.f32 	%f422, [_ZZN3cub18CUB_300001_SM_10006detail6reduce28DeviceReduceSingleTileKernelINS2_10policy_hubIfjN4cuda3std3__44plusIfEEE10Policy1000EPfPdiS9_dfNS7_10__identityEEEvT0_T1_T2_T3_T4_T6_E12temp_storage+28];
	add.f32 	%f423, %f422, %f421;
	selp.f32 	%f424, %f423, %f421, %p91;
	setp.gt.s32 	%p92, %r67, 128;
	ld.shared.f32 	%f425, [_ZZN3cub18CUB_300001_SM_10006detail6reduce28DeviceReduceSingleTileKernelINS2_10policy_hubIfjN4cuda3std3__44plusIfEEE10Policy1000EPfPdiS9_dfNS7_10__identityEEEvT0_T1_T2_T3_T4_T6_E12temp_storage+32];
	add.f32 	%f426, %f425, %f424;
	selp.f32 	%f427, %f426, %f424, %p92;
	setp.gt.s32 	%p93, %r67, 160;
	ld.shared.f32 	%f428, [_ZZN3cub18CUB_300001_SM_10006detail6reduce28DeviceReduceSingleTileKernelINS2_10policy_hubIfjN4cuda3std3__44plusIfEEE10Policy1000EPfPdiS9_dfNS7_10__identityEEEvT0_T1_T2_T3_T4_T6_E12temp_storage+36];
	add.f32 	%f429, %f428, %f427;
	selp.f32 	%f430, %f429, %f427, %p93;
	setp.gt.s32 	%p94, %r67, 192;
	ld.shared.f32 	%f431, [_ZZN3cub18CUB_300001_SM_10006detail6reduce28DeviceReduceSingleTileKernelINS2_10policy_hubIfjN4cuda3std3__44plusIfEEE10Policy1000EPfPdiS9_dfNS7_10__identityEEEvT0_T1_T2_T3_T4_T6_E12temp_storage+40];
	add.f32 	%f432, %f431, %f430;
	selp.f32 	%f433, %f432, %f430, %p94;
	setp.gt.s32 	%p95, %r67, 224;
	ld.shared.f32 	%f434, [_ZZN3cub18CUB_300001_SM_10006detail6reduce28DeviceReduceSingleTileKernelINS2_10policy_hubIfjN4cuda3std3__44plusIfEEE10Policy1000EPfPdiS9_dfNS7_10__identityEEEvT0_T1_T2_T3_T4_T6_E12temp_storage+44];
	add.f32 	%f435, %f434, %f433;
	selp.f32 	%f436, %f435, %f433, %p95;
	setp.gt.s32 	%p96, %r67, 256;
	ld.shared.f32 	%f437, [_ZZN3cub18CUB_300001_SM_10006detail6reduce28DeviceReduceSingleTileKernelINS2_10policy_hubIfjN4cuda3std3__44plusIfEEE10Policy1000EPfPdiS9_dfNS7_10__identityEEEvT0_T1_T2_T3_T4_T6_E12temp_storage+48];
	add.f32 	%f438, %f437, %f436;
	selp.f32 	%f439, %f438, %f436, %p96;
	setp.gt.s32 	%p97, %r67, 288;
	ld.shared.f32 	%f440, [_ZZN3cub18CUB_300001_SM_10006detail6reduce28DeviceReduceSingleTileKernelINS2_10policy_hubIfjN4cuda3std3__44plusIfEEE10Policy1000EPfPdiS9_dfNS7_10__identityEEEvT0_T1_T2_T3_T4_T6_E12temp_storage+52];
	add.f32 	%f441, %f440, %f439;
	selp.f32 	%f442, %f441, %f439, %p97;
	setp.gt.s32 	%p98, %r67, 320;
	ld.shared.f32 	%f443, [_ZZN3cub18CUB_300001_SM_10006detail6reduce28DeviceReduceSingleTileKernelINS2_10policy_hubIfjN4cuda3std3__44plusIfEEE10Policy1000EPfPdiS9_dfNS7_10__identityEEEvT0_T1_T2_T3_T4_T6_E12temp_storage+56];
	add.f32 	%f444, %f443, %f442;
	selp.f32 	%f445, %f444, %f442, %p98;
	setp.gt.s32 	%p99, %r67, 352;
	ld.shared.f32 	%f446, [_ZZN3cub18CUB_300001_SM_10006detail6reduce28DeviceReduceSingleTileKernelINS2_10policy_hubIfjN4cuda3std3__44plusIfEEE10Policy1000EPfPdiS9_dfNS7_10__identityEEEvT0_T1_T2_T3_T4_T6_E12temp_storage+60];
	add.f32 	%f447, %f446, %f445;
	selp.f32 	%f448, %f447, %f445, %p99;
	setp.gt.s32 	%p100, %r67, 384;
	ld.shared.f32 	%f449, [_ZZN3cub18CUB_300001_SM_10006detail6reduce28DeviceReduceSingleTileKernelINS2_10policy_hubIfjN4cuda3std3__44plusIfEEE10Policy1000EPfPdiS9_dfNS7_10__identityEEEvT0_T1_T2_T3_T4_T6_E12temp_storage+64];
	add.f32 	%f450, %f449, %f448;
	selp.f32 	%f451, %f450, %f448, %p100;
	setp.gt.s32 	%p101, %r67, 416;
	ld.shared.f32 	%f452, [_ZZN3cub18CUB_300001_SM_10006detail6reduce28DeviceReduceSingleTileKernelINS2_10policy_hubIfjN4cuda3std3__44plusIfEEE10Policy1000EPfPdiS9_dfNS7_10__identityEEEvT0_T1_T2_T3_T4_T6_E12temp_storage+68];
	add.f32 	%f453, %f452, %f451;
	selp.f32 	%f454, %f453, %f451, %p101;
	setp.gt.s32 	%p102, %r67, 448;
	ld.shared.f32 	%f455, [_ZZN3cub18CUB_300001_SM_10006detail6reduce28DeviceReduceSingleTileKernelINS2_10policy_hubIfjN4cuda3std3__44plusIfEEE10Policy1000EPfPdiS9_dfNS7_10__identityEEEvT0_T1_T2_T3_T4_T6_E12temp_storage+72];
	add.f32 	%f456, %f455, %f454;
	selp.f32 	%f457, %f456, %f454, %p102;
	setp.gt.s32 	%p103, %r67, 480;
	ld.shared.f32 	%f458, [_ZZN3cub18CUB_300001_SM_10006detail6reduce28DeviceReduceSingleTileKernelINS2_10policy_hubIfjN4cuda3std3__44plusIfEEE10Policy1000EPfPdiS9_dfNS7_10__identityEEEvT0_T1_T2_T3_T4_T6_E12temp_storage+76];
	add.f32 	%f459, %f458, %f457;
	selp.f32 	%f530, %f459, %f457, %p103;
	bra.uni 	$L__BB6_72;
$L__BB6_22:
	mov.u32 	%r13, %tid.x;
	shl.b32 	%r224, %r13, 1;
	mul.wide.u32 	%rd90, %r224, 4;
	add.s64 	%rd75, %rd16, %rd90;
	// begin inline asm
	ld.global.nc.u64 %rd74, [%rd75];
	// end inline asm
	mov.b64 	{%r225, %r226}, %rd74;
	mov.b32 	%f280, %r226;
	mov.b32 	%f281, %r225;
	add.s64 	%rd77, %rd75, 4096;
	// begin inline asm
	ld.global.nc.u64 %rd76, [%rd77];
	// end inline asm
	mov.b64 	{%r227, %r228}, %rd76;
	mov.b32 	%f282, %r228;
	mov.b32 	%f283, %r227;
	add.s64 	%rd79, %rd75, 8192;
	// begin inline asm
	ld.global.nc.u64 %rd78, [%rd79];
	// end inline asm
	mov.b64 	{%r229, %r230}, %rd78;
	mov.b32 	%f284, %r230;
	mov.b32 	%f285, %r229;
	add.s64 	%rd81, %rd75, 12288;
	// begin inline asm
	ld.global.nc.u64 %rd80, [%rd81];
	// end inline asm
	mov.b64 	{%r231, %r232}, %rd80;
	mov.b32 	%f286, %r232;
	mov.b32 	%f287, %r231;
	add.s64 	%rd83, %rd75, 16384;
	// begin inline asm
	ld.global.nc.u64 %rd82, [%rd83];
	// end inline asm
	mov.b64 	{%r233, %r234}, %rd82;
	mov.b32 	%f288, %r234;
	mov.b32 	%f289, %r233;
	add.s64 	%rd85, %rd75, 20480;
	// begin inline asm
	ld.global.nc.u64 %rd84, [%rd85];
	// end inline asm
	mov.b64 	{%r235, %r236}, %rd84;
	mov.b32 	%f290, %r236;
	mov.b32 	%f291, %r235;
	add.s64 	%rd87, %rd75, 24576;
	// begin inline asm
	ld.global.nc.u64 %rd86, [%rd87];
	// end inline asm
	mov.b64 	{%r237, %r238}, %rd86;
	mov.b32 	%f292, %r238;
	mov.b32 	%f293, %r237;
	add.s64 	%rd89, %rd75, 28672;
	// begin inline asm
	ld.global.nc.u64 %rd88, [%rd89];
	// end inline asm
	mov.b64 	{%r239, %r240}, %rd88;
	mov.b32 	%f294, %r240;
	mov.b32 	%f295, %r239;
	add.f32 	%f296, %f281, %f280;
	add.f32 	%f297, %f283, %f282;
	add.f32 	%f298, %f285, %f284;
	add.f32 	%f299, %f287, %f286;
	add.f32 	%f300, %f289, %f288;
	add.f32 	%f301, %f291, %f290;
	add.f32 	%f302, %f293, %f292;
	add.f32 	%f303, %f295, %f294;
	add.f32 	%f304, %f296, %f297;
	add.f32 	%f305, %f298, %f299;
	add.f32 	%f306, %f300, %f301;
	add.f32 	%f307, %f302, %f303;
	add.f32 	%f308, %f304, %f305;
	add.f32 	%f309, %f306, %f307;
	add.f32 	%f516, %f308, %f309;
	setp.lt.u32 	%p58, %r67, 16384;
	mov.b32 	%r387, 8192;
	@%p58 bra 	$L__BB6_26;
	add.s32 	%r14, %r67, -8192;
	mov.b32 	%r387, 8192;
$L__BB6_24:
	mul.wide.s32 	%rd107, %r387, 4;
	add.s64 	%rd92, %rd75, %rd107;
	// begin inline asm
	ld.global.nc.u64 %rd91, [%rd92];
	// end inline asm
	mov.b64 	{%r242, %r243}, %rd91;
	mov.b32 	%f310, %r243;
	mov.b32 	%f311, %r242;
	add.s64 	%rd94, %rd92, 4096;
	// begin inline asm
	ld.global.nc.u64 %rd93, [%rd94];
	// end inline asm
	mov.b64 	{%r244, %r245}, %rd93;
	mov.b32 	%f312, %r245;
	mov.b32 	%f313, %r244;
	add.s64 	%rd96, %rd92, 8192;
	// begin inline asm
	ld.global.nc.u64 %rd95, [%rd96];
	// end inline asm
	mov.b64 	{%r246, %r247}, %rd95;
	mov.b32 	%f314, %r247;
	mov.b32 	%f315, %r246;
	add.s64 	%rd98, %rd92, 12288;
	// begin inline asm
	ld.global.nc.u64 %rd97, [%rd98];
	// end inline asm
	mov.b64 	{%r248, %r249}, %rd97;
	mov.b32 	%f316, %r249;
	mov.b32 	%f317, %r248;
	add.s64 	%rd100, %rd92, 16384;
	// begin inline asm
	ld.global.nc.u64 %rd99, [%rd100];
	// end inline asm
	mov.b64 	{%r250, %r251}, %rd99;
	mov.b32 	%f318, %r251;
	mov.b32 	%f319, %r250;
	add.s64 	%rd102, %rd92, 20480;
	// begin inline asm
	ld.global.nc.u64 %rd101, [%rd102];
	// end inline asm
	mov.b64 	{%r252, %r253}, %rd101;
	mov.b32 	%f320, %r253;
	mov.b32 	%f321, %r252;
	add.s64 	%rd104, %rd92, 24576;
	// begin inline asm
	ld.global.nc.u64 %rd103, [%rd104];
	// end inline asm
	mov.b64 	{%r254, %r255}, %rd103;
	mov.b32 	%f322, %r255;
	mov.b32 	%f323, %r254;
	add.s64 	%rd106, %rd92, 28672;
	// begin inline asm
	ld.global.nc.u64 %rd105, [%rd106];
	// end inline asm
	mov.b64 	{%r256, %r257}, %rd105;
	mov.b32 	%f324, %r257;
	mov.b32 	%f325, %r256;
	add.f32 	%f326, %f516, %f311;
	add.f32 	%f327, %f310, %f313;
	add.f32 	%f328, %f312, %f315;
	add.f32 	%f329, %f314, %f317;
	add.f32 	%f330, %f316, %f319;
	add.f32 	%f331, %f318, %f321;
	add.f32 	%f332, %f320, %f323;
	add.f32 	%f333, %f322, %f325;
	add.f32 	%f334, %f326, %f327;
	add.f32 	%f335, %f328, %f329;
	add.f32 	%f336, %f330, %f331;
	add.f32 	%f337, %f332, %f333;
	add.f32 	%f338, %f334, %f335;
	add.f32 	%f339, %f336, %f337;
	add.f32 	%f340, %f338, %f339;
	add.f32 	%f516, %f340, %f324;
	sub.s32 	%r258, %r67, %r387;
	setp.lt.s32 	%p59, %r258, 8192;
	@%p59 bra 	$L__BB6_34;
	add.s32 	%r387, %r387, 8192;
	setp.le.s32 	%p60, %r387, %r14;
	@%p60 bra 	$L__BB6_24;
$L__BB6_26:
	setp.le.s32 	%p61, %r67, %r387;
	@%p61 bra 	$L__BB6_34;
	sub.s32 	%r18, %r67, %r387;
	setp.ge.s32 	%p62, %r13, %r18;
	@%p62 bra 	$L__BB6_34;
	not.b32 	%r259, %r13;
	add.s32 	%r260, %r67, %r259;
	sub.s32 	%r19, %r260, %r387;
	and.b32  	%r261, %r19, 1536;
	setp.eq.s32 	%p63, %r261, 1536;
	mov.u32 	%r391, %r13;
	@%p63 bra 	$L__BB6_31;
	add.s32 	%r389, %r13, %r387;
	shr.u32 	%r262, %r19, 9;
	add.s32 	%r263, %r262, 1;
	and.b32  	%r264, %r263, 3;
	neg.s32 	%r388, %r264;
	mov.u32 	%r391, %r13;
$L__BB6_30:
	.pragma "nounroll";
	mul.wide.u32 	%rd109, %r389, 4;
	add.s64 	%rd108, %rd16, %rd109;
	// begin inline asm
	ld.global.nc.u32 %r265, [%rd108];
	// end inline asm
	mov.b32 	%f342, %r265;
	add.f32 	%f516, %f516, %f342;
	add.s32 	%r391, %r391, 512;
	add.s32 	%r389, %r389, 512;
	add.s32 	%r388, %r388, 1;
	setp.ne.s32 	%p64, %r388, 0;
	@%p64 bra 	$L__BB6_30;
$L__BB6_31:
	setp.lt.u32 	%p65, %r19, 1536;
	@%p65 bra 	$L__BB6_34;
	cvt.u64.u32 	%rd110, %r391;
	cvt.u64.u32 	%rd111, %r387;
	add.s64 	%rd112, %rd110, %rd111;
	shl.b64 	%rd113, %rd112, 2;
	add.s64 	%rd114, %rd113, %rd16;
	add.s64 	%rd130, %rd114, 4096;
	add.s32 	%r392, %r391, %r387;
$L__BB6_33:
	mul.wide.u32 	%rd119, %r392, 4;
	add.s64 	%rd115, %rd16, %rd119;
	// begin inline asm
	ld.global.nc.u32 %r266, [%rd115];
	// end inline asm
	mov.b32 	%f343, %r266;
	add.f32 	%f344, %f516, %f343;
	add.s64 	%rd116, %rd130, -2048;
	// begin inline asm
	ld.global.nc.u32 %r267, [%rd116];
	// end inline asm
	mov.b32 	%f345, %r267;
	add.f32 	%f346, %f344, %f345;
	// begin inline asm
	ld.global.nc.u32 %r268, [%rd130];
	// end inline asm
	mov.b32 	%f347, %r268;
	add.f32 	%f348, %f346, %f347;
	add.s64 	%rd118, %rd130, 2048;
	// begin inline asm
	ld.global.nc.u32 %r269, [%rd118];
	// end inline asm
	mov.b32 	%f349, %r269;
	add.f32 	%f516, %f348, %f349;
	add.s32 	%r391, %r391, 2048;
	add.s64 	%rd130, %rd130, 8192;
	add.s32 	%r392, %r392, 2048;
	setp.lt.s32 	%p66, %r391, %r18;
	@%p66 bra 	$L__BB6_33;
$L__BB6_34:
	// begin inline asm
	mov.u32 %r270, %laneid;
	// end inline asm
	mov.b32 	%r272, %f516;
	mov.b32 	%r273, 1;
	mov.b32 	%r294, 31;
	mov.b32 	%r295, -1;
	// begin inline asm
	shfl.sync.down.b32 %r271, %r272, %r273, %r294, %r295;
	// end inline asm
	setp.gt.s32 	%p67, %r270, 30;
	mov.b32 	%f350, %r271;
	add.f32 	%f351, %f516, %f350;
	selp.f32 	%f352, %f516, %f351, %p67;
	mov.b32 	%r277, %f352;
	mov.b32 	%r278, 2;
	// begin inline asm
	shfl.sync.down.b32 %r276, %r277, %r278, %r294, %r295;
	// end inline asm
	setp.gt.s32 	%p68, %r270, 29;
	mov.b32 	%f353, %r276;
	add.f32 	%f354, %f352, %f353;
	selp.f32 	%f355, %f352, %f354, %p68;
	mov.b32 	%r282, %f355;
	mov.b32 	%r283, 4;
	// begin inline asm
	shfl.sync.down.b32 %r281, %r282, %r283, %r294, %r295;
	// end inline asm
	setp.gt.s32 	%p69, %r270, 27;
	mov.b32 	%f356, %r281;
	add.f32 	%f357, %f355, %f356;
	selp.f32 	%f358, %f355, %f357, %p69;
	mov.b32 	%r287, %f358;
	mov.b32 	%r288, 8;
	// begin inline asm
	shfl.sync.down.b32 %r286, %r287, %r288, %r294, %r295;
	// end inline asm
	setp.gt.s32 	%p70, %r270, 23;
	mov.b32 	%f359, %r286;
	add.f32 	%f360, %f358, %f359;
	selp.f32 	%f361, %f358, %f360, %p70;
	mov.b32 	%r292, %f361;
	mov.b32 	%r293, 16;
	// begin inline asm
	shfl.sync.down.b32 %r291, %r292, %r293, %r294, %r295;
	// end inline asm
	setp.gt.s32 	%p71, %r270, 15;
	mov.b32 	%f362, %r291;
	add.f32 	%f26, %f361, %f362;
	selp.f32 	%f530, %f361, %f26, %p71;
	setp.ne.s32 	%p72, %r270, 0;
	@%p72 bra 	$L__BB6_36;
	shr.u32 	%r296, %r13, 3;
	and.b32  	%r297, %r296, 124;
	mov.u32 	%r298, _ZZN3cub18CUB_300001_SM_10006detail6reduce28DeviceReduceSingleTileKernelINS2_10policy_hubIfjN4cuda3std3__44plusIfEEE10Policy1000EPfPdiS9_dfNS7_10__identityEEEvT0_T1_T2_T3_T4_T6_E12temp_storage;
	add.s32 	%r299, %r298, %r297;
	st.shared.f32 	[%r299+16], %f26;
$L__BB6_36:
	bar.sync 	0;
	setp.ne.s32 	%p73, %r13, 0;
	@%p73 bra 	$L__BB6_72;
	ld.shared.f32 	%f363, [_ZZN3cub18CUB_300001_SM_10006detail6reduce28DeviceReduceSingleTileKernelINS2_10policy_hubIfjN4cuda3std3__44plusIfEEE10Policy1000EPfPdiS9_dfNS7_10__identityEEEvT0_T1_T2_T3_T4_T6_E12temp_storage+20];
	add.f32 	%f364, %f530, %f363;
	ld.shared.f32 	%f365, [_ZZN3cub18CUB_300001_SM_10006detail6reduce28DeviceReduceSingleTileKernelINS2_10policy_hubIfjN4cuda3std3__44plusIfEEE10Policy1000EPfPdiS9_dfNS7_10__identityEEEvT0_T1_T2_T3_T4_T6_E12temp_storage+24];
	add.f32 	%f366, %f364, %f365;
	ld.shared.f32 	%f367, [_ZZN3cub18CUB_300001_SM_10006detail6reduce28DeviceReduceSingleTileKernelINS2_10policy_hubIfjN4cuda3std3__44plusIfEEE10Policy1000EPfPdiS9_dfNS7_10__identityEEEvT0_T1_T2_T3_T4_T6_E12temp_storage+28];
	add.f32 	%f368, %f366, %f367;
	ld.shared.f32 	%f369, [_ZZN3cub18CUB_300001_SM_10006detail6reduce28DeviceReduceSingleTileKernelINS2_10policy_hubIfjN4cuda3std3__44plusIfEEE10Policy1000EPfPdiS9_dfNS7_10__identityEEEvT0_T1_T2_T3_T4_T6_E12temp_storage+32];
	add.f32 	%f370, %f368, %f369;
	ld.shared.f32 	%f371, [_ZZN3cub18CUB_300001_SM_10006detail6reduce28DeviceReduceSingleTileKernelINS2_10policy_hubIfjN4cuda3std3__44plusIfEEE10Policy1000EPfPdiS9_dfNS7_10__identityEEEvT0_T1_T2_T3_T4_T6_E12temp_storage+36];
	add.f32 	%f372, %f370, %f371;
	ld.shared.f32 	%f373, [_ZZN3cub18CUB_300001_SM_10006detail6reduce28DeviceReduceSingleTileKernelINS2_10policy_hubIfjN4cuda3std3__44plusIfEEE10Policy1000EPfPdiS9_dfNS7_10__identityEEEvT0_T1_T2_T3_T4_T6_E12temp_storage+40];
	add.f32 	%f374, %f372, %f373;
	ld.shared.f32 	%f375, [_ZZN3cub18CUB_300001_SM_10006detail6reduce28DeviceReduceSingleTileKernelINS2_10policy_hubIfjN4cuda3std3__44plusIfEEE10Policy1000EPfPdiS9_dfNS7_10__identityEEEvT0_T1_T2_T3_T4_T6_E12temp_storage+44];
	add.f32 	%f376, %f374, %f375;
	ld.shared.f32 	%f377, [_ZZN3cub18CUB_300001_SM_10006detail6reduce28DeviceReduceSingleTileKernelINS2_10policy_hubIfjN4cuda3std3__44plusIfEEE10Policy1000EPfPdiS9_dfNS7_10__identityEEEvT0_T1_T2_T3_T4_T6_E12temp_storage+48];
	add.f32 	%f378, %f376, %f377;
	ld.shared.f32 	%f379, [_ZZN3cub18CUB_300001_SM_10006detail6reduce28DeviceReduceSingleTileKernelINS2_10policy_hubIfjN4cuda3std3__44plusIfEEE10Policy1000EPfPdiS9_dfNS7_10__identityEEEvT0_T1_T2_T3_T4_T6_E12temp_storage+52];
	add.f32 	%f380, %f378, %f379;
	ld.shared.f32 	%f381, [_ZZN3cub18CUB_300001_SM_10006detail6reduce28DeviceReduceSingleTileKernelINS2_10policy_hubIfjN4cuda3std3__44plusIfEEE10Policy1000EPfPdiS9_dfNS7_10__identityEEEvT0_T1_T2_T3_T4_T6_E12temp_storage+56];
	add.f32 	%f382, %f380, %f381;
	ld.shared.f32 	%f383, [_ZZN3cub18CUB_300001_SM_10006detail6reduce28DeviceReduceSingleTileKernelINS2_10policy_hubIfjN4cuda3std3__44plusIfEEE10Policy1000EPfPdiS9_dfNS7_10__identityEEEvT0_T1_T2_T3_T4_T6_E12temp_storage+60];
	add.f32 	%f384, %f382, %f383;
	ld.shared.f32 	%f385, [_ZZN3cub18CUB_300001_SM_10006detail6reduce28DeviceReduceSingleTileKernelINS2_10policy_hubIfjN4cuda3std3__44plusIfEEE10Policy1000EPfPdiS9_dfNS7_10__identityEEEvT0_T1_T2_T3_T4_T6_E12temp_storage+64];
	add.f32 	%f386, %f384, %f385;
	ld.shared.f32 	%f387, [_ZZN3cub18CUB_300001_SM_10006detail6reduce28DeviceReduceSingleTileKernelINS2_10policy_hubIfjN4cuda3std3__44plusIfEEE10Policy1000EPfPdiS9_dfNS7_10__identityEEEvT0_T1_T2_T3_T4_T6_E12temp_storage+68];
	add.f32 	%f388, %f386, %f387;
	ld.shared.f32 	%f389, [_ZZN3cub18CUB_300001_SM_10006detail6reduce28DeviceReduceSingleTileKernelINS2_10policy_hubIfjN4cuda3std3__44plusIfEEE10Policy1000EPfPdiS9_dfNS7_10__identityEEEvT0_T1_T2_T3_T4_T6_E12temp_storage+72];
	add.f32 	%f390, %f388, %f389;
	ld.shared.f32 	%f391, [_ZZN3cub18CUB_300001_SM_10006detail6reduce28DeviceReduceSingleTileKernelINS2_10policy_hubIfjN4cuda3std3__44plusIfEEE10Policy1000EPfPdiS9_dfNS7_10__identityEEEvT0_T1_T2_T3_T4_T6_E12temp_storage+76];
	add.f32 	%f530, %f390, %f391;
	bra.uni 	$L__BB6_72;
$L__BB6_38:
	setp.gt.s32 	%p3, %r67, 8191;
	@%p3 bra 	$L__BB6_56;
	mov.u32 	%r34, %tid.x;
	setp.ge.s32 	%p20, %r34, %r67;
	mov.f32 	%f522, 0f00000000;
	mov.u32 	%r397, %r34;
	@%p20 bra 	$L__BB6_41;
	mul.wide.u32 	%rd66, %r34, 4;
	add.s64 	%rd65, %rd16, %rd66;
	// begin inline asm
	ld.global.nc.u32 %r144, [%rd65];
	// end inline asm
	mov.b32 	%f522, %r144;
	add.s32 	%r397, %r34, 512;
$L__BB6_41:
	setp.ge.s32 	%p21, %r397, %r67;
	@%p21 bra 	$L__BB6_47;
	not.b32 	%r145, %r397;
	add.s32 	%r37, %r67, %r145;
	and.b32  	%r146, %r37, 1536;
	setp.eq.s32 	%p22, %r146, 1536;
	@%p22 bra 	$L__BB6_45;
	mul.wide.u32 	%rd67, %r397, 4;
	add.s64 	%rd131, %rd16, %rd67;
	shr.u32 	%r147, %r37, 9;
	add.s32 	%r148, %r147, 1;
	and.b32  	%r149, %r148, 3;
	neg.s32 	%r395, %r149;
$L__BB6_44:
	.pragma "nounroll";
	// begin inline asm
	ld.global.nc.u32 %r150, [%rd131];
	// end inline asm
	mov.b32 	%f172, %r150;
	add.f32 	%f522, %f522, %f172;
	add.s32 	%r397, %r397, 512;
	add.s64 	%rd131, %rd131, 2048;
	add.s32 	%r395, %r395, 1;
	setp.ne.s32 	%p23, %r395, 0;
	@%p23 bra 	$L__BB6_44;
$L__BB6_45:
	setp.lt.u32 	%p24, %r37, 1536;
	@%p24 bra 	$L__BB6_47;
$L__BB6_46:
	mul.wide.s32 	%rd73, %r397, 4;
	add.s64 	%rd69, %rd16, %rd73;
	// begin inline asm
	ld.global.nc.u32 %r151, [%rd69];
	// end inline asm
	mov.b32 	%f173, %r151;
	add.f32 	%f174, %f522, %f173;
	add.s64 	%rd70, %rd69, 2048;
	// begin inline asm
	ld.global.nc.u32 %r152, [%rd70];
	// end inline asm
	mov.b32 	%f175, %r152;
	add.f32 	%f176, %f174, %f175;
	add.s64 	%rd71, %rd69, 4096;
	// begin inline asm
	ld.global.nc.u32 %r153, [%rd71];
	// end inline asm
	mov.b32 	%f177, %r153;
	add.f32 	%f178, %f176, %f177;
	add.s64 	%rd72, %rd69, 6144;
	// begin inline asm
	ld.global.nc.u32 %r154, [%rd72];
	// end inline asm
	mov.b32 	%f179, %r154;
	add.f32 	%f522, %f178, %f179;
	add.s32 	%r397, %r397, 2048;
	setp.lt.s32 	%p25, %r397, %r67;
	@%p25 bra 	$L__BB6_46;
$L__BB6_47:
	setp.lt.s32 	%p26, %r67, 512;
	@%p26 bra 	$L__BB6_52;
	// begin inline asm
	mov.u32 %r193, %laneid;
	// end inline asm
	mov.b32 	%r195, %f522;
	mov.b32 	%r196, 1;
	mov.b32 	%r217, 31;
	mov.b32 	%r218, -1;
	// begin inline asm
	shfl.sync.down.b32 %r194, %r195, %r196, %r217, %r218;
	// end inline asm
	setp.gt.s32 	%p50, %r193, 30;
	mov.b32 	%f238, %r194;
	add.f32 	%f239, %f522, %f238;
	selp.f32 	%f240, %f522, %f239, %p50;
	mov.b32 	%r200, %f240;
	mov.b32 	%r201, 2;
	// begin inline asm
	shfl.sync.down.b32 %r199, %r200, %r201, %r217, %r218;
	// end inline asm
	setp.gt.s32 	%p51, %r193, 29;
	mov.b32 	%f241, %r199;
	add.f32 	%f242, %f240, %f241;
	selp.f32 	%f243, %f240, %f242, %p51;
	mov.b32 	%r205, %f243;
	mov.b32 	%r206, 4;
	// begin inline asm
	shfl.sync.down.b32 %r204, %r205, %r206, %r217, %r218;
	// end inline asm
	setp.gt.s32 	%p52, %r193, 27;
	mov.b32 	%f244, %r204;
	add.f32 	%f245, %f243, %f244;
	selp.f32 	%f246, %f243, %f245, %p52;
	mov.b32 	%r210, %f246;
	mov.b32 	%r211, 8;
	// begin inline asm
	shfl.sync.down.b32 %r209, %r210, %r211, %r217, %r218;
	// end inline asm
	setp.gt.s32 	%p53, %r193, 23;
	mov.b32 	%f247, %r209;
	add.f32 	%f248, %f246, %f247;
	selp.f32 	%f249, %f246, %f248, %p53;
	mov.b32 	%r215, %f249;
	mov.b32 	%r216, 16;
	// begin inline asm
	shfl.sync.down.b32 %r214, %r215, %r216, %r217, %r218;
	// end inline asm
	setp.gt.s32 	%p54, %r193, 15;
	mov.b32 	%f250, %r214;
	add.f32 	%f38, %f249, %f250;
	selp.f32 	%f530, %f249, %f38, %p54;
	setp.ne.s32 	%p55, %r193, 0;
	@%p55 bra 	$L__BB6_50;
	shr.u32 	%r219, %r34, 3;
	and.b32  	%r220, %r219, 124;
	mov.u32 	%r221, _ZZN3cub18CUB_300001_SM_10006detail6reduce28DeviceReduceSingleTileKernelINS2_10policy_hubIfjN4cuda3std3__44plusIfEEE10Policy1000EPfPdiS9_dfNS7_10__identityEEEvT0_T1_T2_T3_T4_T6_E12temp_storage;
	add.s32 	%r222, %r221, %r220;
	st.shared.f32 	[%r222+16], %f38;
$L__BB6_50:
	bar.sync 	0;
	setp.ne.s32 	%p56, %r34, 0;
	@%p56 bra 	$L__BB6_72;
	ld.shared.f32 	%f251, [_ZZN3cub18CUB_300001_SM_10006detail6reduce28DeviceReduceSingleTileKernelINS2_10policy_hubIfjN4cuda3std3__44plusIfEEE10Policy1000EPfPdiS9_dfNS7_10__identityEEEvT0_T1_T2_T3_T4_T6_E12temp_storage+20];
	add.f32 	%f252, %f530, %f251;
	ld.shared.f32 	%f253, [_ZZN3cub18CUB_300001_SM_10006detail6reduce28DeviceReduceSingleTileKernelINS2_10policy_hubIfjN4cuda3std3__44plusIfEEE10Policy1000EPfPdiS9_dfNS7_10__identityEEEvT0_T1_T2_T3_T4_T6_E12temp_storage+24];
	add.f32 	%f254, %f252, %f253;
	ld.shared.f32 	%f255, [_ZZN3cub18CUB_300001_SM_10006detail6reduce28DeviceReduceSingleTileKernelINS2_10policy_hubIfjN4cuda3std3__44plusIfEEE10Policy1000EPfPdiS9_dfNS7_10__identityEEEvT0_T1_T2_T3_T4_T6_E12temp_storage+28];
	add.f32 	%f256, %f254, %f255;
	ld.shared.f32 	%f257, [_ZZN3cub18CUB_300001_SM_10006detail6reduce28DeviceReduceSingleTileKernelINS2_10policy_hubIfjN4cuda3std3__44plusIfEEE10Policy1000EPfPdiS9_dfNS7_10__identityEEEvT0_T1_T2_T3_T4_T6_E12temp_storage+32];
	add.f32 	%f258, %f256, %f257;
	ld.shared.f32 	%f259, [_ZZN3cub18CUB_300001_SM_10006detail6reduce28DeviceReduceSingleTileKernelINS2_10policy_hubIfjN4cuda3std3__44plusIfEEE10Policy1000EPfPdiS9_dfNS7_10__identityEEEvT0_T1_T2_T3_T4_T6_E12temp_storage+36];
	add.f32 	%f260, %f258, %f259;
	ld.shared.f32 	%f261, [_ZZN3cub18CUB_300001_SM_10006detail6reduce28DeviceReduceSingleTileKernelINS2_10policy_hubIfjN4cuda3std3__44plusIfEEE10Policy1000EPfPdiS9_dfNS7_10__identityEEEvT0_T1_T2_T3_T4_T6_E12temp_storage+40];
	add.f32 	%f262, %f260, %f261;
	ld.shared.f32 	%f263, [_ZZN3cub18CUB_300001_SM_10006detail6reduce28DeviceReduceSingleTileKernelINS2_10policy_hubIfjN4cuda3std3__44plusIfEEE10Policy1000EPfPdiS9_dfNS7_10__identityEEEvT0_T1_T2_T3_T4_T6_E12temp_storage+44];
	add.f32 	%f264, %f262, %f263;
	ld.shared.f32 	%f265, [_ZZN3cub18CUB_300001_SM_10006detail6reduce28DeviceReduceSingleTileKernelINS2_10policy_hubIfjN4cuda3std3__44plusIfEEE10Policy1000EPfPdiS9_dfNS7_10__identityEEEvT0_T1_T2_T3_T4_T6_E12temp_storage+48];
	add.f32 	%f266, %f264, %f265;
	ld.shared.f32 	%f267, [_ZZN3cub18CUB_300001_SM_10006detail6reduce28DeviceReduceSingleTileKernelINS2_10policy_hubIfjN4cuda3std3__44plusIfEEE10Policy1000EPfPdiS9_dfNS7_10__identityEEEvT0_T1_T2_T3_T4_T6_E12temp_storage+52];
	add.f32 	%f268, %f266, %f267;
	ld.shared.f32 	%f269, [_ZZN3cub18CUB_300001_SM_10006detail6reduce28DeviceReduceSingleTileKernelINS2_10policy_hubIfjN4cuda3std3__44plusIfEEE10Policy1000EPfPdiS9_dfNS7_10__identityEEEvT0_T1_T2_T3_T4_T6_E12temp_storage+56];
	add.f32 	%f270, %f268, %f269;
	ld.shared.f32 	%f271, [_ZZN3cub18CUB_300001_SM_10006detail6reduce28DeviceReduceSingleTileKernelINS2_10policy_hubIfjN4cuda3std3__44plusIfEEE10Policy1000EPfPdiS9_dfNS7_10__identityEEEvT0_T1_T2_T3_T4_T6_E12temp_storage+60];
	add.f32 	%f272, %f270, %f271;
	ld.shared.f32 	%f273, [_ZZN3cub18CUB_300001_SM_10006detail6reduce28DeviceReduceSingleTileKernelINS2_10policy_hubIfjN4cuda3std3__44plusIfEEE10Policy1000EPfPdiS9_dfNS7_10__identityEEEvT0_T1_T2_T3_T4_T6_E12temp_storage+64];
	add.f32 	%f274, %f272, %f273;
	ld.shared.f32 	%f275, [_ZZN3cub18CUB_300001_SM_10006detail6reduce28DeviceReduceSingleTileKernelINS2_10policy_hubIfjN4cuda3std3__44plusIfEEE10Policy1000EPfPdiS9_dfNS7_10__identityEEEvT0_T1_T2_T3_T4_T6_E12temp_storage+68];
	add.f32 	%f276, %f274, %f275;
	ld.shared.f32 	%f277, [_ZZN3cub18CUB_300001_SM_10006detail6reduce28DeviceReduceSingleTileKernelINS2_10policy_hubIfjN4cuda3std3__44plusIfEEE10Policy1000EPfPdiS9_dfNS7_10__identityEEEvT0_T1_T2_T3_T4_T6_E12temp_storage+72];
	add.f32 	%f278, %f276, %f277;
	ld.shared.f32 	%f279, [_ZZN3cub18CUB_300001_SM_10006detail6reduce28DeviceReduceSingleTileKernelINS2_10policy_hubIfjN4cuda3std3__44plusIfEEE10Policy1000EPfPdiS9_dfNS7_10__identityEEEvT0_T1_T2_T3_T4_T6_E12temp_storage+76];
	add.f32 	%f530, %f278, %f279;
	bra.uni 	$L__BB6_72;
$L__BB6_52:
	// begin inline asm
	mov.u32 %r155, %laneid;
	// end inline asm
	and.b32  	%r181, %r34, 992;
	add.s32 	%r182, %r181, 32;
	setp.gt.s32 	%p27, %r182, %r67;
	not.b32 	%r183, %r181;
	add.s32 	%r184, %r67, %r183;
	selp.b32 	%r179, %r184, 31, %p27;
	mov.b32 	%r157, %f522;
	mov.b32 	%r158, 1;
	mov.b32 	%r180, -1;
	// begin inline asm
	shfl.sync.down.b32 %r156, %r157, %r158, %r179, %r180;
	// end inline asm
	setp.lt.s32 	%p28, %r155, %r179;
	mov.b32 	%f180, %r156;
	add.f32 	%f181, %f522, %f180;
	selp.f32 	%f182, %f181, %f522, %p28;
	mov.b32 	%r162, %f182;
	mov.b32 	%r163, 2;
	// begin inline asm
	shfl.sync.down.b32 %r161, %r162, %r163, %r179, %r180;
	// end inline asm
	add.s32 	%r185, %r155, 2;
	setp.gt.s32 	%p29, %r185, %r179;
	mov.b32 	%f183, %r161;
	add.f32 	%f184, %f182, %f183;
	selp.f32 	%f185, %f182, %f184, %p29;
	mov.b32 	%r167, %f185;
	mov.b32 	%r168, 4;
	// begin inline asm
	shfl.sync.down.b32 %r166, %r167, %r168, %r179, %r180;
	// end inline asm
	add.s32 	%r186, %r155, 4;
	setp.gt.s32 	%p30, %r186, %r179;
	mov.b32 	%f186, %r166;
	add.f32 	%f187, %f185, %f186;
	selp.f32 	%f188, %f185, %f187, %p30;
	mov.b32 	%r172, %f188;
	mov.b32 	%r173, 8;
	// begin inline asm
	shfl.sync.down.b32 %r171, %r172, %r173, %r179, %r180;
	// end inline asm
	add.s32 	%r187, %r155, 8;
	setp.gt.s32 	%p31, %r187, %r179;
	mov.b32 	%f189, %r171;
	add.f32 	%f190, %f188, %f189;
	selp.f32 	%f191, %f188, %f190, %p31;
	mov.b32 	%r177, %f191;
	mov.b32 	%r178, 16;
	// begin inline asm
	shfl.sync.down.b32 %r176, %r177, %r178, %r179, %r180;
	// end inline asm
	add.s32 	%r188, %r155, 16;
	setp.gt.s32 	%p32, %r188, %r179;
	mov.b32 	%f192, %r176;
	add.f32 	%f193, %f191, %f192;
	selp.f32 	%f530, %f191, %f193, %p32;
	setp.ne.s32 	%p33, %r155, 0;
	@%p33 bra 	$L__BB6_54;
	shr.u32 	%r189, %r34, 3;
	and.b32  	%r190, %r189, 124;
	mov.u32 	%r191, _ZZN3cub18CUB_300001_SM_10006detail6reduce28DeviceReduceSingleTileKernelINS2_10policy_hubIfjN4cuda3std3__44plusIfEEE10Policy1000EPfPdiS9_dfNS7_10__identityEEEvT0_T1_T2_T3_T4_T6_E12temp_storage;
	add.s32 	%r192, %r191, %r190;
	st.shared.f32 	[%r192+16], %f530;
$L__BB6_54:
	bar.sync 	0;
	setp.ne.s32 	%p34, %r34, 0;
	@%p34 bra 	$L__BB6_72;
	setp.gt.s32 	%p35, %r67, 32;
	ld.shared.f32 	%f194, [_ZZN3cub18CUB_300001_SM_10006detail6reduce28DeviceReduceSingleTileKernelINS2_10policy_hubIfjN4cuda3std3__44plusIfEEE10Policy1000EPfPdiS9_dfNS7_10__identityEEEvT0_T1_T2_T3_T4_T6_E12temp_storage+20];
	add.f32 	%f195, %f530, %f194;
	selp.f32 	%f196, %f195, %f530, %p35;
	setp.gt.s32 	%p36, %r67, 64;
	ld.shared.f32 	%f197, [_ZZN3cub18CUB_300001_SM_10006detail6reduce28DeviceReduceSingleTileKernelINS2_10policy_hubIfjN4cuda3std3__44plusIfEEE10Policy1000EPfPdiS9_dfNS7_10__identityEEEvT0_T1_T2_T3_T4_T6_E12temp_storage+24];
	add.f32 	%f198, %f197, %f196;
	selp.f32 	%f199, %f198, %f196, %p36;
	setp.gt.s32 	%p37, %r67, 96;
	ld.shared.f32 	%f200, [_ZZN3cub18CUB_300001_SM_10006detail6reduce28DeviceReduceSingleTileKernelINS2_10policy_hubIfjN4cuda3std3__44plusIfEEE10Policy1000EPfPdiS9_dfNS7_10__identityEEEvT0_T1_T2_T3_T4_T6_E12temp_storage+28];
	add.f32 	%f201, %f200, %f199;
	selp.f32 	%f202, %f201, %f199, %p37;
	setp.gt.s32 	%p38, %r67, 128;
	ld.shared.f32 	%f203, [_ZZN3cub18CUB_300001_SM_10006detail6reduce28DeviceReduceSingleTileKernelINS2_10policy_hubIfjN4cuda3std3__44plusIfEEE10Policy1000EPfPdiS9_dfNS7_10__identityEEEvT0_T1_T2_T3_T4_T6_E12temp_storage+32];
	add.f32 	%f204, %f203, %f202;
	selp.f32 	%f205, %f204, %f202, %p38;
	setp.gt.s32 	%p39, %r67, 160;
	ld.shared.f32 	%f206, [_ZZN3cub18CUB_300001_SM_10006detail6reduce28DeviceReduceSingleTileKernelINS2_10policy_hubIfjN4cuda3std3__44plusIfEEE10Policy1000EPfPdiS9_dfNS7_10__identityEEEvT0_T1_T2_T3_T4_T6_E12temp_storage+36];
	add.f32 	%f207, %f206, %f205;
	selp.f32 	%f208, %f207, %f205, %p39;
	setp.gt.s32 	%p40, %r67, 192;
	ld.shared.f32 	%f209, [_ZZN3cub18CUB_300001_SM_10006detail6reduce28DeviceReduceSingleTileKernelINS2_10policy_hubIfjN4cuda3std3__44plusIfEEE10Policy1000EPfPdiS9_dfNS7_10__identityEEEvT0_T1_T2_T3_T4_T6_E12temp_storage+40];
	add.f32 	%f210, %f209, %f208;
	selp.f32 	%f211, %f210, %f208, %p40;
	setp.gt.s32 	%p41, %r67, 224;
	ld.shared.f32 	%f212, [_ZZN3cub18CUB_300001_SM_10006detail6reduce28DeviceReduceSingleTileKernelINS2_10policy_hubIfjN4cuda3std3__44plusIfEEE10Policy1000EPfPdiS9_dfNS7_10__identityEEEvT0_T1_T2_T3_T4_T6_E12temp_storage+44];
	add.f32 	%f213, %f212, %f211;
	selp.f32 	%f214, %f213, %f211, %p41;
	setp.gt.s32 	%p42, %r67, 256;
	ld.shared.f32 	%f215, [_ZZN3cub18CUB_300001_SM_10006detail6reduce28DeviceReduceSingleTileKernelINS2_10policy_hubIfjN4cuda3std3__44plusIfEEE10Policy1000EPfPdiS9_dfNS7_10__identityEEEvT0_T1_T2_T3_T4_T6_E12temp_storage+48];
	add.f32 	%f216, %f215, %f214;
	selp.f32 	%f217, %f216, %f214, %p42;
	setp.gt.s32 	%p43, %r67, 288;
	ld.shared.f32 	%f218, [_ZZN3cub18CUB_300001_SM_10006detail6reduce28DeviceReduceSingleTileKernelINS2_10policy_hubIfjN4cuda3std3__44plusIfEEE10Policy1000EPfPdiS9_dfNS7_10__identityEEEvT0_T1_T2_T3_T4_T6_E12temp_storage+52];
	add.f32 	%f219, %f218, %f217;
	selp.f32 	%f220, %f219, %f217, %p43;
	setp.gt.s32 	%p44, %r67, 320;
	ld.shared.f32 	%f221, [_ZZN3cub18CUB_300001_SM_10006detail6reduce28DeviceReduceSingleTileKernelINS2_10policy_hubIfjN4cuda3std3__44plusIfEEE10Policy1000EPfPdiS9_dfNS7_10__identityEEEvT0_T1_T2_T3_T4_T6_E12temp_storage+56];
	add.f32 	%f222, %f221, %f220;
	selp.f32 	%f223, %f222, %f220, %p44;
	setp.gt.s32 	%p45, %r67, 352;
	ld.shared.f32 	%f224, [_ZZN3cub18CUB_300001_SM_10006detail6reduce28DeviceReduceSingleTileKernelINS2_10policy_hubIfjN4cuda3std3__44plusIfEEE10Policy1000EPfPdiS9_dfNS7_10__identityEEEvT0_T1_T2_T3_T4_T6_E12temp_storage+60];
	add.f32 	%f225, %f224, %f223;
	selp.f32 	%f226, %f225, %f223, %p45;
	setp.gt.s32 	%p46, %r67, 384;
	ld.shared.f32 	%f227, [_ZZN3cub18CUB_300001_SM_10006detail6reduce28DeviceReduceSingleTileKernelINS2_10policy_hubIfjN4cuda3std3__44plusIfEEE10Policy1000EPfPdiS9_dfNS7_10__identityEEEvT0_T1_T2_T3_T4_T6_E12temp_storage+64];
	add.f32 	%f228, %f227, %f226;
	selp.f32 	%f229, %f228, %f226, %p46;
	setp.gt.s32 	%p47, %r67, 416;
	ld.shared.f32 	%f230, [_ZZN3cub18CUB_300001_SM_10006detail6reduce28DeviceReduceSingleTileKernelINS2_10policy_hubIfjN4cuda3std3__44plusIfEEE10Policy1000EPfPdiS9_dfNS7_10__identityEEEvT0_T1_T2_T3_T4_T6_E12temp_storage+68];
	add.f32 	%f231, %f230, %f229;
	selp.f32 	%f232, %f231, %f229, %p47;
	setp.gt.s32 	%p48, %r67, 448;
	ld.shared.f32 	%f233, [_ZZN3cub18CUB_300001_SM_10006detail6reduce28DeviceReduceSingleTileKernelINS2_10policy_hubIfjN4cuda3std3__44plusIfEEE10Policy1000EPfPdiS9_dfNS7_10__identityEEEvT0_T1_T2_T3_T4_T6_E12temp_storage+72];
	add.f32 	%f234, %f233, %f232;
	selp.f32 	%f235, %f234, %f232, %p48;
	setp.gt.s32 	%p49, %r67, 480;
	ld.shared.f32 	%f236, [_ZZN3cub18CUB_300001_SM_10006detail6reduce28DeviceReduceSingleTileKernelINS2_10policy_hubIfjN4cuda3std3__44plusIfEEE10Policy1000EPfPdiS9_dfNS7_10__identityEEEvT0_T1_T2_T3_T4_T6_E12temp_storage+76];
	add.f32 	%f237, %f236, %f235;
	selp.f32 	%f530, %f237, %f235, %p49;
	bra.uni 	$L__BB6_72;
$L__BB6_56:
	mov.u32 	%r46, %tid.x;
	mul.wide.u32 	%rd35, %r46, 4;
	add.s64 	%rd19, %rd16, %rd35;
	// begin inline asm
	ld.global.nc.u32 %r68, [%rd19];
	// end inline asm
	mov.b32 	%f58, %r68;
	add.s64 	%rd20, %rd19, 2048;
	// begin inline asm
	ld.global.nc.u32 %r69, [%rd20];
	// end inline asm
	mov.b32 	%f59, %r69;
	add.s64 	%rd21, %rd19, 4096;
	// begin inline asm
	ld.global.nc.u32 %r70, [%rd21];
	// end inline asm
	mov.b32 	%f60, %r70;
	add.s64 	%rd22, %rd19, 6144;
	// begin inline asm
	ld.global.nc.u32 %r71, [%rd22];
	// end inline asm
	mov.b32 	%f61, %r71;
	add.s64 	%rd23, %rd19, 8192;
	// begin inline asm
	ld.global.nc.u32 %r72, [%rd23];
	// end inline asm
	mov.b32 	%f62, %r72;
	add.s64 	%rd24, %rd19, 10240;
	// begin inline asm
	ld.global.nc.u32 %r73, [%rd24];
	// end inline asm
	mov.b32 	%f63, %r73;
	add.s64 	%rd25, %rd19, 12288;
	// begin inline asm
	ld.global.nc.u32 %r74, [%rd25];
	// end inline asm
	mov.b32 	%f64, %r74;
	add.s64 	%rd26, %rd19, 14336;
	// begin inline asm
	ld.global.nc.u32 %r75, [%rd26];
	// end inline asm
	mov.b32 	%f65, %r75;
	add.s64 	%rd27, %rd19, 16384;
	// begin inline asm
	ld.global.nc.u32 %r76, [%rd27];
	// end inline asm
	mov.b32 	%f66, %r76;
	add.s64 	%rd28, %rd19, 18432;
	// begin inline asm
	ld.global.nc.u32 %r77, [%rd28];
	// end inline asm
	mov.b32 	%f67, %r77;
	add.s64 	%rd29, %rd19, 20480;
	// begin inline asm
	ld.global.nc.u32 %r78, [%rd29];
	// end inline asm
	mov.b32 	%f68, %r78;
	add.s64 	%rd30, %rd19, 22528;
	// begin inline asm
	ld.global.nc.u32 %r79, [%rd30];
	// end inline asm
	mov.b32 	%f69, %r79;
	add.s64 	%rd31, %rd19, 24576;
	// begin inline asm
	ld.global.nc.u32 %r80, [%rd31];
	// end inline asm
	mov.b32 	%f70, %r80;
	add.s64 	%rd32, %rd19, 26624;
	// begin inline asm
	ld.global.nc.u32 %r81, [%rd32];
	// end inline asm
	mov.b32 	%f71, %r81;
	add.s64 	%rd33, %rd19, 28672;
	// begin inline asm
	ld.global.nc.u32 %r82, [%rd33];
	// end inline asm
	mov.b32 	%f72, %r82;
	add.s64 	%rd34, %rd19, 30720;
	// begin inline asm
	ld.global.nc.u32 %r83, [%rd34];
	// end inline asm
	mov.b32 	%f73, %r83;
	add.f32 	%f74, %f58, %f59;
	add.f32 	%f75, %f60, %f61;
	add.f32 	%f76, %f62, %f63;
	add.f32 	%f77, %f64, %f65;
	add.f32 	%f78, %f66, %f67;
	add.f32 	%f79, %f68, %f69;
	add.f32 	%f80, %f70, %f71;
	add.f32 	%f81, %f72, %f73;
	add.f32 	%f82, %f74, %f75;
	add.f32 	%f83, %f76, %f77;
	add.f32 	%f84, %f78, %f79;
	add.f32 	%f85, %f80, %f81;
	add.f32 	%f86, %f82, %f83;
	add.f32 	%f87, %f84, %f85;
	add.f32 	%f529, %f86, %f87;
	setp.lt.u32 	%p4, %r67, 16384;
	mov.b32 	%r400, 8192;
	@%p4 bra 	$L__BB6_60;
	add.s32 	%r47, %r67, -8192;
	mov.b32 	%r400, 8192;
$L__BB6_58:
	mul.wide.s32 	%rd52, %r400, 4;
	add.s64 	%rd36, %rd19, %rd52;
	// begin inline asm
	ld.global.nc.u32 %r86, [%rd36];
	// end inline asm
	mov.b32 	%f88, %r86;
	add.s64 	%rd37, %rd36, 2048;
	// begin inline asm
	ld.global.nc.u32 %r87, [%rd37];
	// end inline asm
	mov.b32 	%f89, %r87;
	add.s64 	%rd38, %rd36, 4096;
	// begin inline asm
	ld.global.nc.u32 %r88, [%rd38];
	// end inline asm
	mov.b32 	%f90, %r88;
	add.s64 	%rd39, %rd36, 6144;
	// begin inline asm
	ld.global.nc.u32 %r89, [%rd39];
	// end inline asm
	mov.b32 	%f91, %r89;
	add.s64 	%rd40, %rd36, 8192;
	// begin inline asm
	ld.global.nc.u32 %r90, [%rd40];
	// end inline asm
	mov.b32 	%f92, %r90;
	add.s64 	%rd41, %rd36, 10240;
	// begin inline asm
	ld.global.nc.u32 %r91, [%rd41];
	// end inline asm
	mov.b32 	%f93, %r91;
	add.s64 	%rd42, %rd36, 12288;
	// begin inline asm
	ld.global.nc.u32 %r92, [%rd42];
	// end inline asm
	mov.b32 	%f94, %r92;
	add.s64 	%rd43, %rd36, 14336;
	// begin inline asm
	ld.global.nc.u32 %r93, [%rd43];
	// end inline asm
	mov.b32 	%f95, %r93;
	add.s64 	%rd44, %rd36, 16384;
	// begin inline asm
	ld.global.nc.u32 %r94, [%rd44];
	// end inline asm
	mov.b32 	%f96, %r94;
	add.s64 	%rd45, %rd36, 18432;
	// begin inline asm
	ld.global.nc.u32 %r95, [%rd45];
	// end inline asm
	mov.b32 	%f97, %r95;
	add.s64 	%rd46, %rd36, 20480;
	// begin inline asm
	ld.global.nc.u32 %r96, [%rd46];
	// end inline asm
	mov.b32 	%f98, %r96;
	add.s64 	%rd47, %rd36, 22528;
	// begin inline asm
	ld.global.nc.u32 %r97, [%rd47];
	// end inline asm
	mov.b32 	%f99, %r97;
	add.s64 	%rd48, %rd36, 24576;
	// begin inline asm
	ld.global.nc.u32 %r98, [%rd48];
	// end inline asm
	mov.b32 	%f100, %r98;
	add.s64 	%rd49, %rd36, 26624;
	// begin inline asm
	ld.global.nc.u32 %r99, [%rd49];
	// end inline asm
	mov.b32 	%f101, %r99;
	add.s64 	%rd50, %rd36, 28672;
	// begin inline asm
	ld.global.nc.u32 %r100, [%rd50];
	// end inline asm
	mov.b32 	%f102, %r100;
	add.s64 	%rd51, %rd36, 30720;
	// begin inline asm
	ld.global.nc.u32 %r101, [%rd51];
	// end inline asm
	mov.b32 	%f103, %r101;
	add.f32 	%f104, %f529, %f88;
	add.f32 	%f105, %f89, %f90;
	add.f32 	%f106, %f91, %f92;
	add.f32 	%f107, %f93, %f94;
	add.f32 	%f108, %f95, %f96;
	add.f32 	%f109, %f97, %f98;
	add.f32 	%f110, %f99, %f100;
	add.f32 	%f111, %f101, %f102;
	add.f32 	%f112, %f104, %f105;
	add.f32 	%f113, %f106, %f107;
	add.f32 	%f114, %f108, %f109;
	add.f32 	%f115, %f110, %f111;
	add.f32 	%f116, %f112, %f113;
	add.f32 	%f117, %f114, %f115;
	add.f32 	%f118, %f116, %f117;
	add.f32 	%f529, %f118, %f103;
	sub.s32 	%r102, %r67, %r400;
	setp.lt.s32 	%p5, %r102, 8192;
	@%p5 bra 	$L__BB6_68;
	add.s32 	%r400, %r400, 8192;
	setp.le.s32 	%p6, %r400, %r47;
	@%p6 bra 	$L__BB6_58;
$L__BB6_60:
	setp.le.s32 	%p7, %r67, %r400;
	@%p7 bra 	$L__BB6_68;
	sub.s32 	%r51, %r67, %r400;
	setp.ge.s32 	%p8, %r46, %r51;
	@%p8 bra 	$L__BB6_68;
	not.b32 	%r103, %r46;
	add.s32 	%r104, %r67, %r103;
	sub.s32 	%r52, %r104, %r400;
	and.b32  	%r105, %r52, 1536;
	setp.eq.s32 	%p9, %r105, 1536;
	mov.u32 	%r404, %r46;
	@%p9 bra 	$L__BB6_65;
	add.s32 	%r402, %r46, %r400;
	shr.u32 	%r106, %r52, 9;
	add.s32 	%r107, %r106, 1;
	and.b32  	%r108, %r107, 3;
	neg.s32 	%r401, %r108;
	mov.u32 	%r404, %r46;
$L__BB6_64:
	.pragma "nounroll";
	mul.wide.u32 	%rd54, %r402, 4;
	add.s64 	%rd53, %rd16, %rd54;
	// begin inline asm
	ld.global.nc.u32 %r109, [%rd53];
	// end inline asm
	mov.b32 	%f120, %r109;
	add.f32 	%f529, %f529, %f120;
	add.s32 	%r404, %r404, 512;
	add.s32 	%r402, %r402, 512;
	add.s32 	%r401, %r401, 1;
	setp.ne.s32 	%p10, %r401, 0;
	@%p10 bra 	$L__BB6_64;
$L__BB6_65:
	setp.lt.u32 	%p11, %r52, 1536;
	@%p11 bra 	$L__BB6_68;
	cvt.u64.u32 	%rd55, %r404;
	cvt.u64.u32 	%rd56, %r400;
	add.s64 	%rd57, %rd55, %rd56;
	shl.b64 	%rd58, %rd57, 2;
	add.s64 	%rd59, %rd58, %rd16;
	add.s64 	%rd132, %rd59, 4096;
	add.s32 	%r405, %r404, %r400;
$L__BB6_67:
	mul.wide.u32 	%rd64, %r405, 4;
	add.s64 	%rd60, %rd16, %rd64;
	// begin inline asm
	ld.global.nc.u32 %r110, [%rd60];
	// end inline asm
	mov.b32 	%f121, %r110;
	add.f32 	%f122, %f529, %f121;
	add.s64 	%rd61, %rd132, -2048;
	// begin inline asm
	ld.global.nc.u32 %r111, [%rd61];
	// end inline asm
	mov.b32 	%f123, %r111;
	add.f32 	%f124, %f122, %f123;
	// begin inline asm
	ld.global.nc.u32 %r112, [%rd132];
	// end inline asm
	mov.b32 	%f125, %r112;
	add.f32 	%f126, %f124, %f125;
	add.s64 	%rd63, %rd132, 2048;
	// begin inline asm
	ld.global.nc.u32 %r113, [%rd63];
	// end inline asm
	mov.b32 	%f127, %r113;
	add.f32 	%f529, %f126, %f127;
	add.s32 	%r404, %r404, 2048;
	add.s64 	%rd132, %rd132, 8192;
	add.s32 	%r405, %r405, 2048;
	setp.lt.s32 	%p12, %r404, %r51;
	@%p12 bra 	$L__BB6_67;
$L__BB6_68:
	// begin inline asm
	mov.u32 %r114, %laneid;
	// end inline asm
	mov.b32 	%r116, %f529;
	mov.b32 	%r117, 1;
	mov.b32 	%r138, 31;
	mov.b32 	%r139, -1;
	// begin inline asm
	shfl.sync.down.b32 %r115, %r116, %r117, %r138, %r139;
	// end inline asm
	setp.gt.s32 	%p13, %r114, 30;
	mov.b32 	%f128, %r115;
	add.f32 	%f129, %f529, %f128;
	selp.f32 	%f130, %f529, %f129, %p13;
	mov.b32 	%r121, %f130;
	mov.b32 	%r122, 2;
	// begin inline asm
	shfl.sync.down.b32 %r120, %r121, %r122, %r138, %r139;
	// end inline asm
	setp.gt.s32 	%p14, %r114, 29;
	mov.b32 	%f131, %r120;
	add.f32 	%f132, %f130, %f131;
	selp.f32 	%f133, %f130, %f132, %p14;
	mov.b32 	%r126, %f133;
	mov.b32 	%r127, 4;
	// begin inline asm
	shfl.sync.down.b32 %r125, %r126, %r127, %r138, %r139;
	// end inline asm
	setp.gt.s32 	%p15, %r114, 27;
	mov.b32 	%f134, %r125;
	add.f32 	%f135, %f133, %f134;
	selp.f32 	%f136, %f133, %f135, %p15;
	mov.b32 	%r131, %f136;
	mov.b32 	%r132, 8;
	// begin inline asm
	shfl.sync.down.b32 %r130, %r131, %r132, %r138, %r139;
	// end inline asm
	setp.gt.s32 	%p16, %r114, 23;
	mov.b32 	%f137, %r130;
	add.f32 	%f138, %f136, %f137;
	selp.f32 	%f139, %f136, %f138, %p16;
	mov.b32 	%r136, %f139;
	mov.b32 	%r137, 16;
	// begin inline asm
	shfl.sync.down.b32 %r135, %r136, %r137, %r138, %r139;
	// end inline asm
	setp.gt.s32 	%p17, %r114, 15;
	mov.b32 	%f140, %r135;
	add.f32 	%f54, %f139, %f140;
	selp.f32 	%f530, %f139, %f54, %p17;
	setp.ne.s32 	%p18, %r114, 0;
	@%p18 bra 	$L__BB6_70;
	shr.u32 	%r140, %r46, 3;
	and.b32  	%r141, %r140, 124;
	mov.u32 	%r142, _ZZN3cub18CUB_300001_SM_10006detail6reduce28DeviceReduceSingleTileKernelINS2_10policy_hubIfjN4cuda3std3__44plusIfEEE10Policy1000EPfPdiS9_dfNS7_10__identityEEEvT0_T1_T2_T3_T4_T6_E12temp_storage;
	add.s32 	%r143, %r142, %r141;
	st.shared.f32 	[%r143+16], %f54;
$L__BB6_70:
	bar.sync 	0;
	setp.ne.s32 	%p19, %r46, 0;
	@%p19 bra 	$L__BB6_72;
	ld.shared.f32 	%f141, [_ZZN3cub18CUB_300001_SM_10006detail6reduce28DeviceReduceSingleTileKernelINS2_10policy_hubIfjN4cuda3std3__44plusIfEEE10Policy1000EPfPdiS9_dfNS7_10__identityEEEvT0_T1_T2_T3_T4_T6_E12temp_storage+20];
	add.f32 	%f142, %f530, %f141;
	ld.shared.f32 	%f143, [_ZZN3cub18CUB_300001_SM_10006detail6reduce28DeviceReduceSingleTileKernelINS2_10policy_hubIfjN4cuda3std3__44plusIfEEE10Policy1000EPfPdiS9_dfNS7_10__identityEEEvT0_T1_T2_T3_T4_T6_E12temp_storage+24];
	add.f32 	%f144, %f142, %f143;
	ld.shared.f32 	%f145, [_ZZN3cub18CUB_300001_SM_10006detail6reduce28DeviceReduceSingleTileKernelINS2_10policy_hubIfjN4cuda3std3__44plusIfEEE10Policy1000EPfPdiS9_dfNS7_10__identityEEEvT0_T1_T2_T3_T4_T6_E12temp_storage+28];
	add.f32 	%f146, %f144, %f145;
	ld.shared.f32 	%f147, [_ZZN3cub18CUB_300001_SM_10006detail6reduce28DeviceReduceSingleTileKernelINS2_10policy_hubIfjN4cuda3std3__44plusIfEEE10Policy1000EPfPdiS9_dfNS7_10__identityEEEvT0_T1_T2_T3_T4_T6_E12temp_storage+32];
	add.f32 	%f148, %f146, %f147;
	ld.shared.f32 	%f149, [_ZZN3cub18CUB_300001_SM_10006detail6reduce28DeviceReduceSingleTileKernelINS2_10policy_hubIfjN4cuda3std3__44plusIfEEE10Policy1000EPfPdiS9_dfNS7_10__identityEEEvT0_T1_T2_T3_T4_T6_E12temp_storage+36];
	add.f32 	%f150, %f148, %f149;
	ld.shared.f32 	%f151, [_ZZN3cub18CUB_300001_SM_10006detail6reduce28DeviceReduceSingleTileKernelINS2_10policy_hubIfjN4cuda3std3__44plusIfEEE10Policy1000EPfPdiS9_dfNS7_10__identityEEEvT0_T1_T2_T3_T4_T6_E12temp_storage+40];
	add.f32 	%f152, %f150, %f151;
	ld.shared.f32 	%f153, [_ZZN3cub18CUB_300001_SM_10006detail6reduce28DeviceReduceSingleTileKernelINS2_10policy_hubIfjN4cuda3std3__44plusIfEEE10Policy1000EPfPdiS9_dfNS7_10__identityEEEvT0_T1_T2_T3_T4_T6_E12temp_storage+44];
	add.f32 	%f154, %f152, %f153;
	ld.shared.f32 	%f155, [_ZZN3cub18CUB_300001_SM_10006detail6reduce28DeviceReduceSingleTileKernelINS2_10policy_hubIfjN4cuda3std3__44plusIfEEE10Policy1000EPfPdiS9_dfNS7_10__identityEEEvT0_T1_T2_T3_T4_T6_E12temp_storage+48];
	add.f32 	%f156, %f154, %f155;
	ld.shared.f32 	%f157, [_ZZN3cub18CUB_300001_SM_10006detail6reduce28DeviceReduceSingleTileKernelINS2_10policy_hubIfjN4cuda3std3__44plusIfEEE10Policy1000EPfPdiS9_dfNS7_10__identityEEEvT0_T1_T2_T3_T4_T6_E12temp_storage+52];
	add.f32 	%f158, %f156, %f157;
	ld.shared.f32 	%f159, [_ZZN3cub18CUB_300001_SM_10006detail6reduce28DeviceReduceSingleTileKernelINS2_10policy_hubIfjN4cuda3std3__44plusIfEEE10Policy1000EPfPdiS9_dfNS7_10__identityEEEvT0_T1_T2_T3_T4_T6_E12temp_storage+56];
	add.f32 	%f160, %f158, %f159;
	ld.shared.f32 	%f161, [_ZZN3cub18CUB_300001_SM_10006detail6reduce28DeviceReduceSingleTileKernelINS2_10policy_hubIfjN4cuda3std3__44plusIfEEE10Policy1000EPfPdiS9_dfNS7_10__identityEEEvT0_T1_T2_T3_T4_T6_E12temp_storage+60];
	add.f32 	%f162, %f160, %f161;
	ld.shared.f32 	%f163, [_ZZN3cub18CUB_300001_SM_10006detail6reduce28DeviceReduceSingleTileKernelINS2_10policy_hubIfjN4cuda3std3__44plusIfEEE10Policy1000EPfPdiS9_dfNS7_10__identityEEEvT0_T1_T2_T3_T4_T6_E12temp_storage+64];
	add.f32 	%f164, %f162, %f163;
	ld.shared.f32 	%f165, [_ZZN3cub18CUB_300001_SM_10006detail6reduce28DeviceReduceSingleTileKernelINS2_10policy_hubIfjN4cuda3std3__44plusIfEEE10Policy1000EPfPdiS9_dfNS7_10__identityEEEvT0_T1_T2_T3_T4_T6_E12temp_storage+68];
	add.f32 	%f166, %f164, %f165;
	ld.shared.f32 	%f167, [_ZZN3cub18CUB_300001_SM_10006detail6reduce28DeviceReduceSingleTileKernelINS2_10policy_hubIfjN4cuda3std3__44plusIfEEE10Policy1000EPfPdiS9_dfNS7_10__identityEEEvT0_T1_T2_T3_T4_T6_E12temp_storage+72];
	add.f32 	%f168, %f166, %f167;
	ld.shared.f32 	%f169, [_ZZN3cub18CUB_300001_SM_10006detail6reduce28DeviceReduceSingleTileKernelINS2_10policy_hubIfjN4cuda3std3__44plusIfEEE10Policy1000EPfPdiS9_dfNS7_10__identityEEEvT0_T1_T2_T3_T4_T6_E12temp_storage+76];
	add.f32 	%f530, %f168, %f169;
$L__BB6_72:
	mov.u32 	%r379, %tid.x;
	setp.ne.s32 	%p111, %r379, 0;
	@%p111 bra 	$L__BB6_74;
	cvt.rn.f32.f64 	%f502, %fd1;
	add.f32 	%f503, %f530, %f502;
	cvt.f64.f32 	%fd2, %f503;
	st.global.f64 	[%rd1], %fd2;
$L__BB6_74:
	ret;

}
	// .globl	_ZN3cub18CUB_300001_SM_10006detail6reduce28DeviceReduceSingleTileKernelINS2_10policy_hubIfyN4cuda3std3__44plusIfEEE10Policy1000EN6thrust24THRUST_300001_SM_1000_NS6detail15normal_iteratorINSD_10device_ptrIfEEEEPdyS9_dfNS7_10__identityEEEvT0_T1_T2_T3_T4_T6_
.visible .entry _ZN3cub18CUB_300001_SM_10006detail6reduce28DeviceReduceSingleTileKernelINS2_10policy_hubIfyN4cuda3std3__44plusIfEEE10Policy1000EN6thrust24THRUST_300001_SM_1000_NS6detail15normal_iteratorINSD_10device_ptrIfEEEEPdyS9_dfNS7_10__identityEEEvT0_T1_T2_T3_T4_T6_(
	.param .align 8 .b8 _ZN3cub18CUB_300001_SM_10006detail6reduce28DeviceReduceSingleTileKernelINS2_10policy_hubIfyN4cuda3std3__44plusIfEEE10Policy1000EN6thrust24THRUST_300001_SM_1000_NS6detail15normal_iteratorINSD_10device_ptrIfEEEEPdyS9_dfNS7_10__identityEEEvT0_T1_T2_T3_T4_T6__param_0[8],
	.param .u64 .ptr .align 1 _ZN3cub18CUB_300001_SM_10006detail6reduce28DeviceReduceSingleTileKernelINS2_10policy_hubIfyN4cuda3std3__44plusIfEEE10Policy1000EN6thrust24THRUST_300001_SM_1000_NS6detail15normal_iteratorINSD_10device_ptrIfEEEEPdyS9_dfNS7_10__identityEEEvT0_T1_T2_T3_T4_T6__param_1,
	.param .u64 _ZN3cub18CUB_300001_SM_10006detail6reduce28DeviceReduceSingleTileKernelINS2_10policy_hubIfyN4cuda3std3__44plusIfEEE10Policy1000EN6thrust24THRUST_300001_SM_1000_NS6detail15normal_iteratorINSD_10device_ptrIfEEEEPdyS9_dfNS7_10__identityEEEvT0_T1_T2_T3_T4_T6__param_2,
	.param .align 1 .b8 _ZN3cub18CUB_300001_SM_10006detail6reduce28DeviceReduceSingleTileKernelINS2_10policy_hubIfyN4cuda3std3__44plusIfEEE10Policy1000EN6thrust24THRUST_300001_SM_1000_NS6detail15normal_iteratorINSD_10device_ptrIfEEEEPdyS9_dfNS7_10__identityEEEvT0_T1_T2_T3_T4_T6__param_3[1],
	.param .f64 _ZN3cub18CUB_300001_SM_10006detail6reduce28DeviceReduceSingleTileKernelINS2_10policy_hubIfyN4cuda3std3__44plusIfEEE10Policy1000EN6thrust24THRUST_300001_SM_1000_NS6detail15normal_iteratorINSD_10device_ptrIfEEEEPdyS9_dfNS7_10__identityEEEvT0_T1_T2_T3_T4_T6__param_4,
	.param .align 1 .b8 _ZN3cub18CUB_300001_SM_10006detail6reduce28DeviceReduceSingleTileKernelINS2_10policy_hubIfyN4cuda3std3__44plusIfEEE10Policy1000EN6thrust24THRUST_300001_SM_1000_NS6detail15normal_iteratorINSD_10device_ptrIfEEEEPdyS9_dfNS7_10__identityEEEvT0_T1_T2_T3_T4_T6__param_5[1]
)
.maxntid 256
.minnctapersm 1
{
	.reg .pred 	%p<59>;
	.reg .b32 	%r<171>;
	.reg .b32 	%f<328>;
	.reg .b64 	%rd<56>;
	.reg .b64 	%fd<3>;
	// demoted variable
	.shared .align 4 .b8 _ZZN3cub18CUB_300001_SM_10006detail6reduce28DeviceReduceSingleTileKernelINS2_10policy_hubIfyN4cuda3std3__44plusIfEEE10Policy1000EN6thrust24THRUST_300001_SM_1000_NS6detail15normal_iteratorINSD_10device_ptrIfEEEEPdyS9_dfNS7_10__identityEEEvT0_T1_T2_T3_T4_T6_E12temp_storage[44];
	ld.param.u64 	%rd18, [_ZN3cub18CUB_300001_SM_10006detail6reduce28DeviceReduceSingleTileKernelINS2_10policy_hubIfyN4cuda3std3__44plusIfEEE10Policy1000EN6thrust24THRUST_300001_SM_1000_NS6detail15normal_iteratorINSD_10device_ptrIfEEEEPdyS9_dfNS7_10__identityEEEvT0_T1_T2_T3_T4_T6__param_0];
	ld.param.u64 	%rd20, [_ZN3cub18CUB_300001_SM_10006detail6reduce28DeviceReduceSingleTileKernelINS2_10policy_hubIfyN4cuda3std3__44plusIfEEE10Policy1000EN6thrust24THRUST_300001_SM_1000_NS6detail15normal_iteratorINSD_10device_ptrIfEEEEPdyS9_dfNS7_10__identityEEEvT0_T1_T2_T3_T4_T6__param_1];
	ld.param.u64 	%rd19, [_ZN3cub18CUB_300001_SM_10006detail6reduce28DeviceReduceSingleTileKernelINS2_10policy_hubIfyN4cuda3std3__44plusIfEEE10Policy1000EN6thrust24THRUST_300001_SM_1000_NS6detail15normal_iteratorINSD_10device_ptrIfEEEEPdyS9_dfNS7_10__identityEEEvT0_T1_T2_T3_T4_T6__param_2];
	ld.param.f64 	%fd1, [_ZN3cub18CUB_300001_SM_10006detail6reduce28DeviceReduceSingleTileKernelINS2_10policy_hubIfyN4cuda3std3__44plusIfEEE10Policy1000EN6thrust24THRUST_300001_SM_1000_NS6detail15normal_iteratorINSD_10device_ptrIfEEEEPdyS9_dfNS7_10__identityEEEvT0_T1_T2_T3_T4_T6__param_4];
	cvta.to.global.u64 	%rd1, %rd20;
	setp.ne.s64 	%p1, %rd19, 0;
	@%p1 bra 	$L__BB7_3;
	mov.u32 	%r156, %tid.x;
	setp.ne.s32 	%p58, %r156, 0;
	@%p58 bra 	$L__BB7_51;
	st.global.f64 	[%rd1], %fd1;
	bra.uni 	$L__BB7_51;
$L__BB7_3:
	cvta.to.global.u64 	%rd2, %rd18;
	setp.gt.u64 	%p2, %rd19, 4095;
	@%p2 bra 	$L__BB7_28;
	cvt.u32.u64 	%r1, %rd19;
	mov.u32 	%r2, %tid.x;
	setp.ge.u32 	%p24, %r2, %r1;
	mov.f32 	%f315, 0f00000000;
	mov.u32 	%r160, %r2;
	@%p24 bra 	$L__BB7_6;
	mul.wide.u32 	%rd41, %r2, 4;
	add.s64 	%rd42, %rd2, %rd41;
	ld.global.f32 	%f315, [%rd42];
	add.s32 	%r160, %r2, 256;
$L__BB7_6:
	setp.ge.u32 	%p25, %r160, %r1;
	@%p25 bra 	$L__BB7_19;
	not.b32 	%r83, %r160;
	add.s32 	%r84, %r83, %r1;
	shr.u32 	%r85, %r84, 8;
	add.s32 	%r5, %r85, 1;
	and.b32  	%r6, %r5, 15;
	setp.lt.u32 	%p26, %r84, 3840;
	@%p26 bra 	$L__BB7_10;
	and.b32  	%r86, %r5, 33554416;
	neg.s32 	%r158, %r86;
	mul.wide.u32 	%rd43, %r160, 4;
	add.s64 	%rd44, %rd43, %rd2;
	add.s64 	%rd51, %rd44, 8192;
$L__BB7_9:
	.pragma "nounroll";
	ld.global.f32 	%f188, [%rd51+-8192];
	add.f32 	%f189, %f315, %f188;
	ld.global.f32 	%f190, [%rd51+-7168];
	add.f32 	%f191, %f189, %f190;
	ld.global.f32 	%f192, [%rd51+-6144];
	add.f32 	%f193, %f191, %f192;
	ld.global.f32 	%f194, [%rd51+-5120];
	add.f32 	%f195, %f193, %f194;
	ld.global.f32 	%f196, [%rd51+-4096];
	add.f32 	%f197, %f195, %f196;
	ld.global.f32 	%f198, [%rd51+-3072];
	add.f32 	%f199, %f197, %f198;
	ld.global.f32 	%f200, [%rd51+-2048];
	add.f32 	%f201, %f199, %f200;
	ld.global.f32 	%f202, [%rd51+-1024];
	add.f32 	%f203, %f201, %f202;
	ld.global.f32 	%f204, [%rd51];
	add.f32 	%f205, %f203, %f204;
	ld.global.f32 	%f206, [%rd51+1024];
	add.f32 	%f207, %f205, %f206;
	ld.global.f32 	%f208, [%rd51+2048];
	add.f32 	%f209, %f207, %f208;
	ld.global.f32 	%f210, [%rd51+3072];
	add.f32 	%f211, %f209, %f210;
	ld.global.f32 	%f212, [%rd51+4096];
	add.f32 	%f213, %f211, %f212;
	ld.global.f32 	%f214, [%rd51+5120];
	add.f32 	%f215, %f213, %f214;
	ld.global.f32 	%f216, [%rd51+6144];
	add.f32 	%f217, %f215, %f216;
	ld.global.f32 	%f218, [%rd51+7168];
	add.f32 	%f315, %f217, %f218;
	add.s32 	%r160, %r160, 4096;
	add.s32 	%r158, %r158, 16;
	add.s64 	%rd51, %rd51, 16384;
	setp.ne.s32 	%p27, %r158, 0;
	@%p27 bra 	$L__BB7_9;
$L__BB7_10:
	setp.eq.s32 	%p28, %r6, 0;
	@%p28 bra 	$L__BB7_19;
	and.b32  	%r13, %r5, 7;
	setp.lt.u32 	%p29, %r6, 8;
	@%p29 bra 	$L__BB7_13;
	mul.wide.s32 	%rd45, %r160, 4;
	add.s64 	%rd46, %rd2, %rd45;
	ld.global.f32 	%f220, [%rd46];
	add.f32 	%f221, %f315, %f220;
	ld.global.f32 	%f222, [%rd46+1024];
	add.f32 	%f223, %f221, %f222;
	ld.global.f32 	%f224, [%rd46+2048];
	add.f32 	%f225, %f223, %f224;
	ld.global.f32 	%f226, [%rd46+3072];
	add.f32 	%f227, %f225, %f226;
	ld.global.f32 	%f228, [%rd46+4096];
	add.f32 	%f229, %f227, %f228;
	ld.global.f32 	%f230, [%rd46+5120];
	add.f32 	%f231, %f229, %f230;
	ld.global.f32 	%f232, [%rd46+6144];
	add.f32 	%f233, %f231, %f232;
	ld.global.f32 	%f234, [%rd46+7168];
	add.f32 	%f315, %f233, %f234;
	add.s32 	%r160, %r160, 2048;
$L__BB7_13:
	setp.eq.s32 	%p30, %r13, 0;
	@%p30 bra 	$L__BB7_19;
	and.b32  	%r16, %r5, 3;
	setp.lt.u32 	%p31, %r13, 4;
	@%p31 bra 	$L__BB7_16;
	mul.wide.s32 	%rd47, %r160, 4;
	add.s64 	%rd48, %rd2, %rd47;
	ld.global.f32 	%f236, [%rd48];
	add.f32 	%f237, %f315, %f236;
	ld.global.f32 	%f238, [%rd48+1024];
	add.f32 	%f239, %f237, %f238;
	ld.global.f32 	%f240, [%rd48+2048];
	add.f32 	%f241, %f239, %f240;
	ld.global.f32 	%f242, [%rd48+3072];
	add.f32 	%f315, %f241, %f242;
	add.s32 	%r160, %r160, 1024;
$L__BB7_16:
	setp.eq.s32 	%p32, %r16, 0;
	@%p32 bra 	$L__BB7_19;
	neg.s32 	%r163, %r16;
$L__BB7_18:
	.pragma "nounroll";
	mul.wide.s32 	%rd49, %r160, 4;
	add.s64 	%rd50, %rd2, %rd49;
	ld.global.f32 	%f243, [%rd50];
	add.f32 	%f315, %f315, %f243;
	add.s32 	%r160, %r160, 256;
	add.s32 	%r163, %r163, 1;
	setp.ne.s32 	%p33, %r163, 0;
	@%p33 bra 	$L__BB7_18;
$L__BB7_19:
	setp.lt.u64 	%p34, %rd19, 256;
	@%p34 bra 	$L__BB7_24;
	// begin inline asm
	mov.u32 %r125, %laneid;
	// end inline asm
	mov.b32 	%r127, %f315;
	mov.b32 	%r128, 1;
	mov.b32 	%r149, 31;
	mov.b32 	%r150, -1;
	// begin inline asm
	shfl.sync.down.b32 %r126, %r127, %r128, %r149, %r150;
	// end inline asm
	setp.gt.s32 	%p50, %r125, 30;
	mov.b32 	%f278, %r126;
	add.f32 	%f279, %f315, %f278;
	selp.f32 	%f280, %f315, %f279, %p50;
	mov.b32 	%r132, %f280;
	mov.b32 	%r133, 2;
	// begin inline asm
	shfl.sync.down.b32 %r131, %r132, %r133, %r149, %r150;
	// end inline asm
	setp.gt.s32 	%p51, %r125, 29;
	mov.b32 	%f281, %r131;
	add.f32 	%f282, %f280, %f281;
	selp.f32 	%f283, %f280, %f282, %p51;
	mov.b32 	%r137, %f283;
	mov.b32 	%r138, 4;
	// begin inline asm
	shfl.sync.down.b32 %r136, %r137, %r138, %r149, %r150;
	// end inline asm
	setp.gt.s32 	%p52, %r125, 27;
	mov.b32 	%f284, %r136;
	add.f32 	%f285, %f283, %f284;
	selp.f32 	%f286, %f283, %f285, %p52;
	mov.b32 	%r142, %f286;
	mov.b32 	%r143, 8;
	// begin inline asm
	shfl.sync.down.b32 %r141, %r142, %r143, %r149, %r150;
	// end inline asm
	setp.gt.s32 	%p53, %r125, 23;
	mov.b32 	%f287, %r141;
	add.f32 	%f288, %f286, %f287;
	selp.f32 	%f289, %f286, %f288, %p53;
	mov.b32 	%r147, %f289;
	mov.b32 	%r148, 16;
	// begin inline asm
	shfl.sync.down.b32 %r146, %r147, %r148, %r149, %r150;
	// end inline asm
	setp.gt.s32 	%p54, %r125, 15;
	mov.b32 	%f290, %r146;
	add.f32 	%f16, %f289, %f290;
	selp.f32 	%f327, %f289, %f16, %p54;
	setp.ne.s32 	%p55, %r125, 0;
	@%p55 bra 	$L__BB7_22;
	shr.u32 	%r151, %r2, 3;
	and.b32  	%r152, %r151, 124;
	mov.u32 	%r153, _ZZN3cub18CUB_300001_SM_10006detail6reduce28DeviceReduceSingleTileKernelINS2_10policy_hubIfyN4cuda3std3__44plusIfEEE10Policy1000EN6thrust24THRUST_300001_SM_1000_NS6detail15normal_iteratorINSD_10device_ptrIfEEEEPdyS9_dfNS7_10__identityEEEvT0_T1_T2_T3_T4_T6_E12temp_storage;
	add.s32 	%r154, %r153, %r152;
	st.shared.f32 	[%r154+8], %f16;
$L__BB7_22:
	bar.sync 	0;
	setp.ne.s32 	%p56, %r2, 0;
	@%p56 bra 	$L__BB7_49;
	ld.shared.f32 	%f291, [_ZZN3cub18CUB_300001_SM_10006detail6reduce28DeviceReduceSingleTileKernelINS2_10policy_hubIfyN4cuda3std3__44plusIfEEE10Policy1000EN6thrust24THRUST_300001_SM_1000_NS6detail15normal_iteratorINSD_10device_ptrIfEEEEPdyS9_dfNS7_10__identityEEEvT0_T1_T2_T3_T4_T6_E12temp_storage+12];
	add.f32 	%f292, %f327, %f291;
	ld.shared.f32 	%f293, [_ZZN3cub18CUB_300001_SM_10006detail6reduce28DeviceReduceSingleTileKernelINS2_10policy_hubIfyN4cuda3std3__44plusIfEEE10Policy1000EN6thrust24THRUST_300001_SM_1000_NS6detail15normal_iteratorINSD_10device_ptrIfEEEEPdyS9_dfNS7_10__identityEEEvT0_T1_T2_T3_T4_T6_E12temp_storage+16];
	add.f32 	%f294, %f292, %f293;
	ld.shared.f32 	%f295, [_ZZN3cub18CUB_300001_SM_10006detail6reduce28DeviceReduceSingleTileKernelINS2_10policy_hubIfyN4cuda3std3__44plusIfEEE10Policy1000EN6thrust24THRUST_300001_SM_1000_NS6detail15normal_iteratorINSD_10device_ptrIfEEEEPdyS9_dfNS7_10__identityEEEvT0_T1_T2_T3_T4_T6_E12temp_storage+20];
	add.f32 	%f296, %f294, %f295;
	ld.shared.f32 	%f297, [_ZZN3cub18CUB_300001_SM_10006detail6reduce28DeviceReduceSingleTileKernelINS2_10policy_hubIfyN4cuda3std3__44plusIfEEE10Policy1000EN6thrust24THRUST_300001_SM_1000_NS6detail15normal_iteratorINSD_10device_ptrIfEEEEPdyS9_dfNS7_10__identityEEEvT0_T1_T2_T3_T4_T6_E12temp_storage+24];
	add.f32 	%f298, %f296, %f297;
	ld.shared.f32 	%f299, [_ZZN3cub18CUB_300001_SM_10006detail6reduce28DeviceReduceSingleTileKernelINS2_10policy_hubIfyN4cuda3std3__44plusIfEEE10Policy1000EN6thrust24THRUST_300001_SM_1000_NS6detail15normal_iteratorINSD_10device_ptrIfEEEEPdyS9_dfNS7_10__identityEEEvT0_T1_T2_T3_T4_T6_E12temp_storage+28];
	add.f32 	%f300, %f298, %f299;
	ld.shared.f32 	%f301, [_ZZN3cub18CUB_300001_SM_10006detail6reduce28DeviceReduceSingleTileKernelINS2_10policy_hubIfyN4cuda3std3__44plusIfEEE10Policy1000EN6thrust24THRUST_300001_SM_1000_NS6detail15normal_iteratorINSD_10device_ptrIfEEEEPdyS9_dfNS7_10__identityEEEvT0_T1_T2_T3_T4_T6_E12temp_storage+32];
	add.f32 	%f302, %f300, %f301;
	ld.shared.f32 	%f303, [_ZZN3cub18CUB_300001_SM_10006detail6reduce28DeviceReduceSingleTileKernelINS2_10policy_hubIfyN4cuda3std3__44plusIfEEE10Policy1000EN6thrust24THRUST_300001_SM_1000_NS6detail15normal_iteratorINSD_10device_ptrIfEEEEPdyS9_dfNS7_10__identityEEEvT0_T1_T2_T3_T4_T6_E12temp_storage+36];
	add.f32 	%f327, %f302, %f303;
	bra.uni 	$L__BB7_49;
$L__BB7_24:
	// begin inline asm
	mov.u32 %r87, %laneid;
	// end inline asm
	and.b32  	%r113, %r2, 992;
	add.s32 	%r114, %r113, 32;
	setp.gt.u32 	%p35, %r114, %r1;
	not.b32 	%r115, %r113;
	add.s32 	%r116, %r1, %r115;
	selp.b32 	%r111, %r116, 31, %p35;
	mov.b32 	%r89, %f315;
	mov.b32 	%r90, 1;
	mov.b32 	%r112, -1;
	// begin inline asm
	shfl.sync.down.b32 %r88, %r89, %r90, %r111, %r112;
	// end inline asm
	setp.lt.s32 	%p36, %r87, %r111;
	mov.b32 	%f244, %r88;
	add.f32 	%f245, %f315, %f244;
	selp.f32 	%f246, %f245, %f315, %p36;
	mov.b32 	%r94, %f246;
	mov.b32 	%r95, 2;
	// begin inline asm
	shfl.sync.down.b32 %r93, %r94, %r95, %r111, %r112;
	// end inline asm
	add.s32 	%r117, %r87, 2;
	setp.gt.s32 	%p37, %r117, %r111;
	mov.b32 	%f247, %r93;
	add.f32 	%f248, %f246, %f247;
	selp.f32 	%f249, %f246, %f248, %p37;
	mov.b32 	%r99, %f249;
	mov.b32 	%r100, 4;
	// begin inline asm
	shfl.sync.down.b32 %r98, %r99, %r100, %r111, %r112;
	// end inline asm
	add.s32 	%r118, %r87, 4;
	setp.gt.s32 	%p38, %r118, %r111;
	mov.b32 	%f250, %r98;
	add.f32 	%f251, %f249, %f250;
	selp.f32 	%f252, %f249, %f251, %p38;
	mov.b32 	%r104, %f252;
	mov.b32 	%r105, 8;
	// begin inline asm
	shfl.sync.down.b32 %r103, %r104, %r105, %r111, %r112;
	// end inline asm
	add.s32 	%r119, %r87, 8;
	setp.gt.s32 	%p39, %r119, %r111;
	mov.b32 	%f253, %r103;
	add.f32 	%f254, %f252, %f253;
	selp.f32 	%f255, %f252, %f254, %p39;
	mov.b32 	%r109, %f255;
	mov.b32 	%r110, 16;
	// begin inline asm
	shfl.sync.down.b32 %r108, %r109, %r110, %r111, %r112;
	// end inline asm
	add.s32 	%r120, %r87, 16;
	setp.gt.s32 	%p40, %r120, %r111;
	mov.b32 	%f256, %r108;
	add.f32 	%f257, %f255, %f256;
	selp.f32 	%f327, %f255, %f257, %p40;
	setp.ne.s32 	%p41, %r87, 0;
	@%p41 bra 	$L__BB7_26;
	shr.u32 	%r121, %r2, 3;
	and.b32  	%r122, %r121, 124;
	mov.u32 	%r123, _ZZN3cub18CUB_300001_SM_10006detail6reduce28DeviceReduceSingleTileKernelINS2_10policy_hubIfyN4cuda3std3__44plusIfEEE10Policy1000EN6thrust24THRUST_300001_SM_1000_NS6detail15normal_iteratorINSD_10device_ptrIfEEEEPdyS9_dfNS7_10__identityEEEvT0_T1_T2_T3_T4_T6_E12temp_storage;
	add.s32 	%r124, %r123, %r122;
	st.shared.f32 	[%r124+8], %f327;
$L__BB7_26:
	bar.sync 	0;
	setp.ne.s32 	%p42, %r2, 0;
	@%p42 bra 	$L__BB7_49;
	setp.gt.u64 	%p43, %rd19, 32;
	ld.shared.f32 	%f258, [_ZZN3cub18CUB_300001_SM_10006detail6reduce28DeviceReduceSingleTileKernelINS2_10policy_hubIfyN4cuda3std3__44plusIfEEE10Policy1000EN6thrust24THRUST_300001_SM_1000_NS6detail15normal_iteratorINSD_10device_ptrIfEEEEPdyS9_dfNS7_10__identityEEEvT0_T1_T2_T3_T4_T6_E12temp_storage+12];
	add.f32 	%f259, %f327, %f258;
	selp.f32 	%f260, %f259, %f327, %p43;
	setp.gt.u64 	%p44, %rd19, 64;
	ld.shared.f32 	%f261, [_ZZN3cub18CUB_300001_SM_10006detail6reduce28DeviceReduceSingleTileKernelINS2_10policy_hubIfyN4cuda3std3__44plusIfEEE10Policy1000EN6thrust24THRUST_300001_SM_1000_NS6detail15normal_iteratorINSD_10device_ptrIfEEEEPdyS9_dfNS7_10__identityEEEvT0_T1_T2_T3_T4_T6_E12temp_storage+16];
	add.f32 	%f262, %f261, %f260;
	selp.f32 	%f263, %f262, %f260, %p44;
	setp.gt.u64 	%p45, %rd19, 96;
	ld.shared.f32 	%f264, [_ZZN3cub18CUB_300001_SM_10006detail6reduce28DeviceReduceSingleTileKernelINS2_10policy_hubIfyN4cuda3std3__44plusIfEEE10Policy1000EN6thrust24THRUST_300001_SM_1000_NS6detail15normal_iteratorINSD_10device_ptrIfEEEEPdyS9_dfNS7_10__identityEEEvT0_T1_T2_T3_T4_T6_E12temp_storage+20];
	add.f32 	%f265, %f264, %f263;
	selp.f32 	%f266, %f265, %f263, %p45;
	setp.gt.u64 	%p46, %rd19, 128;
	ld.shared.f32 	%f267, [_ZZN3cub18CUB_300001_SM_10006detail6reduce28DeviceReduceSingleTileKernelINS2_10policy_hubIfyN4cuda3std3__44plusIfEEE10Policy1000EN6thrust24THRUST_300001_SM_1000_NS6detail15normal_iteratorINSD_10device_ptrIfEEEEPdyS9_dfNS7_10__identityEEEvT0_T1_T2_T3_T4_T6_E12temp_storage+24];
	add.f32 	%f268, %f267, %f266;
	selp.f32 	%f269, %f268, %f266, %p46;
	setp.gt.u64 	%p47, %rd19, 160;
	ld.shared.f32 	%f270, [_ZZN3cub18CUB_300001_SM_10006detail6reduce28DeviceReduceSingleTileKernelINS2_10policy_hubIfyN4cuda3std3__44plusIfEEE10Policy1000EN6thrust24THRUST_300001_SM_1000_NS6detail15normal_iteratorINSD_10device_ptrIfEEEEPdyS9_dfNS7_10__identityEEEvT0_T1_T2_T3_T4_T6_E12temp_storage+28];
	add.f32 	%f271, %f270, %f269;
	selp.f32 	%f272, %f271, %f269, %p47;
	setp.gt.u64 	%p48, %rd19, 192;
	ld.shared.f32 	%f273, [_ZZN3cub18CUB_300001_SM_10006detail6reduce28DeviceReduceSingleTileKernelINS2_10policy_hubIfyN4cuda3std3__44plusIfEEE10Policy1000EN6thrust24THRUST_300001_SM_1000_NS6detail15normal_iteratorINSD_10device_ptrIfEEEEPdyS9_dfNS7_10__identityEEEvT0_T1_T2_T3_T4_T6_E12temp_storage+32];
	add.f32 	%f274, %f273, %f272;
	selp.f32 	%f275, %f274, %f272, %p48;
	setp.gt.u64 	%p49, %rd19, 224;
	ld.shared.f32 	%f276, [_ZZN3cub18CUB_300001_SM_10006detail6reduce28DeviceReduceSingleTileKernelINS2_10policy_hubIfyN4cuda3std3__44plusIfEEE10Policy1000EN6thrust24THRUST_300001_SM_1000_NS6detail15normal_iteratorINSD_10device_ptrIfEEEEPdyS9_dfNS7_10__identityEEEvT0_T1_T2_T3_T4_T6_E12temp_storage+36];
	add.f32 	%f277, %f276, %f275;
	selp.f32 	%f327, %f277, %f275, %p49;
	bra.uni 	$L__BB7_49;
$L__BB7_28:
	mov.u32 	%r24, %tid.x;
	cvt.u64.u32 	%rd6, %r24;
	mul.wide.u32 	%rd22, %r24, 4;
	add.s64 	%rd7, %rd2, %rd22;
	ld.global.f32 	%f42, [%rd7];
	ld.global.f32 	%f43, [%rd7+1024];
	ld.global.f32 	%f44, [%rd7+2048];
	ld.global.f32 	%f45, [%rd7+3072];
	ld.global.f32 	%f46, [%rd7+4096];
	ld.global.f32 	%f47, [%rd7+5120];
	ld.global.f32 	%f48, [%rd7+6144];
	ld.global.f32 	%f49, [%rd7+7168];
	ld.global.f32 	%f50, [%rd7+8192];
	ld.global.f32 	%f51, [%rd7+9216];
	ld.global.f32 	%f52, [%rd7+10240];
	ld.global.f32 	%f53, [%rd7+11264];
	ld.global.f32 	%f54, [%rd7+12288];
	ld.global.f32 	%f55, [%rd7+13312];
	ld.global.f32 	%f56, [%rd7+14336];
	ld.global.f32 	%f57, [%rd7+15360];
	add.f32 	%f58, %f42, %f43;
	add.f32 	%f59, %f44, %f45;
	add.f32 	%f60, %f46, %f47;
	add.f32 	%f61, %f48, %f49;
	add.f32 	%f62, %f50, %f51;
	add.f32 	%f63, %f52, %f53;
	add.f32 	%f64, %f54, %f55;
	add.f32 	%f65, %f56, %f57;
	add.f32 	%f66, %f58, %f59;
	add.f32 	%f67, %f60, %f61;
	add.f32 	%f68, %f62, %f63;
	add.f32 	%f69, %f64, %f65;
	add.f32 	%f70, %f66, %f67;
	add.f32 	%f71, %f68, %f69;
	add.f32 	%f326, %f70, %f71;
	add.s64 	%rd8, %rd19, -4096;
	setp.lt.u64 	%p3, %rd8, 4096;
	mov.b64 	%rd53, 4096;
	@%p3 bra 	$L__BB7_32;
	mov.b64 	%rd53, 4096;
$L__BB7_30:
	shl.b64 	%rd24, %rd53, 2;
	add.s64 	%rd25, %rd7, %rd24;
	ld.global.f32 	%f72, [%rd25];
	ld.global.f32 	%f73, [%rd25+1024];
	ld.global.f32 	%f74, [%rd25+2048];
	ld.global.f32 	%f75, [%rd25+3072];
	ld.global.f32 	%f76, [%rd25+4096];
	ld.global.f32 	%f77, [%rd25+5120];
	ld.global.f32 	%f78, [%rd25+6144];
	ld.global.f32 	%f79, [%rd25+7168];
	ld.global.f32 	%f80, [%rd25+8192];
	ld.global.f32 	%f81, [%rd25+9216];
	ld.global.f32 	%f82, [%rd25+10240];
	ld.global.f32 	%f83, [%rd25+11264];
	ld.global.f32 	%f84, [%rd25+12288];
	ld.global.f32 	%f85, [%rd25+13312];
	ld.global.f32 	%f86, [%rd25+14336];
	ld.global.f32 	%f87, [%rd25+15360];
	add.f32 	%f88, %f326, %f72;
	add.f32 	%f89, %f73, %f74;
	add.f32 	%f90, %f75, %f76;
	add.f32 	%f91, %f77, %f78;
	add.f32 	%f92, %f79, %f80;
	add.f32 	%f93, %f81, %f82;
	add.f32 	%f94, %f83, %f84;
	add.f32 	%f95, %f85, %f86;
	add.f32 	%f96, %f88, %f89;
	add.f32 	%f97, %f90, %f91;
	add.f32 	%f98, %f92, %f93;
	add.f32 	%f99, %f94, %f95;
	add.f32 	%f100, %f96, %f97;
	add.f32 	%f101, %f98, %f99;
	add.f32 	%f102, %f100, %f101;
	add.f32 	%f326, %f102, %f87;
	sub.s64 	%rd26, %rd19, %rd53;
	setp.lt.u64 	%p4, %rd26, 4096;
	@%p4 bra 	$L__BB7_45;
	add.s64 	%rd53, %rd53, 4096;
	setp.le.u64 	%p5, %rd53, %rd8;
	@%p5 bra 	$L__BB7_30;
$L__BB7_32:
	setp.le.u64 	%p6, %rd19, %rd53;
	cvt.u32.u64 	%r42, %rd53;
	cvt.u32.u64 	%r43, %rd19;
	sub.s32 	%r44, %r43, %r42;
	setp.ge.s32 	%p7, %r24, %r44;
	or.pred  	%p8, %p6, %p7;
	@%p8 bra 	$L__BB7_45;
	not.b32 	%r47, %r24;
	add.s32 	%r48, %r47, %r43;
	sub.s32 	%r50, %r48, %r42;
	shr.u32 	%r51, %r50, 8;
	add.s32 	%r25, %r51, 1;
	and.b32  	%r26, %r25, 15;
	setp.lt.u32 	%p9, %r50, 3840;
	mov.u32 	%r167, %r24;
	@%p9 bra 	$L__BB7_36;
	and.b32  	%r52, %r25, 33554416;
	neg.s32 	%r165, %r52;
	add.s64 	%rd27, %rd53, %rd6;
	shl.b64 	%rd28, %rd27, 2;
	add.s64 	%rd29, %rd28, %rd2;
	add.s64 	%rd54, %rd29, 8192;
	mov.u32 	%r167, %r24;
$L__BB7_35:
	.pragma "nounroll";
	ld.global.f32 	%f104, [%rd54+-8192];
	add.f32 	%f105, %f326, %f104;
	ld.global.f32 	%f106, [%rd54+-7168];
	add.f32 	%f107, %f105, %f106;
	ld.global.f32 	%f108, [%rd54+-6144];
	add.f32 	%f109, %f107, %f108;
	ld.global.f32 	%f110, [%rd54+-5120];
	add.f32 	%f111, %f109, %f110;
	ld.global.f32 	%f112, [%rd54+-4096];
	add.f32 	%f113, %f111, %f112;
	ld.global.f32 	%f114, [%rd54+-3072];
	add.f32 	%f115, %f113, %f114;
	ld.global.f32 	%f116, [%rd54+-2048];
	add.f32 	%f117, %f115, %f116;
	ld.global.f32 	%f118, [%rd54+-1024];
	add.f32 	%f119, %f117, %f118;
	ld.global.f32 	%f120, [%rd54];
	add.f32 	%f121, %f119, %f120;
	ld.global.f32 	%f122, [%rd54+1024];
	add.f32 	%f123, %f121, %f122;
	ld.global.f32 	%f124, [%rd54+2048];
	add.f32 	%f125, %f123, %f124;
	ld.global.f32 	%f126, [%rd54+3072];
	add.f32 	%f127, %f125, %f126;
	ld.global.f32 	%f128, [%rd54+4096];
	add.f32 	%f129, %f127, %f128;
	ld.global.f32 	%f130, [%rd54+5120];
	add.f32 	%f131, %f129, %f130;
	ld.global.f32 	%f132, [%rd54+6144];
	add.f32 	%f133, %f131, %f132;
	ld.global.f32 	%f134, [%rd54+7168];
	add.f32 	%f326, %f133, %f134;
	add.s32 	%r167, %r167, 4096;
	add.s32 	%r165, %r165, 16;
	add.s64 	%rd54, %rd54, 16384;
	setp.ne.s32 	%p10, %r165, 0;
	@%p10 bra 	$L__BB7_35;
$L__BB7_36:
	setp.eq.s32 	%p11, %r26, 0;
	@%p11 bra 	$L__BB7_45;
	and.b32  	%r33, %r25, 7;
	setp.lt.u32 	%p12, %r26, 8;
	@%p12 bra 	$L__BB7_39;
	cvt.u64.u32 	%rd30, %r167;
	add.s64 	%rd31, %rd53, %rd30;
	shl.b64 	%rd32, %rd31, 2;
	add.s64 	%rd33, %rd2, %rd32;
	ld.global.f32 	%f136, [%rd33];
	add.f32 	%f137, %f326, %f136;
	ld.global.f32 	%f138, [%rd33+1024];
	add.f32 	%f139, %f137, %f138;
	ld.global.f32 	%f140, [%rd33+2048];
	add.f32 	%f141, %f139, %f140;
	ld.global.f32 	%f142, [%rd33+3072];
	add.f32 	%f143, %f141, %f142;
	ld.global.f32 	%f144, [%rd33+4096];
	add.f32 	%f145, %f143, %f144;
	ld.global.f32 	%f146, [%rd33+5120];
	add.f32 	%f147, %f145, %f146;
	ld.global.f32 	%f148, [%rd33+6144];
	add.f32 	%f149, %f147, %f148;
	ld.global.f32 	%f150, [%rd33+7168];
	add.f32 	%f326, %f149, %f150;
	add.s32 	%r167, %r167, 2048;
$L__BB7_39:
	setp.eq.s32 	%p13, %r33, 0;
	@%p13 bra 	$L__BB7_45;
	and.b32  	%r36, %r25, 3;
	setp.lt.u32 	%p14, %r33, 4;
	@%p14 bra 	$L__BB7_42;
	cvt.u64.u32 	%rd34, %r167;
	add.s64 	%rd35, %rd53, %rd34;
	shl.b64 	%rd36, %rd35, 2;
	add.s64 	%rd37, %rd2, %rd36;
	ld.global.f32 	%f152, [%rd37];
	add.f32 	%f153, %f326, %f152;
	ld.global.f32 	%f154, [%rd37+1024];
	add.f32 	%f155, %f153, %f154;
	ld.global.f32 	%f156, [%rd37+2048];
	add.f32 	%f157, %f155, %f156;
	ld.global.f32 	%f158, [%rd37+3072];
	add.f32 	%f326, %f157, %f158;
	add.s32 	%r167, %r167, 1024;
$L__BB7_42:
	setp.eq.s32 	%p15, %r36, 0;
	@%p15 bra 	$L__BB7_45;
	cvt.u64.u32 	%rd38, %r167;
	add.s64 	%rd39, %rd53, %rd38;
	shl.b64 	%rd40, %rd39, 2;
	add.s64 	%rd55, %rd2, %rd40;
	neg.s32 	%r170, %r36;
$L__BB7_44:
	.pragma "nounroll";
	ld.global.f32 	%f159, [%rd55];
	add.f32 	%f326, %f326, %f159;
	add.s64 	%rd55, %rd55, 1024;
	add.s32 	%r170, %r170, 1;
	setp.ne.s32 	%p16, %r170, 0;
	@%p16 bra 	$L__BB7_44;
$L__BB7_45:
	// begin inline asm
	mov.u32 %r53, %laneid;
	// end inline asm
	mov.b32 	%r55, %f326;
	mov.b32 	%r56, 1;
	mov.b32 	%r77, 31;
	mov.b32 	%r78, -1;
	// begin inline asm
	shfl.sync.down.b32 %r54, %r55, %r56, %r77, %r78;
	// end inline asm
	setp.gt.s32 	%p17, %r53, 30;
	mov.b32 	%f160, %r54;
	add.f32 	%f161, %f326, %f160;
	selp.f32 	%f162, %f326, %f161, %p17;
	mov.b32 	%r60, %f162;
	mov.b32 	%r61, 2;
	// begin inline asm
	shfl.sync.down.b32 %r59, %r60, %r61, %r77, %r78;
	// end inline asm
	setp.gt.s32 	%p18, %r53, 29;
	mov.b32 	%f163, %r59;
	add.f32 	%f164, %f162, %f163;
	selp.f32 	%f165, %f162, %f164, %p18;
	mov.b32 	%r65, %f165;
	mov.b32 	%r66, 4;
	// begin inline asm
	shfl.sync.down.b32 %r64, %r65, %r66, %r77, %r78;
	// end inline asm
	setp.gt.s32 	%p19, %r53, 27;
	mov.b32 	%f166, %r64;
	add.f32 	%f167, %f165, %f166;
	selp.f32 	%f168, %f165, %f167, %p19;
	mov.b32 	%r70, %f168;
	mov.b32 	%r71, 8;
	// begin inline asm
	shfl.sync.down.b32 %r69, %r70, %r71, %r77, %r78;
	// end inline asm
	setp.gt.s32 	%p20, %r53, 23;
	mov.b32 	%f169, %r69;
	add.f32 	%f170, %f168, %f169;
	selp.f32 	%f171, %f168, %f170, %p20;
	mov.b32 	%r75, %f171;
	mov.b32 	%r76, 16;
	// begin inline asm
	shfl.sync.down.b32 %r74, %r75, %r76, %r77, %r78;
	// end inline asm
	setp.gt.s32 	%p21, %r53, 15;
	mov.b32 	%f172, %r74;
	add.f32 	%f38, %f171, %f172;
	selp.f32 	%f327, %f171, %f38, %p21;
	setp.ne.s32 	%p22, %r53, 0;
	@%p22 bra 	$L__BB7_47;
	shr.u32 	%r79, %r24, 3;
	and.b32  	%r80, %r79, 124;
	mov.u32 	%r81, _ZZN3cub18CUB_300001_SM_10006detail6reduce28DeviceReduceSingleTileKernelINS2_10policy_hubIfyN4cuda3std3__44plusIfEEE10Policy1000EN6thrust24THRUST_300001_SM_1000_NS6detail15normal_iteratorINSD_10device_ptrIfEEEEPdyS9_dfNS7_10__identityEEEvT0_T1_T2_T3_T4_T6_E12temp_storage;
	add.s32 	%r82, %r81, %r80;
	st.shared.f32 	[%r82+8], %f38;
$L__BB7_47:
	bar.sync 	0;
	setp.ne.s32 	%p23, %r24, 0;
	@%p23 bra 	$L__BB7_49;
	ld.shared.f32 	%f173, [_ZZN3cub18CUB_300001_SM_10006detail6reduce28DeviceReduceSingleTileKernelINS2_10policy_hubIfyN4cuda3std3__44plusIfEEE10Policy1000EN6thrust24THRUST_300001_SM_1000_NS6detail15normal_iteratorINSD_10device_ptrIfEEEEPdyS9_dfNS7_10__identityEEEvT0_T1_T2_T3_T4_T6_E12temp_storage+12];
	add.f32 	%f174, %f327, %f173;
	ld.shared.f32 	%f175, [_ZZN3cub18CUB_300001_SM_10006detail6reduce28DeviceReduceSingleTileKernelINS2_10policy_hubIfyN4cuda3std3__44plusIfEEE10Policy1000EN6thrust24THRUST_300001_SM_1000_NS6detail15normal_iteratorINSD_10device_ptrIfEEEEPdyS9_dfNS7_10__identityEEEvT0_T1_T2_T3_T4_T6_E12temp_storage+16];
	add.f32 	%f176, %f174, %f175;
	ld.shared.f32 	%f177, [_ZZN3cub18CUB_300001_SM_10006detail6reduce28DeviceReduceSingleTileKernelINS2_10policy_hubIfyN4cuda3std3__44plusIfEEE10Policy1000EN6thrust24THRUST_300001_SM_1000_NS6detail15normal_iteratorINSD_10device_ptrIfEEEEPdyS9_dfNS7_10__identityEEEvT0_T1_T2_T3_T4_T6_E12temp_storage+20];
	add.f32 	%f178, %f176, %f177;
	ld.shared.f32 	%f179, [_ZZN3cub18CUB_300001_SM_10006detail6reduce28DeviceReduceSingleTileKernelINS2_10policy_hubIfyN4cuda3std3__44plusIfEEE10Policy1000EN6thrust24THRUST_300001_SM_1000_NS6detail15normal_iteratorINSD_10device_ptrIfEEEEPdyS9_dfNS7_10__identityEEEvT0_T1_T2_T3_T4_T6_E12temp_storage+24];
	add.f32 	%f180, %f178, %f179;
	ld.shared.f32 	%f181, [_ZZN3cub18CUB_300001_SM_10006detail6reduce28DeviceReduceSingleTileKernelINS2_10policy_hubIfyN4cuda3std3__44plusIfEEE10Policy1000EN6thrust24THRUST_300001_SM_1000_NS6detail15normal_iteratorINSD_10device_ptrIfEEEEPdyS9_dfNS7_10__identityEEEvT0_T1_T2_T3_T4_T6_E12temp_storage+28];
	add.f32 	%f182, %f180, %f181;
	ld.shared.f32 	%f183, [_ZZN3cub18CUB_300001_SM_10006detail6reduce28DeviceReduceSingleTileKernelINS2_10policy_hubIfyN4cuda3std3__44plusIfEEE10Policy1000EN6thrust24THRUST_300001_SM_1000_NS6detail15normal_iteratorINSD_10device_ptrIfEEEEPdyS9_dfNS7_10__identityEEEvT0_T1_T2_T3_T4_T6_E12temp_storage+32];
	add.f32 	%f184, %f182, %f183;
	ld.shared.f32 	%f185, [_ZZN3cub18CUB_300001_SM_10006detail6reduce28DeviceReduceSingleTileKernelINS2_10policy_hubIfyN4cuda3std3__44plusIfEEE10Policy1000EN6thrust24THRUST_300001_SM_1000_NS6detail15normal_iteratorINSD_10device_ptrIfEEEEPdyS9_dfNS7_10__identityEEEvT0_T1_T2_T3_T4_T6_E12temp_storage+36];
	add.f32 	%f327, %f184, %f185;
$L__BB7_49:
	mov.u32 	%r155, %tid.x;
	setp.ne.s32 	%p57, %r155, 0;
	@%p57 bra 	$L__BB7_51;
	cvt.rn.f32.f64 	%f304, %fd1;
	add.f32 	%f305, %f327, %f304;
	cvt.f64.f32 	%fd2, %f305;
	st.global.f64 	[%rd1], %fd2;
$L__BB7_51:
	ret;

}
	// .globl	_ZN3cub18CUB_300001_SM_10006detail6reduce18DeviceReduceKernelINS2_10policy_hubIfyN4cuda3std3__44plusIfEEE10Policy1000EN6thrust24THRUST_300001_SM_1000_NS6detail15normal_iteratorINSD_10device_ptrIfEEEEyS9_fNS7_10__identityEEEvT0_PT3_T1_NS0_13GridEvenShareISN_EET2_T4_
.visible .entry _ZN3cub18CUB_300001_SM_10006detail6reduce18DeviceReduceKernelINS2_10policy_hubIfyN4cuda3std3__44plusIfEEE10Policy1000EN6thrust24THRUST_300001_SM_1000_NS6detail15normal_iteratorINSD_10device_ptrIfEEEEyS9_fNS7_10__identityEEEvT0_PT3_T1_NS0_13GridEvenShareISN_EET2_T4_(
	.param .align 8 .b8 _ZN3cub18CUB_300001_SM_10006detail6reduce18DeviceReduceKernelINS2_10policy_hubIfyN4cuda3std3__44plusIfEEE10Policy1000EN6thrust24THRUST_300001_SM_1000_NS6detail15normal_iteratorINSD_10device_ptrIfEEEEyS9_fNS7_10__identityEEEvT0_PT3_T1_NS0_13GridEvenShareISN_EET2_T4__param_0[8],
	.param .u64 .ptr .align 1 _ZN3cub18CUB_300001_SM_10006detail6reduce18DeviceReduceKernelINS2_10policy_hubIfyN4cuda3std3__44plusIfEEE10Policy1000EN6thrust24THRUST_300001_SM_1000_NS6detail15normal_iteratorINSD_10device_ptrIfEEEEyS9_fNS7_10__identityEEEvT0_PT3_T1_NS0_13GridEvenShareISN_EET2_T4__param_1,
	.param .u64 _ZN3cub18CUB_300001_SM_10006detail6reduce18DeviceReduceKernelINS2_10policy_hubIfyN4cuda3std3__44plusIfEEE10Policy1000EN6thrust24THRUST_300001_SM_1000_NS6detail15normal_iteratorINSD_10device_ptrIfEEEEyS9_fNS7_10__identityEEEvT0_PT3_T1_NS0_13GridEvenShareISN_EET2_T4__param_2,
	.param .align 8 .b8 _ZN3cub18CUB_300001_SM_10006detail6reduce18DeviceReduceKernelINS2_10policy_hubIfyN4cuda3std3__44plusIfEEE10Policy1000EN6thrust24THRUST_300001_SM_1000_NS6detail15normal_iteratorINSD_10device_ptrIfEEEEyS9_fNS7_10__identityEEEvT0_PT3_T1_NS0_13GridEvenShareISN_EET2_T4__param_3[72],
	.param .align 1 .b8 _ZN3cub18CUB_300001_SM_10006detail6reduce18DeviceReduceKernelINS2_10policy_hubIfyN4cuda3std3__44plusIfEEE10Policy1000EN6thrust24THRUST_300001_SM_1000_NS6detail15normal_iteratorINSD_10device_ptrIfEEEEyS9_fNS7_10__identityEEEvT0_PT3_T1_NS0_13GridEvenShareISN_EET2_T4__param_4[1],
	.param .align 1 .b8 _ZN3cub18CUB_300001_SM_10006detail6reduce18DeviceReduceKernelINS2_10policy_hubIfyN4cuda3std3__44plusIfEEE10Policy1000EN6thrust24THRUST_300001_SM_1000_NS6detail15normal_iteratorINSD_10device_ptrIfEEEEyS9_fNS7_10__identityEEEvT0_PT3_T1_NS0_13GridEvenShareISN_EET2_T4__param_5[1]
)
.maxntid 256
{
	.reg .pred 	%p<57>;
	.reg .b16 	%rs<4>;
	.reg .b32 	%r<206>;
	.reg .b32 	%f<324>;
	.reg .b64 	%rd<78>;
	// demoted variable
	.shared .align 4 .b8 _ZZN3cub18CUB_300001_SM_10006detail6reduce18DeviceReduceKernelINS2_10policy_hubIfyN4cuda3std3__44plusIfEEE10Policy1000EN6thrust24THRUST_300001_SM_1000_NS6detail15normal_iteratorINSD_10device_ptrIfEEEEyS9_fNS7_10__identityEEEvT0_PT3_T1_NS0_13GridEvenShareISN_EET2_T4_E12temp_storage[44];
	ld.param.u64 	%rd1, [_ZN3cub18CUB_300001_SM_10006detail6reduce18DeviceReduceKernelINS2_10policy_hubIfyN4cuda3std3__44plusIfEEE10Policy1000EN6thrust24THRUST_300001_SM_1000_NS6detail15normal_iteratorINSD_10device_ptrIfEEEEyS9_fNS7_10__identityEEEvT0_PT3_T1_NS0_13GridEvenShareISN_EET2_T4__param_3+32];
	ld.param.u32 	%r1, [_ZN3cub18CUB_300001_SM_10006detail6reduce18DeviceReduceKernelINS2_10policy_hubIfyN4cuda3std3__44plusIfEEE10Policy1000EN6thrust24THRUST_300001_SM_1000_NS6detail15normal_iteratorINSD_10device_ptrIfEEEEyS9_fNS7_10__identityEEEvT0_PT3_T1_NS0_13GridEvenShareISN_EET2_T4__param_3+40];
	ld.param.u64 	%rd25, [_ZN3cub18CUB_300001_SM_10006detail6reduce18DeviceReduceKernelINS2_10policy_hubIfyN4cuda3std3__44plusIfEEE10Policy1000EN6thrust24THRUST_300001_SM_1000_NS6detail15normal_iteratorINSD_10device_ptrIfEEEEyS9_fNS7_10__identityEEEvT0_PT3_T1_NS0_13GridEvenShareISN_EET2_T4__param_0];
	cvta.to.global.u64 	%rd2, %rd25;
	mov.u32 	%r2, %ctaid.x;
	shl.b32 	%r50, %r1, 12;
	cvt.s64.s32 	%rd3, %r50;
	shl.b32 	%r51, %r2, 12;
	cvt.u64.u32 	%rd4, %r51;
	sub.s64 	%rd5, %rd1, %rd4;
	setp.gt.u64 	%p1, %rd5, 4095;
	@%p1 bra 	$L__BB8_25;
	cvt.u32.u64 	%r112, %rd4;
	cvt.u32.u64 	%r3, %rd1;
	sub.s32 	%r4, %r3, %r112;
	mov.u32 	%r5, %tid.x;
	setp.ge.s32 	%p23, %r5, %r4;
	mov.f32 	%f312, 0f00000000;
	mov.u32 	%r193, %r5;
	@%p23 bra 	$L__BB8_3;
	add.s32 	%r114, %r112, %r5;
	mul.wide.u32 	%rd51, %r114, 4;
	add.s64 	%rd52, %rd2, %rd51;
	ld.global.f32 	%f312, [%rd52];
	add.s32 	%r193, %r5, 256;
$L__BB8_3:
	setp.ge.s32 	%p24, %r193, %r4;
	@%p24 bra 	$L__BB8_16;
	not.b32 	%r116, %r193;
	add.s32 	%r117, %r116, %r3;
	sub.s32 	%r118, %r117, %r112;
	shr.u32 	%r119, %r118, 8;
	add.s32 	%r8, %r119, 1;
	and.b32  	%r9, %r8, 15;
	setp.lt.u32 	%p25, %r118, 3840;
	@%p25 bra 	$L__BB8_7;
	and.b32  	%r120, %r8, 33554416;
	neg.s32 	%r191, %r120;
	mul.wide.u32 	%rd53, %r2, 16384;
	mul.wide.u32 	%rd54, %r193, 4;
	or.b64  	%rd55, %rd53, %rd54;
	add.s64 	%rd56, %rd55, %rd2;
	add.s64 	%rd72, %rd56, 8192;
$L__BB8_6:
	.pragma "nounroll";
	ld.global.f32 	%f187, [%rd72+-8192];
	add.f32 	%f188, %f312, %f187;
	ld.global.f32 	%f189, [%rd72+-7168];
	add.f32 	%f190, %f188, %f189;
	ld.global.f32 	%f191, [%rd72+-6144];
	add.f32 	%f192, %f190, %f191;
	ld.global.f32 	%f193, [%rd72+-5120];
	add.f32 	%f194, %f192, %f193;
	ld.global.f32 	%f195, [%rd72+-4096];
	add.f32 	%f196, %f194, %f195;
	ld.global.f32 	%f197, [%rd72+-3072];
	add.f32 	%f198, %f196, %f197;
	ld.global.f32 	%f199, [%rd72+-2048];
	add.f32 	%f200, %f198, %f199;
	ld.global.f32 	%f201, [%rd72+-1024];
	add.f32 	%f202, %f200, %f201;
	ld.global.f32 	%f203, [%rd72];
	add.f32 	%f204, %f202, %f203;
	ld.global.f32 	%f205, [%rd72+1024];
	add.f32 	%f206, %f204, %f205;
	ld.global.f32 	%f207, [%rd72+2048];
	add.f32 	%f208, %f206, %f207;
	ld.global.f32 	%f209, [%rd72+3072];
	add.f32 	%f210, %f208, %f209;
	ld.global.f32 	%f211, [%rd72+4096];
	add.f32 	%f212, %f210, %f211;
	ld.global.f32 	%f213, [%rd72+5120];
	add.f32 	%f214, %f212, %f213;
	ld.global.f32 	%f215, [%rd72+6144];
	add.f32 	%f216, %f214, %f215;
	ld.global.f32 	%f217, [%rd72+7168];
	add.f32 	%f312, %f216, %f217;
	add.s32 	%r193, %r193, 4096;
	add.s32 	%r191, %r191, 16;
	add.s64 	%rd72, %rd72, 16384;
	setp.ne.s32 	%p26, %r191, 0;
	@%p26 bra 	$L__BB8_6;
$L__BB8_7:
	setp.eq.s32 	%p27, %r9, 0;
	@%p27 bra 	$L__BB8_16;
	and.b32  	%r16, %r8, 7;
	setp.lt.u32 	%p28, %r9, 8;
	@%p28 bra 	$L__BB8_10;
	cvt.s64.s32 	%rd57, %r193;
	add.s64 	%rd58, %rd57, %rd4;
	shl.b64 	%rd59, %rd58, 2;
	add.s64 	%rd60, %rd2, %rd59;
	ld.global.f32 	%f219, [%rd60];
	add.f32 	%f220, %f312, %f219;
	ld.global.f32 	%f221, [%rd60+1024];
	add.f32 	%f222, %f220, %f221;
	ld.global.f32 	%f223, [%rd60+2048];
	add.f32 	%f224, %f222, %f223;
	ld.global.f32 	%f225, [%rd60+3072];
	add.f32 	%f226, %f224, %f225;
	ld.global.f32 	%f227, [%rd60+4096];
	add.f32 	%f228, %f226, %f227;
	ld.global.f32 	%f229, [%rd60+5120];
	add.f32 	%f230, %f228, %f229;
	ld.global.f32 	%f231, [%rd60+6144];
	add.f32 	%f232, %f230, %f231;
	ld.global.f32 	%f233, [%rd60+7168];
	add.f32 	%f312, %f232, %f233;
	add.s32 	%r193, %r193, 2048;
$L__BB8_10:
	setp.eq.s32 	%p29, %r16, 0;
	@%p29 bra 	$L__BB8_16;
	and.b32  	%r19, %r8, 3;
	setp.lt.u32 	%p30, %r16, 4;
	@%p30 bra 	$L__BB8_13;
	cvt.s64.s32 	%rd61, %r193;
	add.s64 	%rd62, %rd61, %rd4;
	shl.b64 	%rd63, %rd62, 2;
	add.s64 	%rd64, %rd2, %rd63;
	ld.global.f32 	%f235, [%rd64];
	add.f32 	%f236, %f312, %f235;
	ld.global.f32 	%f237, [%rd64+1024];
	add.f32 	%f238, %f236, %f237;
	ld.global.f32 	%f239, [%rd64+2048];
	add.f32 	%f240, %f238, %f239;
	ld.global.f32 	%f241, [%rd64+3072];
	add.f32 	%f312, %f240, %f241;
	add.s32 	%r193, %r193, 1024;
$L__BB8_13:
	setp.eq.s32 	%p31, %r19, 0;
	@%p31 bra 	$L__BB8_16;
	mul.wide.u32 	%rd65, %r2, 16384;
	add.s64 	%rd9, %rd2, %rd65;
	neg.s32 	%r196, %r19;
$L__BB8_15:
	.pragma "nounroll";
	mul.wide.s32 	%rd66, %r193, 4;
	add.s64 	%rd67, %rd9, %rd66;
	ld.global.f32 	%f242, [%rd67];
	add.f32 	%f312, %f312, %f242;
	add.s32 	%r193, %r193, 256;
	add.s32 	%r196, %r196, 1;
	setp.ne.s32 	%p32, %r196, 0;
	@%p32 bra 	$L__BB8_15;
$L__BB8_16:
	setp.lt.s32 	%p33, %r4, 256;
	@%p33 bra 	$L__BB8_21;
	// begin inline asm
	mov.u32 %r159, %laneid;
	// end inline asm
	mov.b32 	%r161, %f312;
	mov.b32 	%r162, 1;
	mov.b32 	%r183, 31;
	mov.b32 	%r184, -1;
	// begin inline asm
	shfl.sync.down.b32 %r160, %r161, %r162, %r183, %r184;
	// end inline asm
	setp.gt.s32 	%p49, %r159, 30;
	mov.b32 	%f277, %r160;
	add.f32 	%f278, %f312, %f277;
	selp.f32 	%f279, %f312, %f278, %p49;
	mov.b32 	%r166, %f279;
	mov.b32 	%r167, 2;
	// begin inline asm
	shfl.sync.down.b32 %r165, %r166, %r167, %r183, %r184;
	// end inline asm
	setp.gt.s32 	%p50, %r159, 29;
	mov.b32 	%f280, %r165;
	add.f32 	%f281, %f279, %f280;
	selp.f32 	%f282, %f279, %f281, %p50;
	mov.b32 	%r171, %f282;
	mov.b32 	%r172, 4;
	// begin inline asm
	shfl.sync.down.b32 %r170, %r171, %r172, %r183, %r184;
	// end inline asm
	setp.gt.s32 	%p51, %r159, 27;
	mov.b32 	%f283, %r170;
	add.f32 	%f284, %f282, %f283;
	selp.f32 	%f285, %f282, %f284, %p51;
	mov.b32 	%r176, %f285;
	mov.b32 	%r177, 8;
	// begin inline asm
	shfl.sync.down.b32 %r175, %r176, %r177, %r183, %r184;
	// end inline asm
	setp.gt.s32 	%p52, %r159, 23;
	mov.b32 	%f286, %r175;
	add.f32 	%f287, %f285, %f286;
	selp.f32 	%f288, %f285, %f287, %p52;
	mov.b32 	%r181, %f288;
	mov.b32 	%r182, 16;
	// begin inline asm
	shfl.sync.down.b32 %r180, %r181, %r182, %r183, %r184;
	// end inline asm
	setp.gt.s32 	%p53, %r159, 15;
	mov.b32 	%f289, %r180;
	add.f32 	%f16, %f288, %f289;
	selp.f32 	%f323, %f288, %f16, %p53;
	setp.ne.s32 	%p54, %r159, 0;
	@%p54 bra 	$L__BB8_19;
	shr.u32 	%r185, %r5, 3;
	and.b32  	%r186, %r185, 124;
	mov.u32 	%r187, _ZZN3cub18CUB_300001_SM_10006detail6reduce18DeviceReduceKernelINS2_10policy_hubIfyN4cuda3std3__44plusIfEEE10Policy1000EN6thrust24THRUST_300001_SM_1000_NS6detail15normal_iteratorINSD_10device_ptrIfEEEEyS9_fNS7_10__identityEEEvT0_PT3_T1_NS0_13GridEvenShareISN_EET2_T4_E12temp_storage;
	add.s32 	%r188, %r187, %r186;
	st.shared.f32 	[%r188+8], %f16;
$L__BB8_19:
	bar.sync 	0;
	setp.ne.s32 	%p55, %r5, 0;
	@%p55 bra 	$L__BB8_46;
	ld.shared.f32 	%f290, [_ZZN3cub18CUB_300001_SM_10006detail6reduce18DeviceReduceKernelINS2_10policy_hubIfyN4cuda3std3__44plusIfEEE10Policy1000EN6thrust24THRUST_300001_SM_1000_NS6detail15normal_iteratorINSD_10device_ptrIfEEEEyS9_fNS7_10__identityEEEvT0_PT3_T1_NS0_13GridEvenShareISN_EET2_T4_E12temp_storage+12];
	add.f32 	%f291, %f323, %f290;
	ld.shared.f32 	%f292, [_ZZN3cub18CUB_300001_SM_10006detail6reduce18DeviceReduceKernelINS2_10policy_hubIfyN4cuda3std3__44plusIfEEE10Policy1000EN6thrust24THRUST_300001_SM_1000_NS6detail15normal_iteratorINSD_10device_ptrIfEEEEyS9_fNS7_10__identityEEEvT0_PT3_T1_NS0_13GridEvenShareISN_EET2_T4_E12temp_storage+16];
	add.f32 	%f293, %f291, %f292;
	ld.shared.f32 	%f294, [_ZZN3cub18CUB_300001_SM_10006detail6reduce18DeviceReduceKernelINS2_10policy_hubIfyN4cuda3std3__44plusIfEEE10Policy1000EN6thrust24THRUST_300001_SM_1000_NS6detail15normal_iteratorINSD_10device_ptrIfEEEEyS9_fNS7_10__identityEEEvT0_PT3_T1_NS0_13GridEvenShareISN_EET2_T4_E12temp_storage+20];
	add.f32 	%f295, %f293, %f294;
	ld.shared.f32 	%f296, [_ZZN3cub18CUB_300001_SM_10006detail6reduce18DeviceReduceKernelINS2_10policy_hubIfyN4cuda3std3__44plusIfEEE10Policy1000EN6thrust24THRUST_300001_SM_1000_NS6detail15normal_iteratorINSD_10device_ptrIfEEEEyS9_fNS7_10__identityEEEvT0_PT3_T1_NS0_13GridEvenShareISN_EET2_T4_E12temp_storage+24];
	add.f32 	%f297, %f295, %f296;
	ld.shared.f32 	%f298, [_ZZN3cub18CUB_300001_SM_10006detail6reduce18DeviceReduceKernelINS2_10policy_hubIfyN4cuda3std3__44plusIfEEE10Policy1000EN6thrust24THRUST_300001_SM_1000_NS6detail15normal_iteratorINSD_10device_ptrIfEEEEyS9_fNS7_10__identityEEEvT0_PT3_T1_NS0_13GridEvenShareISN_EET2_T4_E12temp_storage+28];
	add.f32 	%f299, %f297, %f298;
	ld.shared.f32 	%f300, [_ZZN3cub18CUB_300001_SM_10006detail6reduce18DeviceReduceKernelINS2_10policy_hubIfyN4cuda3std3__44plusIfEEE10Policy1000EN6thrust24THRUST_300001_SM_1000_NS6detail15normal_iteratorINSD_10device_ptrIfEEEEyS9_fNS7_10__identityEEEvT0_PT3_T1_NS0_13GridEvenShareISN_EET2_T4_E12temp_storage+32];
	add.f32 	%f301, %f299, %f300;
	ld.shared.f32 	%f302, [_ZZN3cub18CUB_300001_SM_10006detail6reduce18DeviceReduceKernelINS2_10policy_hubIfyN4cuda3std3__44plusIfEEE10Policy1000EN6thrust24THRUST_300001_SM_1000_NS6detail15normal_iteratorINSD_10device_ptrIfEEEEyS9_fNS7_10__identityEEEvT0_PT3_T1_NS0_13GridEvenShareISN_EET2_T4_E12temp_storage+36];
	add.f32 	%f323, %f301, %f302;
	bra.uni 	$L__BB8_46;
$L__BB8_21:
	// begin inline asm
	mov.u32 %r121, %laneid;
	// end inline asm
	and.b32  	%r147, %r5, 992;
	add.s32 	%r148, %r147, 32;
	setp.gt.s32 	%p34, %r148, %r4;
	not.b32 	%r149, %r147;
	add.s32 	%r150, %r4, %r149;
	selp.b32 	%r145, %r150, 31, %p34;
	mov.b32 	%r123, %f312;
	mov.b32 	%r124, 1;
	mov.b32 	%r146, -1;
	// begin inline asm
	shfl.sync.down.b32 %r122, %r123, %r124, %r145, %r146;
	// end inline asm
	setp.lt.s32 	%p35, %r121, %r145;
	mov.b32 	%f243, %r122;
	add.f32 	%f244, %f312, %f243;
	selp.f32 	%f245, %f244, %f312, %p35;
	mov.b32 	%r128, %f245;
	mov.b32 	%r129, 2;
	// begin inline asm
	shfl.sync.down.b32 %r127, %r128, %r129, %r145, %r146;
	// end inline asm
	add.s32 	%r151, %r121, 2;
	setp.gt.s32 	%p36, %r151, %r145;
	mov.b32 	%f246, %r127;
	add.f32 	%f247, %f245, %f246;
	selp.f32 	%f248, %f245, %f247, %p36;
	mov.b32 	%r133, %f248;
	mov.b32 	%r134, 4;
	// begin inline asm
	shfl.sync.down.b32 %r132, %r133, %r134, %r145, %r146;
	// end inline asm
	add.s32 	%r152, %r121, 4;
	setp.gt.s32 	%p37, %r152, %r145;
	mov.b32 	%f249, %r132;
	add.f32 	%f250, %f248, %f249;
	selp.f32 	%f251, %f248, %f250, %p37;
	mov.b32 	%r138, %f251;
	mov.b32 	%r139, 8;
	// begin inline asm
	shfl.sync.down.b32 %r137, %r138, %r139, %r145, %r146;
	// end inline asm
	add.s32 	%r153, %r121, 8;
	setp.gt.s32 	%p38, %r153, %r145;
	mov.b32 	%f252, %r137;
	add.f32 	%f253, %f251, %f252;
	selp.f32 	%f254, %f251, %f253, %p38;
	mov.b32 	%r143, %f254;
	mov.b32 	%r144, 16;
	// begin inline asm
	shfl.sync.down.b32 %r142, %r143, %r144, %r145, %r146;
	// end inline asm
	add.s32 	%r154, %r121, 16;
	setp.gt.s32 	%p39, %r154, %r145;
	mov.b32 	%f255, %r142;
	add.f32 	%f256, %f254, %f255;
	selp.f32 	%f323, %f254, %f256, %p39;
	setp.ne.s32 	%p40, %r121, 0;
	@%p40 bra 	$L__BB8_23;
	shr.u32 	%r155, %r5, 3;
	and.b32  	%r156, %r155, 124;
	mov.u32 	%r157, _ZZN3cub18CUB_300001_SM_10006detail6reduce18DeviceReduceKernelINS2_10policy_hubIfyN4cuda3std3__44plusIfEEE10Policy1000EN6thrust24THRUST_300001_SM_1000_NS6detail15normal_iteratorINSD_10device_ptrIfEEEEyS9_fNS7_10__identityEEEvT0_PT3_T1_NS0_13GridEvenShareISN_EET2_T4_E12temp_storage;
	add.s32 	%r158, %r157, %r156;
	st.shared.f32 	[%r158+8], %f323;
$L__BB8_23:
	bar.sync 	0;
	setp.ne.s32 	%p41, %r5, 0;
	@%p41 bra 	$L__BB8_46;
	setp.gt.s32 	%p42, %r4, 32;
	ld.shared.f32 	%f257, [_ZZN3cub18CUB_300001_SM_10006detail6reduce18DeviceReduceKernelINS2_10policy_hubIfyN4cuda3std3__44plusIfEEE10Policy1000EN6thrust24THRUST_300001_SM_1000_NS6detail15normal_iteratorINSD_10device_ptrIfEEEEyS9_fNS7_10__identityEEEvT0_PT3_T1_NS0_13GridEvenShareISN_EET2_T4_E12temp_storage+12];
	add.f32 	%f258, %f323, %f257;
	selp.f32 	%f259, %f258, %f323, %p42;
	setp.gt.s32 	%p43, %r4, 64;
	ld.shared.f32 	%f260, [_ZZN3cub18CUB_300001_SM_10006detail6reduce18DeviceReduceKernelINS2_10policy_hubIfyN4cuda3std3__44plusIfEEE10Policy1000EN6thrust24THRUST_300001_SM_1000_NS6detail15normal_iteratorINSD_10device_ptrIfEEEEyS9_fNS7_10__identityEEEvT0_PT3_T1_NS0_13GridEvenShareISN_EET2_T4_E12temp_storage+16];
	add.f32 	%f261, %f260, %f259;
	selp.f32 	%f262, %f261, %f259, %p43;
	setp.gt.s32 	%p44, %r4, 96;
	ld.shared.f32 	%f263, [_ZZN3cub18CUB_300001_SM_10006detail6reduce18DeviceReduceKernelINS2_10policy_hubIfyN4cuda3std3__44plusIfEEE10Policy1000EN6thrust24THRUST_300001_SM_1000_NS6detail15normal_iteratorINSD_10device_ptrIfEEEEyS9_fNS7_10__identityEEEvT0_PT3_T1_NS0_13GridEvenShareISN_EET2_T4_E12temp_storage+20];
	add.f32 	%f264, %f263, %f262;
	selp.f32 	%f265, %f264, %f262, %p44;
	setp.gt.s32 	%p45, %r4, 128;
	ld.shared.f32 	%f266, [_ZZN3cub18CUB_300001_SM_10006detail6reduce18DeviceReduceKernelINS2_10policy_hubIfyN4cuda3std3__44plusIfEEE10Policy1000EN6thrust24THRUST_300001_SM_1000_NS6detail15normal_iteratorINSD_10device_ptrIfEEEEyS9_fNS7_10__identityEEEvT0_PT3_T1_NS0_13GridEvenShareISN_EET2_T4_E12temp_storage+24];
	add.f32 	%f267, %f266, %f265;
	selp.f32 	%f268, %f267, %f265, %p45;
	setp.gt.s32 	%p46, %r4, 160;
	ld.shared.f32 	%f269, [_ZZN3cub18CUB_300001_SM_10006detail6reduce18DeviceReduceKernelINS2_10policy_hubIfyN4cuda3std3__44plusIfEEE10Policy1000EN6thrust24THRUST_300001_SM_1000_NS6detail15normal_iteratorINSD_10device_ptrIfEEEEyS9_fNS7_10__identityEEEvT0_PT3_T1_NS0_13GridEvenShareISN_EET2_T4_E12temp_storage+28];
	add.f32 	%f270, %f269, %f268;
	selp.f32 	%f271, %f270, %f268, %p46;
	setp.gt.s32 	%p47, %r4, 192;
	ld.shared.f32 	%f272, [_ZZN3cub18CUB_300001_SM_10006detail6reduce18DeviceReduceKernelINS2_10policy_hubIfyN4cuda3std3__44plusIfEEE10Policy1000EN6thrust24THRUST_300001_SM_1000_NS6detail15normal_iteratorINSD_10device_ptrIfEEEEyS9_fNS7_10__identityEEEvT0_PT3_T1_NS0_13GridEvenShareISN_EET2_T4_E12temp_storage+32];
	add.f32 	%f273, %f272, %f271;
	selp.f32 	%f274, %f273, %f271, %p47;
	setp.gt.s32 	%p48, %r4, 224;
	ld.shared.f32 	%f275, [_ZZN3cub18CUB_300001_SM_10006detail6reduce18DeviceReduceKernelINS2_10policy_hubIfyN4cuda3std3__44plusIfEEE10Policy1000EN6thrust24THRUST_300001_SM_1000_NS6detail15normal_iteratorINSD_10device_ptrIfEEEEyS9_fNS7_10__identityEEEvT0_PT3_T1_NS0_13GridEvenShareISN_EET2_T4_E12temp_storage+36];
	add.f32 	%f276, %f275, %f274;
	selp.f32 	%f323, %f276, %f274, %p48;
	bra.uni 	$L__BB8_46;
$L__BB8_25:
	cvt.u32.u64 	%r52, %rd4;
	mov.u32 	%r27, %tid.x;
	add.s32 	%r53, %r27, %r52;
	mul.wide.u32 	%rd26, %r53, 4;
	add.s64 	%rd27, %rd2, %rd26;
	ld.global.f32 	%f41, [%rd27];
	ld.global.f32 	%f42, [%rd27+1024];
	ld.global.f32 	%f43, [%rd27+2048];
	ld.global.f32 	%f44, [%rd27+3072];
	ld.global.f32 	%f45, [%rd27+4096];
	ld.global.f32 	%f46, [%rd27+5120];
	ld.global.f32 	%f47, [%rd27+6144];
	ld.global.f32 	%f48, [%rd27+7168];
	ld.global.f32 	%f49, [%rd27+8192];
	ld.global.f32 	%f50, [%rd27+9216];
	ld.global.f32 	%f51, [%rd27+10240];
	ld.global.f32 	%f52, [%rd27+11264];
	ld.global.f32 	%f53, [%rd27+12288];
	ld.global.f32 	%f54, [%rd27+13312];
	ld.global.f32 	%f55, [%rd27+14336];
	ld.global.f32 	%f56, [%rd27+15360];
	add.f32 	%f57, %f41, %f42;
	add.f32 	%f58, %f43, %f44;
	add.f32 	%f59, %f45, %f46;
	add.f32 	%f60, %f47, %f48;
	add.f32 	%f61, %f49, %f50;
	add.f32 	%f62, %f51, %f52;
	add.f32 	%f63, %f53, %f54;
	add.f32 	%f64, %f55, %f56;
	add.f32 	%f65, %f57, %f58;
	add.f32 	%f66, %f59, %f60;
	add.f32 	%f67, %f61, %f62;
	add.f32 	%f68, %f63, %f64;
	add.f32 	%f69, %f65, %f66;
	add.f32 	%f70, %f67, %f68;
	add.f32 	%f322, %f69, %f70;
	setp.lt.u64 	%p2, %rd5, %rd3;
	@%p2 bra 	$L__BB8_42;
	cvt.u32.u64 	%r55, %rd3;
	cvt.u64.u32 	%rd28, %r27;
	add.s64 	%rd74, %rd4, %rd3;
	cvt.u32.u64 	%r28, %rd1;
	not.b32 	%r57, %r27;
	add.s32 	%r58, %r57, %r28;
	sub.s32 	%r59, %r58, %r55;
	sub.s32 	%r198, %r59, %r52;
	add.s64 	%rd29, %rd74, %rd28;
	shl.b64 	%rd30, %rd29, 2;
	add.s64 	%rd31, %rd30, %rd2;
	add.s64 	%rd73, %rd31, 8192;
	mov.b32 	%r199, 0;
	shl.b32 	%r60, %r1, 12;
	mov.u64 	%rd75, %rd4;
$L__BB8_27:
	cvt.s64.s32 	%rd15, %r60;
	add.s64 	%rd75, %rd75, %rd15;
	add.s64 	%rd32, %rd1, -4096;
	setp.gt.u64 	%p3, %rd75, %rd32;
	@%p3 bra 	$L__BB8_29;
	shl.b32 	%r61, %r1, 12;
	cvt.s64.s32 	%rd33, %r61;
	cvt.u64.u32 	%rd34, %r27;
	add.s64 	%rd35, %rd75, %rd34;
	shl.b64 	%rd36, %rd35, 2;
	add.s64 	%rd37, %rd2, %rd36;
	ld.global.f32 	%f71, [%rd37];
	ld.global.f32 	%f72, [%rd37+1024];
	ld.global.f32 	%f73, [%rd37+2048];
	ld.global.f32 	%f74, [%rd37+3072];
	ld.global.f32 	%f75, [%rd37+4096];
	ld.global.f32 	%f76, [%rd37+5120];
	ld.global.f32 	%f77, [%rd37+6144];
	ld.global.f32 	%f78, [%rd37+7168];
	ld.global.f32 	%f79, [%rd37+8192];
	ld.global.f32 	%f80, [%rd37+9216];
	ld.global.f32 	%f81, [%rd37+10240];
	ld.global.f32 	%f82, [%rd37+11264];
	ld.global.f32 	%f83, [%rd37+12288];
	ld.global.f32 	%f84, [%rd37+13312];
	ld.global.f32 	%f85, [%rd37+14336];
	ld.global.f32 	%f86, [%rd37+15360];
	add.f32 	%f87, %f322, %f71;
	add.f32 	%f88, %f72, %f73;
	add.f32 	%f89, %f74, %f75;
	add.f32 	%f90, %f76, %f77;
	add.f32 	%f91, %f78, %f79;
	add.f32 	%f92, %f80, %f81;
	add.f32 	%f93, %f82, %f83;
	add.f32 	%f94, %f84, %f85;
	add.f32 	%f95, %f87, %f88;
	add.f32 	%f96, %f89, %f90;
	add.f32 	%f97, %f91, %f92;
	add.f32 	%f98, %f93, %f94;
	add.f32 	%f99, %f95, %f96;
	add.f32 	%f100, %f97, %f98;
	add.f32 	%f101, %f99, %f100;
	add.f32 	%f322, %f101, %f86;
	sub.s64 	%rd38, %rd1, %rd75;
	setp.lt.u64 	%p4, %rd38, %rd33;
	add.s32 	%r199, %r199, 1;
	add.s64 	%rd74, %rd74, %rd33;
	sub.s32 	%r198, %r198, %r61;
	mul.wide.s32 	%rd39, %r61, 4;
	add.s64 	%rd73, %rd73, %rd39;
	@%p4 bra 	$L__BB8_42;
	bra.uni 	$L__BB8_27;
$L__BB8_29:
	setp.le.u64 	%p5, %rd1, %rd75;
	cvt.u32.u64 	%r62, %rd75;
	cvt.u32.u64 	%r63, %rd1;
	sub.s32 	%r64, %r63, %r62;
	setp.ge.s32 	%p6, %r27, %r64;
	or.pred  	%p7, %p5, %p6;
	@%p7 bra 	$L__BB8_42;
	cvt.u32.u64 	%r66, %rd15;
	cvt.u32.u64 	%r67, %rd4;
	not.b32 	%r68, %r27;
	add.s32 	%r69, %r68, %r28;
	add.s32 	%r70, %r66, %r67;
	sub.s32 	%r71, %r69, %r70;
	mul.lo.s32 	%r72, %r1, %r199;
	shl.b32 	%r73, %r72, 12;
	sub.s32 	%r74, %r71, %r73;
	shr.u32 	%r75, %r74, 8;
	add.s32 	%r34, %r75, 1;
	and.b32  	%r35, %r34, 15;
	setp.lt.u32 	%p8, %r74, 3840;
	mov.u32 	%r202, %r27;
	@%p8 bra 	$L__BB8_33;
	shr.u32 	%r76, %r198, 8;
	add.s32 	%r77, %r76, 1;
	and.b32  	%r78, %r77, 33554416;
	neg.s32 	%r200, %r78;
	mov.u32 	%r202, %r27;
$L__BB8_32:
	.pragma "nounroll";
	ld.global.f32 	%f103, [%rd73+-8192];
	add.f32 	%f104, %f322, %f103;
	ld.global.f32 	%f105, [%rd73+-7168];
	add.f32 	%f106, %f104, %f105;
	ld.global.f32 	%f107, [%rd73+-6144];
	add.f32 	%f108, %f106, %f107;
	ld.global.f32 	%f109, [%rd73+-5120];
	add.f32 	%f110, %f108, %f109;
	ld.global.f32 	%f111, [%rd73+-4096];
	add.f32 	%f112, %f110, %f111;
	ld.global.f32 	%f113, [%rd73+-3072];
	add.f32 	%f114, %f112, %f113;
	ld.global.f32 	%f115, [%rd73+-2048];
	add.f32 	%f116, %f114, %f115;
	ld.global.f32 	%f117, [%rd73+-1024];
	add.f32 	%f118, %f116, %f117;
	ld.global.f32 	%f119, [%rd73];
	add.f32 	%f120, %f118, %f119;
	ld.global.f32 	%f121, [%rd73+1024];
	add.f32 	%f122, %f120, %f121;
	ld.global.f32 	%f123, [%rd73+2048];
	add.f32 	%f124, %f122, %f123;
	ld.global.f32 	%f125, [%rd73+3072];
	add.f32 	%f126, %f124, %f125;
	ld.global.f32 	%f127, [%rd73+4096];
	add.f32 	%f128, %f126, %f127;
	ld.global.f32 	%f129, [%rd73+5120];
	add.f32 	%f130, %f128, %f129;
	ld.global.f32 	%f131, [%rd73+6144];
	add.f32 	%f132, %f130, %f131;
	ld.global.f32 	%f133, [%rd73+7168];
	add.f32 	%f322, %f132, %f133;
	add.s32 	%r202, %r202, 4096;
	add.s32 	%r200, %r200, 16;
	add.s64 	%rd73, %rd73, 16384;
	setp.ne.s32 	%p9, %r200, 0;
	@%p9 bra 	$L__BB8_32;
$L__BB8_33:
	setp.eq.s32 	%p10, %r35, 0;
	@%p10 bra 	$L__BB8_42;
	and.b32  	%r42, %r34, 7;
	setp.lt.u32 	%p11, %r35, 8;
	@%p11 bra 	$L__BB8_36;
	cvt.u64.u32 	%rd40, %r202;
	add.s64 	%rd41, %rd75, %rd40;
	shl.b64 	%rd42, %rd41, 2;
	add.s64 	%rd43, %rd2, %rd42;
	ld.global.f32 	%f135, [%rd43];
	add.f32 	%f136, %f322, %f135;
	ld.global.f32 	%f137, [%rd43+1024];
	add.f32 	%f138, %f136, %f137;
	ld.global.f32 	%f139, [%rd43+2048];
	add.f32 	%f140, %f138, %f139;
	ld.global.f32 	%f141, [%rd43+3072];
	add.f32 	%f142, %f140, %f141;
	ld.global.f32 	%f143, [%rd43+4096];
	add.f32 	%f144, %f142, %f143;
	ld.global.f32 	%f145, [%rd43+5120];
	add.f32 	%f146, %f144, %f145;
	ld.global.f32 	%f147, [%rd43+6144];
	add.f32 	%f148, %f146, %f147;
	ld.global.f32 	%f149, [%rd43+7168];
	add.f32 	%f322, %f148, %f149;
	add.s32 	%r202, %r202, 2048;
$L__BB8_36:
	setp.eq.s32 	%p12, %r42, 0;
	@%p12 bra 	$L__BB8_42;
	setp.lt.u32 	%p13, %r42, 4;
	@%p13 bra 	$L__BB8_39;
	cvt.u64.u32 	%rd44, %r202;
	add.s64 	%rd45, %rd75, %rd44;
	shl.b64 	%rd46, %rd45, 2;
	add.s64 	%rd47, %rd2, %rd46;
	ld.global.f32 	%f151, [%rd47];
	add.f32 	%f152, %f322, %f151;
	ld.global.f32 	%f153, [%rd47+1024];
	add.f32 	%f154, %f152, %f153;
	ld.global.f32 	%f155, [%rd47+2048];
	add.f32 	%f156, %f154, %f155;
	ld.global.f32 	%f157, [%rd47+3072];
	add.f32 	%f322, %f156, %f157;
	add.s32 	%r202, %r202, 1024;
$L__BB8_39:
	and.b32  	%r79, %r34, 3;
	setp.eq.s32 	%p14, %r79, 0;
	@%p14 bra 	$L__BB8_42;
	cvt.u64.u32 	%rd48, %r202;
	add.s64 	%rd49, %rd48, %rd74;
	shl.b64 	%rd50, %rd49, 2;
	add.s64 	%rd77, %rd2, %rd50;
	cvt.u16.u32 	%rs1, %r198;
	shr.u16 	%rs2, %rs1, 8;
	add.s16 	%rs3, %rs2, 1;
	cvt.u32.u16 	%r80, %rs3;
	and.b32  	%r81, %r80, 3;
	neg.s32 	%r205, %r81;
$L__BB8_41:
	.pragma "nounroll";
	ld.global.f32 	%f158, [%rd77];
	add.f32 	%f322, %f322, %f158;
	add.s64 	%rd77, %rd77, 1024;
	add.s32 	%r205, %r205, 1;
	setp.ne.s32 	%p15, %r205, 0;
	@%p15 bra 	$L__BB8_41;
$L__BB8_42:
	// begin inline asm
	mov.u32 %r82, %laneid;
	// end inline asm
	mov.b32 	%r84, %f322;
	mov.b32 	%r85, 1;
	mov.b32 	%r106, 31;
	mov.b32 	%r107, -1;
	// begin inline asm
	shfl.sync.down.b32 %r83, %r84, %r85, %r106, %r107;
	// end inline asm
	setp.gt.s32 	%p16, %r82, 30;
	mov.b32 	%f159, %r83;
	add.f32 	%f160, %f322, %f159;
	selp.f32 	%f161, %f322, %f160, %p16;
	mov.b32 	%r89, %f161;
	mov.b32 	%r90, 2;
	// begin inline asm
	shfl.sync.down.b32 %r88, %r89, %r90, %r106, %r107;
	// end inline asm
	setp.gt.s32 	%p17, %r82, 29;
	mov.b32 	%f162, %r88;
	add.f32 	%f163, %f161, %f162;
	selp.f32 	%f164, %f161, %f163, %p17;
	mov.b32 	%r94, %f164;
	mov.b32 	%r95, 4;
	// begin inline asm
	shfl.sync.down.b32 %r93, %r94, %r95, %r106, %r107;
	// end inline asm
	setp.gt.s32 	%p18, %r82, 27;
	mov.b32 	%f165, %r93;
	add.f32 	%f166, %f164, %f165;
	selp.f32 	%f167, %f164, %f166, %p18;
	mov.b32 	%r99, %f167;
	mov.b32 	%r100, 8;
	// begin inline asm
	shfl.sync.down.b32 %r98, %r99, %r100, %r106, %r107;
	// end inline asm
	setp.gt.s32 	%p19, %r82, 23;
	mov.b32 	%f168, %r98;
	add.f32 	%f169, %f167, %f168;
	selp.f32 	%f170, %f167, %f169, %p19;
	mov.b32 	%r104, %f170;
	mov.b32 	%r105, 16;
	// begin inline asm
	shfl.sync.down.b32 %r103, %r104, %r105, %r106, %r107;
	// end inline asm
	setp.gt.s32 	%p20, %r82, 15;
	mov.b32 	%f171, %r103;
	add.f32 	%f37, %f170, %f171;
	selp.f32 	%f323, %f170, %f37, %p20;
	setp.ne.s32 	%p21, %r82, 0;
	@%p21 bra 	$L__BB8_44;
	shr.u32 	%r108, %r27, 3;
	and.b32  	%r109, %r108, 124;
	mov.u32 	%r110, _ZZN3cub18CUB_300001_SM_10006detail6reduce18DeviceReduceKernelINS2_10policy_hubIfyN4cuda3std3__44plusIfEEE10Policy1000EN6thrust24THRUST_300001_SM_1000_NS6detail15normal_iteratorINSD_10device_ptrIfEEEEyS9_fNS7_10__identityEEEvT0_PT3_T1_NS0_13GridEvenShareISN_EET2_T4_E12temp_storage;
	add.s32 	%r111, %r110, %r109;
	st.shared.f32 	[%r111+8], %f37;
$L__BB8_44:
	bar.sync 	0;
	setp.ne.s32 	%p22, %r27, 0;
	@%p22 bra 	$L__BB8_46;
	ld.shared.f32 	%f172, [_ZZN3cub18CUB_300001_SM_10006detail6reduce18DeviceReduceKernelINS2_10policy_hubIfyN4cuda3std3__44plusIfEEE10Policy1000EN6thrust24THRUST_300001_SM_1000_NS6detail15normal_iteratorINSD_10device_ptrIfEEEEyS9_fNS7_10__identityEEEvT0_PT3_T1_NS0_13GridEvenShareISN_EET2_T4_E12temp_storage+12];
	add.f32 	%f173, %f323, %f172;
	ld.shared.f32 	%f174, [_ZZN3cub18CUB_300001_SM_10006detail6reduce18DeviceReduceKernelINS2_10policy_hubIfyN4cuda3std3__44plusIfEEE10Policy1000EN6thrust24THRUST_300001_SM_1000_NS6detail15normal_iteratorINSD_10device_ptrIfEEEEyS9_fNS7_10__identityEEEvT0_PT3_T1_NS0_13GridEvenShareISN_EET2_T4_E12temp_storage+16];
	add.f32 	%f175, %f173, %f174;
	ld.shared.f32 	%f176, [_ZZN3cub18CUB_300001_SM_10006detail6reduce18DeviceReduceKernelINS2_10policy_hubIfyN4cuda3std3__44plusIfEEE10Policy1000EN6thrust24THRUST_300001_SM_1000_NS6detail15normal_iteratorINSD_10device_ptrIfEEEEyS9_fNS7_10__identityEEEvT0_PT3_T1_NS0_13GridEvenShareISN_EET2_T4_E12temp_storage+20];
	add.f32 	%f177, %f175, %f176;
	ld.shared.f32 	%f178, [_ZZN3cub18CUB_300001_SM_10006detail6reduce18DeviceReduceKernelINS2_10policy_hubIfyN4cuda3std3__44plusIfEEE10Policy1000EN6thrust24THRUST_300001_SM_1000_NS6detail15normal_iteratorINSD_10device_ptrIfEEEEyS9_fNS7_10__identityEEEvT0_PT3_T1_NS0_13GridEvenShareISN_EET2_T4_E12temp_storage+24];
	add.f32 	%f179, %f177, %f178;
	ld.shared.f32 	%f180, [_ZZN3cub18CUB_300001_SM_10006detail6reduce18DeviceReduceKernelINS2_10policy_hubIfyN4cuda3std3__44plusIfEEE10Policy1000EN6thrust24THRUST_300001_SM_1000_NS6detail15normal_iteratorINSD_10device_ptrIfEEEEyS9_fNS7_10__identityEEEvT0_PT3_T1_NS0_13GridEvenShareISN_EET2_T4_E12temp_storage+28];
	add.f32 	%f181, %f179, %f180;
	ld.shared.f32 	%f182, [_ZZN3cub18CUB_300001_SM_10006detail6reduce18DeviceReduceKernelINS2_10policy_hubIfyN4cuda3std3__44plusIfEEE10Policy1000EN6thrust24THRUST_300001_SM_1000_NS6detail15normal_iteratorINSD_10device_ptrIfEEEEyS9_fNS7_10__identityEEEvT0_PT3_T1_NS0_13GridEvenShareISN_EET2_T4_E12temp_storage+32];
	add.f32 	%f183, %f181, %f182;
	ld.shared.f32 	%f184, [_ZZN3cub18CUB_300001_SM_10006detail6reduce18DeviceReduceKernelINS2_10policy_hubIfyN4cuda3std3__44plusIfEEE10Policy1000EN6thrust24THRUST_300001_SM_1000_NS6detail15normal_iteratorINSD_10device_ptrIfEEEEyS9_fNS7_10__identityEEEvT0_PT3_T1_NS0_13GridEvenShareISN_EET2_T4_E12temp_storage+36];
	add.f32 	%f323, %f183, %f184;
$L__BB8_46:
	mov.u32 	%r189, %tid.x;
	setp.ne.s32 	%p56, %r189, 0;
	@%p56 bra 	$L__BB8_48;
	ld.param.u64 	%rd71, [_ZN3cub18CUB_300001_SM_10006detail6reduce18DeviceReduceKernelINS2_10policy_hubIfyN4cuda3std3__44plusIfEEE10Policy1000EN6thrust24THRUST_300001_SM_1000_NS6detail15normal_iteratorINSD_10device_ptrIfEEEEyS9_fNS7_10__identityEEEvT0_PT3_T1_NS0_13GridEvenShareISN_EET2_T4__param_1];
	cvta.to.global.u64 	%rd68, %rd71;
	mul.wide.u32 	%rd69, %r2, 4;
	add.s64 	%rd70, %rd68, %rd69;
	st.global.f32 	[%rd70], %f323;
$L__BB8_48:
	ret;

}
	// .globl	_ZN3cub18CUB_300001_SM_10006detail6reduce28DeviceReduceSingleTileKernelINS2_10policy_hubIfyN4cuda3std3__44plusIfEEE10Policy1000EPfPdiS9_dfNS7_10__identityEEEvT0_T1_T2_T3_T4_T6_
.visible .entry _ZN3cub18CUB_300001_SM_10006detail6reduce28DeviceReduceSingleTileKernelINS2_10policy_hubIfyN4cuda3std3__44plusIfEEE10Policy1000EPfPdiS9_dfNS7_10__identityEEEvT0_T1_T2_T3_T4_T6_(
	.param .u64 .ptr .align 1 _ZN3cub18CUB_300001_SM_10006detail6reduce28DeviceReduceSingleTileKernelINS2_10policy_hubIfyN4cuda3std3__44plusIfEEE10Policy1000EPfPdiS9_dfNS7_10__identityEEEvT0_T1_T2_T3_T4_T6__param_0,
	.param .u64 .ptr .align 1 _ZN3cub18CUB_300001_SM_10006detail6reduce28DeviceReduceSingleTileKernelINS2_10policy_hubIfyN4cuda3std3__44plusIfEEE10Policy1000EPfPdiS9_dfNS7_10__identityEEEvT0_T1_T2_T3_T4_T6__param_1,
	.param .u32 _ZN3cub18CUB_300001_SM_10006detail6reduce28DeviceReduceSingleTileKernelINS2_10policy_hubIfyN4cuda3std3__44plusIfEEE10Policy1000EPfPdiS9_dfNS7_10__identityEEEvT0_T1_T2_T3_T4_T6__param_2,
	.param .align 1 .b8 _ZN3cub18CUB_300001_SM_10006detail6reduce28DeviceReduceSingleTileKernelINS2_10policy_hubIfyN4cuda3std3__44plusIfEEE10Policy1000EPfPdiS9_dfNS7_10__identityEEEvT0_T1_T2_T3_T4_T6__param_3[1],
	.param .f64 _ZN3cub18CUB_300001_SM_10006detail6reduce28DeviceReduceSingleTileKernelINS2_10policy_hubIfyN4cuda3std3__44plusIfEEE10Policy1000EPfPdiS9_dfNS7_10__identityEEEvT0_T1_T2_T3_T4_T6__param_4,
	.param .align 1 .b8 _ZN3cub18CUB_300001_SM_10006detail6reduce28DeviceReduceSingleTileKernelINS2_10policy_hubIfyN4cuda3std3__44plusIfEEE10Policy1000EPfPdiS9_dfNS7_10__identityEEEvT0_T1_T2_T3_T4_T6__param_5[1]
)
.maxntid 256
.minnctapersm 1
{
	.reg .pred 	%p<97>;
	.reg .b32 	%r<407>;
	.reg .b32 	%f<419>;
	.reg .b64 	%rd<125>;
	.reg .b64 	%fd<3>;
	// demoted variable
	.shared .align 4 .b8 _ZZN3cub18CUB_300001_SM_10006detail6reduce28DeviceReduceSingleTileKernelINS2_10policy_hubIfyN4cuda3std3__44plusIfEEE10Policy1000EPfPdiS9_dfNS7_10__identityEEEvT0_T1_T2_T3_T4_T6_E12temp_storage[44];
	ld.param.u64 	%rd16, [_ZN3cub18CUB_300001_SM_10006detail6reduce28DeviceReduceSingleTileKernelINS2_10policy_hubIfyN4cuda3std3__44plusIfEEE10Policy1000EPfPdiS9_dfNS7_10__identityEEEvT0_T1_T2_T3_T4_T6__param_0];
	ld.param.u64 	%rd17, [_ZN3cub18CUB_300001_SM_10006detail6reduce28DeviceReduceSingleTileKernelINS2_10policy_hubIfyN4cuda3std3__44plusIfEEE10Policy1000EPfPdiS9_dfNS7_10__identityEEEvT0_T1_T2_T3_T4_T6__param_1];
	ld.param.u32 	%r67, [_ZN3cub18CUB_300001_SM_10006detail6reduce28DeviceReduceSingleTileKernelINS2_10policy_hubIfyN4cuda3std3__44plusIfEEE10Policy1000EPfPdiS9_dfNS7_10__identityEEEvT0_T1_T2_T3_T4_T6__param_2];
	ld.param.f64 	%fd1, [_ZN3cub18CUB_300001_SM_10006detail6reduce28DeviceReduceSingleTileKernelINS2_10policy_hubIfyN4cuda3std3__44plusIfEEE10Policy1000EPfPdiS9_dfNS7_10__identityEEEvT0_T1_T2_T3_T4_T6__param_4];
	cvta.to.global.u64 	%rd1, %rd17;
	setp.ne.s32 	%p1, %r67, 0;
	@%p1 bra 	$L__BB9_3;
	mov.u32 	%r380, %tid.x;
	setp.ne.s32 	%p96, %r380, 0;
	@%p96 bra 	$L__BB9_74;
	st.global.f64 	[%rd1], %fd1;
	bra.uni 	$L__BB9_74;
$L__BB9_3:
	and.b64  	%rd18, %rd16, 15;
	setp.ne.s64 	%p2, %rd18, 0;
	@%p2 bra 	$L__BB9_38;
	setp.gt.s32 	%p49, %r67, 4095;
	@%p49 bra 	$L__BB9_22;
	mov.u32 	%r1, %tid.x;
	setp.ge.s32 	%p66, %r1, %r67;
	mov.f32 	%f397, 0f00000000;
	mov.u32 	%r384, %r1;
	@%p66 bra 	$L__BB9_7;
	mul.wide.u32 	%rd113, %r1, 4;
	add.s64 	%rd112, %rd16, %rd113;
	// begin inline asm
	ld.global.nc.u32 %r300, [%rd112];
	// end inline asm
	mov.b32 	%f397, %r300;
	add.s32 	%r384, %r1, 256;
$L__BB9_7:
	setp.ge.s32 	%p67, %r384, %r67;
	@%p67 bra 	$L__BB9_13;
	not.b32 	%r301, %r384;
	add.s32 	%r4, %r67, %r301;
	and.b32  	%r302, %r4, 768;
	setp.eq.s32 	%p68, %r302, 768;
	@%p68 bra 	$L__BB9_11;
	mul.wide.u32 	%rd114, %r384, 4;
	add.s64 	%rd121, %rd16, %rd114;
	shr.u32 	%r303, %r4, 8;
	add.s32 	%r304, %r303, 1;
	and.b32  	%r305, %r304, 3;
	neg.s32 	%r382, %r305;
$L__BB9_10:
	.pragma "nounroll";
	// begin inline asm
	ld.global.nc.u32 %r306, [%rd121];
	// end inline asm
	mov.b32 	%f322, %r306;
	add.f32 	%f397, %f397, %f322;
	add.s32 	%r384, %r384, 256;
	add.s64 	%rd121, %rd121, 1024;
	add.s32 	%r382, %r382, 1;
	setp.ne.s32 	%p69, %r382, 0;
	@%p69 bra 	$L__BB9_10;
$L__BB9_11:
	setp.lt.u32 	%p70, %r4, 768;
	@%p70 bra 	$L__BB9_13;
$L__BB9_12:
	mul.wide.s32 	%rd120, %r384, 4;
	add.s64 	%rd116, %rd16, %rd120;
	// begin inline asm
	ld.global.nc.u32 %r307, [%rd116];
	// end inline asm
	mov.b32 	%f323, %r307;
	add.f32 	%f324, %f397, %f323;
	add.s64 	%rd117, %rd116, 1024;
	// begin inline asm
	ld.global.nc.u32 %r308, [%rd117];
	// end inline asm
	mov.b32 	%f325, %r308;
	add.f32 	%f326, %f324, %f325;
	add.s64 	%rd118, %rd116, 2048;
	// begin inline asm
	ld.global.nc.u32 %r309, [%rd118];
	// end inline asm
	mov.b32 	%f327, %r309;
	add.f32 	%f328, %f326, %f327;
	add.s64 	%rd119, %rd116, 3072;
	// begin inline asm
	ld.global.nc.u32 %r310, [%rd119];
	// end inline asm
	mov.b32 	%f329, %r310;
	add.f32 	%f397, %f328, %f329;
	add.s32 	%r384, %r384, 1024;
	setp.lt.s32 	%p71, %r384, %r67;
	@%p71 bra 	$L__BB9_12;
$L__BB9_13:
	setp.lt.s32 	%p72, %r67, 256;
	@%p72 bra 	$L__BB9_18;
	// begin inline asm
	mov.u32 %r349, %laneid;
	// end inline asm
	mov.b32 	%r351, %f397;
	mov.b32 	%r352, 1;
	mov.b32 	%r373, 31;
	mov.b32 	%r374, -1;
	// begin inline asm
	shfl.sync.down.b32 %r350, %r351, %r352, %r373, %r374;
	// end inline asm
	setp.gt.s32 	%p88, %r349, 30;
	mov.b32 	%f364, %r350;
	add.f32 	%f365, %f397, %f364;
	selp.f32 	%f366, %f397, %f365, %p88;
	mov.b32 	%r356, %f366;
	mov.b32 	%r357, 2;
	// begin inline asm
	shfl.sync.down.b32 %r355, %r356, %r357, %r373, %r374;
	// end inline asm
	setp.gt.s32 	%p89, %r349, 29;
	mov.b32 	%f367, %r355;
	add.f32 	%f368, %f366, %f367;
	selp.f32 	%f369, %f366, %f368, %p89;
	mov.b32 	%r361, %f369;
	mov.b32 	%r362, 4;
	// begin inline asm
	shfl.sync.down.b32 %r360, %r361, %r362, %r373, %r374;
	// end inline asm
	setp.gt.s32 	%p90, %r349, 27;
	mov.b32 	%f370, %r360;
	add.f32 	%f371, %f369, %f370;
	selp.f32 	%f372, %f369, %f371, %p90;
	mov.b32 	%r366, %f372;
	mov.b32 	%r367, 8;
	// begin inline asm
	shfl.sync.down.b32 %r365, %r366, %r367, %r373, %r374;
	// end inline asm
	setp.gt.s32 	%p91, %r349, 23;
	mov.b32 	%f373, %r365;
	add.f32 	%f374, %f372, %f373;
	selp.f32 	%f375, %f372, %f374, %p91;
	mov.b32 	%r371, %f375;
	mov.b32 	%r372, 16;
	// begin inline asm
	shfl.sync.down.b32 %r370, %r371, %r372, %r373, %r374;
	// end inline asm
	setp.gt.s32 	%p92, %r349, 15;
	mov.b32 	%f376, %r370;
	add.f32 	%f10, %f375, %f376;
	selp.f32 	%f418, %f375, %f10, %p92;
	setp.ne.s32 	%p93, %r349, 0;
	@%p93 bra 	$L__BB9_16;
	shr.u32 	%r375, %r1, 3;
	and.b32  	%r376, %r375, 124;
	mov.u32 	%r377, _ZZN3cub18CUB_300001_SM_10006detail6reduce28DeviceReduceSingleTileKernelINS2_10policy_hubIfyN4cuda3std3__44plusIfEEE10Policy1000EPfPdiS9_dfNS7_10__identityEEEvT0_T1_T2_T3_T4_T6_E12temp_storage;
	add.s32 	%r378, %r377, %r376;
	st.shared.f32 	[%r378+8], %f10;
$L__BB9_16:
	bar.sync 	0;
	setp.ne.s32 	%p94, %r1, 0;
	@%p94 bra 	$L__BB9_72;
	ld.shared.f32 	%f377, [_ZZN3cub18CUB_300001_SM_10006detail6reduce28DeviceReduceSingleTileKernelINS2_10policy_hubIfyN4cuda3std3__44plusIfEEE10Policy1000EPfPdiS9_dfNS7_10__identityEEEvT0_T1_T2_T3_T4_T6_E12temp_storage+12];
	add.f32 	%f378, %f418, %f377;
	ld.shared.f32 	%f379, [_ZZN3cub18CUB_300001_SM_10006detail6reduce28DeviceReduceSingleTileKernelINS2_10policy_hubIfyN4cuda3std3__44plusIfEEE10Policy1000EPfPdiS9_dfNS7_10__identityEEEvT0_T1_T2_T3_T4_T6_E12temp_storage+16];
	add.f32 	%f380, %f378, %f379;
	ld.shared.f32 	%f381, [_ZZN3cub18CUB_300001_SM_10006detail6reduce28DeviceReduceSingleTileKernelINS2_10policy_hubIfyN4cuda3std3__44plusIfEEE10Policy1000EPfPdiS9_dfNS7_10__identityEEEvT0_T1_T2_T3_T4_T6_E12temp_storage+20];
	add.f32 	%f382, %f380, %f381;
	ld.shared.f32 	%f383, [_ZZN3cub18CUB_300001_SM_10006detail6reduce28DeviceReduceSingleTileKernelINS2_10policy_hubIfyN4cuda3std3__44plusIfEEE10Policy1000EPfPdiS9_dfNS7_10__identityEEEvT0_T1_T2_T3_T4_T6_E12temp_storage+24];
	add.f32 	%f384, %f382, %f383;
	ld.shared.f32 	%f385, [_ZZN3cub18CUB_300001_SM_10006detail6reduce28DeviceReduceSingleTileKernelINS2_10policy_hubIfyN4cuda3std3__44plusIfEEE10Policy1000EPfPdiS9_dfNS7_10__identityEEEvT0_T1_T2_T3_T4_T6_E12temp_storage+28];
	add.f32 	%f386, %f384, %f385;
	ld.shared.f32 	%f387, [_ZZN3cub18CUB_300001_SM_10006detail6reduce28DeviceReduceSingleTileKernelINS2_10policy_hubIfyN4cuda3std3__44plusIfEEE10Policy1000EPfPdiS9_dfNS7_10__identityEEEvT0_T1_T2_T3_T4_T6_E12temp_storage+32];
	add.f32 	%f388, %f386, %f387;
	ld.shared.f32 	%f389, [_ZZN3cub18CUB_300001_SM_10006detail6reduce28DeviceReduceSingleTileKernelINS2_10policy_hubIfyN4cuda3std3__44plusIfEEE10Policy1000EPfPdiS9_dfNS7_10__identityEEEvT0_T1_T2_T3_T4_T6_E12temp_storage+36];
	add.f32 	%f418, %f388, %f389;
	bra.uni 	$L__BB9_72;
$L__BB9_18:
	// begin inline asm
	mov.u32 %r311, %laneid;
	// end inline asm
	and.b32  	%r337, %r1, 992;
	add.s32 	%r338, %r337, 32;
	setp.gt.s32 	%p73, %r338, %r67;
	not.b32 	%r339, %r337;
	add.s32 	%r340, %r67, %r339;
	selp.b32 	%r335, %r340, 31, %p73;
	mov.b32 	%r313, %f397;
	mov.b32 	%r314, 1;
	mov.b32 	%r336, -1;
	// begin inline asm
	shfl.sync.down.b32 %r312, %r313, %r314, %r335, %r336;
	// end inline asm
	setp.lt.s32 	%p74, %r311, %r335;
	mov.b32 	%f330, %r312;
	add.f32 	%f331, %f397, %f330;
	selp.f32 	%f332, %f331, %f397, %p74;
	mov.b32 	%r318, %f332;
	mov.b32 	%r319, 2;
	// begin inline asm
	shfl.sync.down.b32 %r317, %r318, %r319, %r335, %r336;
	// end inline asm
	add.s32 	%r341, %r311, 2;
	setp.gt.s32 	%p75, %r341, %r335;
	mov.b32 	%f333, %r317;
	add.f32 	%f334, %f332, %f333;
	selp.f32 	%f335, %f332, %f334, %p75;
	mov.b32 	%r323, %f335;
	mov.b32 	%r324, 4;
	// begin inline asm
	shfl.sync.down.b32 %r322, %r323, %r324, %r335, %r336;
	// end inline asm
	add.s32 	%r342, %r311, 4;
	setp.gt.s32 	%p76, %r342, %r335;
	mov.b32 	%f336, %r322;
	add.f32 	%f337, %f335, %f336;
	selp.f32 	%f338, %f335, %f337, %p76;
	mov.b32 	%r328, %f338;
	mov.b32 	%r329, 8;
	// begin inline asm
	shfl.sync.down.b32 %r327, %r328, %r329, %r335, %r336;
	// end inline asm
	add.s32 	%r343, %r311, 8;
	setp.gt.s32 	%p77, %r343, %r335;
	mov.b32 	%f339, %r327;
	add.f32 	%f340, %f338, %f339;
	selp.f32 	%f341, %f338, %f340, %p77;
	mov.b32 	%r333, %f341;
	mov.b32 	%r334, 16;
	// begin inline asm
	shfl.sync.down.b32 %r332, %r333, %r334, %r335, %r336;
	// end inline asm
	add.s32 	%r344, %r311, 16;
	setp.gt.s32 	%p78, %r344, %r335;
	mov.b32 	%f342, %r332;
	add.f32 	%f343, %f341, %f342;
	selp.f32 	%f418, %f341, %f343, %p78;
	setp.ne.s32 	%p79, %r311, 0;
	@%p79 bra 	$L__BB9_20;
	shr.u32 	%r345, %r1, 3;
	and.b32  	%r346, %r345, 124;
	mov.u32 	%r347, _ZZN3cub18CUB_300001_SM_10006detail6reduce28DeviceReduceSingleTileKernelINS2_10policy_hubIfyN4cuda3std3__44plusIfEEE10Policy1000EPfPdiS9_dfNS7_10__identityEEEvT0_T1_T2_T3_T4_T6_E12temp_storage;
	add.s32 	%r348, %r347, %r346;
	st.shared.f32 	[%r348+8], %f418;
$L__BB9_20:
	bar.sync 	0;
	setp.ne.s32 	%p80, %r1, 0;
	@%p80 bra 	$L__BB9_72;
	setp.gt.s32 	%p81, %r67, 32;
	ld.shared.f32 	%f344, [_ZZN3cub18CUB_300001_SM_10006detail6reduce28DeviceReduceSingleTileKernelINS2_10policy_hubIfyN4cuda3std3__44plusIfEEE10Policy1000EPfPdiS9_dfNS7_10__identityEEEvT0_T1_T2_T3_T4_T6_E12temp_storage+12];
	add.f32 	%f345, %f418, %f344;
	selp.f32 	%f346, %f345, %f418, %p81;
	setp.gt.s32 	%p82, %r67, 64;
	ld.shared.f32 	%f347, [_ZZN3cub18CUB_300001_SM_10006detail6reduce28DeviceReduceSingleTileKernelINS2_10policy_hubIfyN4cuda3std3__44plusIfEEE10Policy1000EPfPdiS9_dfNS7_10__identityEEEvT0_T1_T2_T3_T4_T6_E12temp_storage+16];
	add.f32 	%f348, %f347, %f346;
	selp.f32 	%f349, %f348, %f346, %p82;
	setp.gt.s32 	%p83, %r67, 96;
	ld.shared.f32 	%f350, [_ZZN3cub18CUB_300001_SM_10006detail6reduce28DeviceReduceSingleTileKernelINS2_10policy_hubIfyN4cuda3std3__44plusIfEEE10Policy1000EPfPdiS9_dfNS7_10__identityEEEvT0_T1_T2_T3_T4_T6_E12temp_storage+20];
	add.f32 	%f351, %f350, %f349;
	selp.f32 	%f352, %f351, %f349, %p83;
	setp.gt.s32 	%p84, %r67, 128;
	ld.shared.f32 	%f353, [_ZZN3cub18CUB_300001_SM_10006detail6reduce28DeviceReduceSingleTileKernelINS2_10policy_hubIfyN4cuda3std3__44plusIfEEE10Policy1000EPfPdiS9_dfNS7_10__identityEEEvT0_T1_T2_T3_T4_T6_E12temp_storage+24];
	add.f32 	%f354, %f353, %f352;
	selp.f32 	%f355, %f354, %f352, %p84;
	setp.gt.s32 	%p85, %r67, 160;
	ld.shared.f32 	%f356, [_ZZN3cub18CUB_300001_SM_10006detail6reduce28DeviceReduceSingleTileKernelINS2_10policy_hubIfyN4cuda3std3__44plusIfEEE10Policy1000EPfPdiS9_dfNS7_10__identityEEEvT0_T1_T2_T3_T4_T6_E12temp_storage+28];
	add.f32 	%f357, %f356, %f355;
	selp.f32 	%f358, %f357, %f355, %p85;
	setp.gt.s32 	%p86, %r67, 192;
	ld.shared.f32 	%f359, [_ZZN3cub18CUB_300001_SM_10006detail6reduce28DeviceReduceSingleTileKernelINS2_10policy_hubIfyN4cuda3std3__44plusIfEEE10Policy1000EPfPdiS9_dfNS7_10__identityEEEvT0_T1_T2_T3_T4_T6_E12temp_storage+32];
	add.f32 	%f360, %f359, %f358;
	selp.f32 	%f361, %f360, %f358, %p86;
	setp.gt.s32 	%p87, %r67, 224;
	ld.shared.f32 	%f362, [_ZZN3cub18CUB_300001_SM_10006detail6reduce28DeviceReduceSingleTileKernelINS2_10policy_hubIfyN4cuda3std3__44plusIfEEE10Policy1000EPfPdiS9_dfNS7_10__identityEEEvT0_T1_T2_T3_T4_T6_E12temp_storage+36];
	add.f32 	%f363, %f362, %f361;
	selp.f32 	%f418, %f363, %f361, %p87;
	bra.uni 	$L__BB9_72;
$L__BB9_22:
	mov.u32 	%r13, %tid.x;
	shl.b32 	%r224, %r13, 2;
	mul.wide.u32 	%rd86, %r224, 4;
	add.s64 	%rd76, %rd16, %rd86;
	// begin inline asm
	ld.global.nc.v2.u64 {%rd74, %rd75}, [%rd76];
	// end inline asm
	mov.b64 	{%r225, %r226}, %rd75;
	mov.b64 	{%r227, %r228}, %rd74;
	mov.b32 	%f224, %r228;
	mov.b32 	%f225, %r227;
	mov.b32 	%f226, %r226;
	mov.b32 	%f227, %r225;
	add.s64 	%rd79, %rd76, 4096;
	// begin inline asm
	ld.global.nc.v2.u64 {%rd77, %rd78}, [%rd79];
	// end inline asm
	mov.b64 	{%r229, %r230}, %rd78;
	mov.b64 	{%r231, %r232}, %rd77;
	mov.b32 	%f228, %r232;
	mov.b32 	%f229, %r231;
	mov.b32 	%f230, %r230;
	mov.b32 	%f231, %r229;
	add.s64 	%rd82, %rd76, 8192;
	// begin inline asm
	ld.global.nc.v2.u64 {%rd80, %rd81}, [%rd82];
	// end inline asm
	mov.b64 	{%r233, %r234}, %rd81;
	mov.b64 	{%r235, %r236}, %rd80;
	mov.b32 	%f232, %r236;
	mov.b32 	%f233, %r235;
	mov.b32 	%f234, %r234;
	mov.b32 	%f235, %r233;
	add.s64 	%rd85, %rd76, 12288;
	// begin inline asm
	ld.global.nc.v2.u64 {%rd83, %rd84}, [%rd85];
	// end inline asm
	mov.b64 	{%r237, %r238}, %rd84;
	mov.b64 	{%r239, %r240}, %rd83;
	mov.b32 	%f236, %r240;
	mov.b32 	%f237, %r239;
	mov.b32 	%f238, %r238;
	mov.b32 	%f239, %r237;
	add.f32 	%f240, %f225, %f224;
	add.f32 	%f241, %f227, %f226;
	add.f32 	%f242, %f229, %f228;
	add.f32 	%f243, %f231, %f230;
	add.f32 	%f244, %f233, %f232;
	add.f32 	%f245, %f235, %f234;
	add.f32 	%f246, %f237, %f236;
	add.f32 	%f247, %f239, %f238;
	add.f32 	%f248, %f240, %f241;
	add.f32 	%f249, %f242, %f243;
	add.f32 	%f250, %f244, %f245;
	add.f32 	%f251, %f246, %f247;
	add.f32 	%f252, %f248, %f249;
	add.f32 	%f253, %f250, %f251;
	add.f32 	%f404, %f252, %f253;
	setp.lt.u32 	%p50, %r67, 8192;
	mov.b32 	%r387, 4096;
	@%p50 bra 	$L__BB9_26;
	add.s32 	%r14, %r67, -4096;
	mov.b32 	%r387, 4096;
$L__BB9_24:
	mul.wide.s32 	%rd99, %r387, 4;
	add.s64 	%rd89, %rd76, %rd99;
	// begin inline asm
	ld.global.nc.v2.u64 {%rd87, %rd88}, [%rd89];
	// end inline asm
	mov.b64 	{%r242, %r243}, %rd88;
	mov.b64 	{%r244, %r245}, %rd87;
	mov.b32 	%f254, %r245;
	mov.b32 	%f255, %r244;
	mov.b32 	%f256, %r243;
	mov.b32 	%f257, %r242;
	add.s64 	%rd92, %rd89, 4096;
	// begin inline asm
	ld.global.nc.v2.u64 {%rd90, %rd91}, [%rd92];
	// end inline asm
	mov.b64 	{%r246, %r247}, %rd91;
	mov.b64 	{%r248, %r249}, %rd90;
	mov.b32 	%f258, %r249;
	mov.b32 	%f259, %r248;
	mov.b32 	%f260, %r247;
	mov.b32 	%f261, %r246;
	add.s64 	%rd95, %rd89, 8192;
	// begin inline asm
	ld.global.nc.v2.u64 {%rd93, %rd94}, [%rd95];
	// end inline asm
	mov.b64 	{%r250, %r251}, %rd94;
	mov.b64 	{%r252, %r253}, %rd93;
	mov.b32 	%f262, %r253;
	mov.b32 	%f263, %r252;
	mov.b32 	%f264, %r251;
	mov.b32 	%f265, %r250;
	add.s64 	%rd98, %rd89, 12288;
	// begin inline asm
	ld.global.nc.v2.u64 {%rd96, %rd97}, [%rd98];
	// end inline asm
	mov.b64 	{%r254, %r255}, %rd97;
	mov.b64 	{%r256, %r257}, %rd96;
	mov.b32 	%f266, %r257;
	mov.b32 	%f267, %r256;
	mov.b32 	%f268, %r255;
	mov.b32 	%f269, %r254;
	add.f32 	%f270, %f404, %f255;
	add.f32 	%f271, %f254, %f257;
	add.f32 	%f272, %f256, %f259;
	add.f32 	%f273, %f258, %f261;
	add.f32 	%f274, %f260, %f263;
	add.f32 	%f275, %f262, %f265;
	add.f32 	%f276, %f264, %f267;
	add.f32 	%f277, %f266, %f269;
	add.f32 	%f278, %f270, %f271;
	add.f32 	%f279, %f272, %f273;
	add.f32 	%f280, %f274, %f275;
	add.f32 	%f281, %f276, %f277;
	add.f32 	%f282, %f278, %f279;
	add.f32 	%f283, %f280, %f281;
	add.f32 	%f284, %f282, %f283;
	add.f32 	%f404, %f284, %f268;
	sub.s32 	%r258, %r67, %r387;
	setp.lt.s32 	%p51, %r258, 4096;
	@%p51 bra 	$L__BB9_34;
	add.s32 	%r387, %r387, 4096;
	setp.le.s32 	%p52, %r387, %r14;
	@%p52 bra 	$L__BB9_24;
$L__BB9_26:
	setp.le.s32 	%p53, %r67, %r387;
	@%p53 bra 	$L__BB9_34;
	sub.s32 	%r18, %r67, %r387;
	setp.ge.s32 	%p54, %r13, %r18;
	@%p54 bra 	$L__BB9_34;
	not.b32 	%r259, %r13;
	add.s32 	%r260, %r67, %r259;
	sub.s32 	%r19, %r260, %r387;
	and.b32  	%r261, %r19, 768;
	setp.eq.s32 	%p55, %r261, 768;
	mov.u32 	%r391, %r13;
	@%p55 bra 	$L__BB9_31;
	add.s32 	%r389, %r13, %r387;
	shr.u32 	%r262, %r19, 8;
	add.s32 	%r263, %r262, 1;
	and.b32  	%r264, %r263, 3;
	neg.s32 	%r388, %r264;
	mov.u32 	%r391, %r13;
$L__BB9_30:
	.pragma "nounroll";
	mul.wide.u32 	%rd101, %r389, 4;
	add.s64 	%rd100, %rd16, %rd101;
	// begin inline asm
	ld.global.nc.u32 %r265, [%rd100];
	// end inline asm
	mov.b32 	%f286, %r265;
	add.f32 	%f404, %f404, %f286;
	add.s32 	%r391, %r391, 256;
	add.s32 	%r389, %r389, 256;
	add.s32 	%r388, %r388, 1;
	setp.ne.s32 	%p56, %r388, 0;
	@%p56 bra 	$L__BB9_30;
$L__BB9_31:
	setp.lt.u32 	%p57, %r19, 768;
	@%p57 bra 	$L__BB9_34;
	cvt.u64.u32 	%rd102, %r391;
	cvt.u64.u32 	%rd103, %r387;
	add.s64 	%rd104, %rd102, %rd103;
	shl.b64 	%rd105, %rd104, 2;
	add.s64 	%rd106, %rd105, %rd16;
	add.s64 	%rd122, %rd106, 2048;
	add.s32 	%r392, %r391, %r387;
$L__BB9_33:
	mul.wide.u32 	%rd111, %r392, 4;
	add.s64 	%rd107, %rd16, %rd111;
	// begin inline asm
	ld.global.nc.u32 %r266, [%rd107];
	// end inline asm
	mov.b32 	%f287, %r266;
	add.f32 	%f288, %f404, %f287;
	add.s64 	%rd108, %rd122, -1024;
	// begin inline asm
	ld.global.nc.u32 %r267, [%rd108];
	// end inline asm
	mov.b32 	%f289, %r267;
	add.f32 	%f290, %f288, %f289;
	// begin inline asm
	ld.global.nc.u32 %r268, [%rd122];
	// end inline asm
	mov.b32 	%f291, %r268;
	add.f32 	%f292, %f290, %f291;
	add.s64 	%rd110, %rd122, 1024;
	// begin inline asm
	ld.global.nc.u32 %r269, [%rd110];
	// end inline asm
	mov.b32 	%f293, %r269;
	add.f32 	%f404, %f292, %f293;
	add.s32 	%r391, %r391, 1024;
	add.s64 	%rd122, %rd122, 4096;
	add.s32 	%r392, %r392, 1024;
	setp.lt.s32 	%p58, %r391, %r18;
	@%p58 bra 	$L__BB9_33;
$L__BB9_34:
	// begin inline asm
	mov.u32 %r270, %laneid;
	// end inline asm
	mov.b32 	%r272, %f404;
	mov.b32 	%r273, 1;
	mov.b32 	%r294, 31;
	mov.b32 	%r295, -1;
	// begin inline asm
	shfl.sync.down.b32 %r271, %r272, %r273, %r294, %r295;
	// end inline asm
	setp.gt.s32 	%p59, %r270, 30;
	mov.b32 	%f294, %r271;
	add.f32 	%f295, %f404, %f294;
	selp.f32 	%f296, %f404, %f295, %p59;
	mov.b32 	%r277, %f296;
	mov.b32 	%r278, 2;
	// begin inline asm
	shfl.sync.down.b32 %r276, %r277, %r278, %r294, %r295;
	// end inline asm
	setp.gt.s32 	%p60, %r270, 29;
	mov.b32 	%f297, %r276;
	add.f32 	%f298, %f296, %f297;
	selp.f32 	%f299, %f296, %f298, %p60;
	mov.b32 	%r282, %f299;
	mov.b32 	%r283, 4;
	// begin inline asm
	shfl.sync.down.b32 %r281, %r282, %r283, %r294, %r295;
	// end inline asm
	setp.gt.s32 	%p61, %r270, 27;
	mov.b32 	%f300, %r281;
	add.f32 	%f301, %f299, %f300;
	selp.f32 	%f302, %f299, %f301, %p61;
	mov.b32 	%r287, %f302;
	mov.b32 	%r288, 8;
	// begin inline asm
	shfl.sync.down.b32 %r286, %r287, %r288, %r294, %r295;
	// end inline asm
	setp.gt.s32 	%p62, %r270, 23;
	mov.b32 	%f303, %r286;
	add.f32 	%f304, %f302, %f303;
	selp.f32 	%f305, %f302, %f304, %p62;
	mov.b32 	%r292, %f305;
	mov.b32 	%r293, 16;
	// begin inline asm
	shfl.sync.down.b32 %r291, %r292, %r293, %r294, %r295;
	// end inline asm
	setp.gt.s32 	%p63, %r270, 15;
	mov.b32 	%f306, %r291;
	add.f32 	%f26, %f305, %f306;
	selp.f32 	%f418, %f305, %f26, %p63;
	setp.ne.s32 	%p64, %r270, 0;
	@%p64 bra 	$L__BB9_36;
	shr.u32 	%r296, %r13, 3;
	and.b32  	%r297, %r296, 124;
	mov.u32 	%r298, _ZZN3cub18CUB_300001_SM_10006detail6reduce28DeviceReduceSingleTileKernelINS2_10policy_hubIfyN4cuda3std3__44plusIfEEE10Policy1000EPfPdiS9_dfNS7_10__identityEEEvT0_T1_T2_T3_T4_T6_E12temp_storage;
	add.s32 	%r299, %r298, %r297;
	st.shared.f32 	[%r299+8], %f26;
$L__BB9_36:
	bar.sync 	0;
	setp.ne.s32 	%p65, %r13, 0;
	@%p65 bra 	$L__BB9_72;
	ld.shared.f32 	%f307, [_ZZN3cub18CUB_300001_SM_10006detail6reduce28DeviceReduceSingleTileKernelINS2_10policy_hubIfyN4cuda3std3__44plusIfEEE10Policy1000EPfPdiS9_dfNS7_10__identityEEEvT0_T1_T2_T3_T4_T6_E12temp_storage+12];
	add.f32 	%f308, %f418, %f307;
	ld.shared.f32 	%f309, [_ZZN3cub18CUB_300001_SM_10006detail6reduce28DeviceReduceSingleTileKernelINS2_10policy_hubIfyN4cuda3std3__44plusIfEEE10Policy1000EPfPdiS9_dfNS7_10__identityEEEvT0_T1_T2_T3_T4_T6_E12temp_storage+16];
	add.f32 	%f310, %f308, %f309;
	ld.shared.f32 	%f311, [_ZZN3cub18CUB_300001_SM_10006detail6reduce28DeviceReduceSingleTileKernelINS2_10policy_hubIfyN4cuda3std3__44plusIfEEE10Policy1000EPfPdiS9_dfNS7_10__identityEEEvT0_T1_T2_T3_T4_T6_E12temp_storage+20];
	add.f32 	%f312, %f310, %f311;
	ld.shared.f32 	%f313, [_ZZN3cub18CUB_300001_SM_10006detail6reduce28DeviceReduceSingleTileKernelINS2_10policy_hubIfyN4cuda3std3__44plusIfEEE10Policy1000EPfPdiS9_dfNS7_10__identityEEEvT0_T1_T2_T3_T4_T6_E12temp_storage+24];
	add.f32 	%f314, %f312, %f313;
	ld.shared.f32 	%f315, [_ZZN3cub18CUB_300001_SM_10006detail6reduce28DeviceReduceSingleTileKernelINS2_10policy_hubIfyN4cuda3std3__44plusIfEEE10Policy1000EPfPdiS9_dfNS7_10__identityEEEvT0_T1_T2_T3_T4_T6_E12temp_storage+28];
	add.f32 	%f316, %f314, %f315;
	ld.shared.f32 	%f317, [_ZZN3cub18CUB_300001_SM_10006detail6reduce28DeviceReduceSingleTileKernelINS2_10policy_hubIfyN4cuda3std3__44plusIfEEE10Policy1000EPfPdiS9_dfNS7_10__identityEEEvT0_T1_T2_T3_T4_T6_E12temp_storage+32];
	add.f32 	%f318, %f316, %f317;
	ld.shared.f32 	%f319, [_ZZN3cub18CUB_300001_SM_10006detail6reduce28DeviceReduceSingleTileKernelINS2_10policy_hubIfyN4cuda3std3__44plusIfEEE10Policy1000EPfPdiS9_dfNS7_10__identityEEEvT0_T1_T2_T3_T4_T6_E12temp_storage+36];
	add.f32 	%f418, %f318, %f319;
	bra.uni 	$L__BB9_72;
$L__BB9_38:
	setp.gt.s32 	%p3, %r67, 4095;
	@%p3 bra 	$L__BB9_56;
	mov.u32 	%r34, %tid.x;
	setp.ge.s32 	%p20, %r34, %r67;
	mov.f32 	%f410, 0f00000000;
	mov.u32 	%r397, %r34;
	@%p20 bra 	$L__BB9_41;
	mul.wide.u32 	%rd66, %r34, 4;
	add.s64 	%rd65, %rd16, %rd66;
	// begin inline asm
	ld.global.nc.u32 %r144, [%rd65];
	// end inline asm
	mov.b32 	%f410, %r144;
	add.s32 	%r397, %r34, 256;
$L__BB9_41:
	setp.ge.s32 	%p21, %r397, %r67;
	@%p21 bra 	$L__BB9_47;
	not.b32 	%r145, %r397;
	add.s32 	%r37, %r67, %r145;
	and.b32  	%r146, %r37, 768;
	setp.eq.s32 	%p22, %r146, 768;
	@%p22 bra 	$L__BB9_45;
	mul.wide.u32 	%rd67, %r397, 4;
	add.s64 	%rd123, %rd16, %rd67;
	shr.u32 	%r147, %r37, 8;
	add.s32 	%r148, %r147, 1;
	and.b32  	%r149, %r148, 3;
	neg.s32 	%r395, %r149;
$L__BB9_44:
	.pragma "nounroll";
	// begin inline asm
	ld.global.nc.u32 %r150, [%rd123];
	// end inline asm
	mov.b32 	%f156, %r150;
	add.f32 	%f410, %f410, %f156;
	add.s32 	%r397, %r397, 256;
	add.s64 	%rd123, %rd123, 1024;
	add.s32 	%r395, %r395, 1;
	setp.ne.s32 	%p23, %r395, 0;
	@%p23 bra 	$L__BB9_44;
$L__BB9_45:
	setp.lt.u32 	%p24, %r37, 768;
	@%p24 bra 	$L__BB9_47;
$L__BB9_46:
	mul.wide.s32 	%rd73, %r397, 4;
	add.s64 	%rd69, %rd16, %rd73;
	// begin inline asm
	ld.global.nc.u32 %r151, [%rd69];
	// end inline asm
	mov.b32 	%f157, %r151;
	add.f32 	%f158, %f410, %f157;
	add.s64 	%rd70, %rd69, 1024;
	// begin inline asm
	ld.global.nc.u32 %r152, [%rd70];
	// end inline asm
	mov.b32 	%f159, %r152;
	add.f32 	%f160, %f158, %f159;
	add.s64 	%rd71, %rd69, 2048;
	// begin inline asm
	ld.global.nc.u32 %r153, [%rd71];
	// end inline asm
	mov.b32 	%f161, %r153;
	add.f32 	%f162, %f160, %f161;
	add.s64 	%rd72, %rd69, 3072;
	// begin inline asm
	ld.global.nc.u32 %r154, [%rd72];
	// end inline asm
	mov.b32 	%f163, %r154;
	add.f32 	%f410, %f162, %f163;
	add.s32 	%r397, %r397, 1024;
	setp.lt.s32 	%p25, %r397, %r67;
	@%p25 bra 	$L__BB9_46;
$L__BB9_47:
	setp.lt.s32 	%p26, %r67, 256;
	@%p26 bra 	$L__BB9_52;
	// begin inline asm
	mov.u32 %r193, %laneid;
	// end inline asm
	mov.b32 	%r195, %f410;
	mov.b32 	%r196, 1;
	mov.b32 	%r217, 31;
	mov.b32 	%r218, -1;
	// begin inline asm
	shfl.sync.down.b32 %r194, %r195, %r196, %r217, %r218;
	// end inline asm
	setp.gt.s32 	%p42, %r193, 30;
	mov.b32 	%f198, %r194;
	add.f32 	%f199, %f410, %f198;
	selp.f32 	%f200, %f410, %f199, %p42;
	mov.b32 	%r200, %f200;
	mov.b32 	%r201, 2;
	// begin inline asm
	shfl.sync.down.b32 %r199, %r200, %r201, %r217, %r218;
	// end inline asm
	setp.gt.s32 	%p43, %r193, 29;
	mov.b32 	%f201, %r199;
	add.f32 	%f202, %f200, %f201;
	selp.f32 	%f203, %f200, %f202, %p43;
	mov.b32 	%r205, %f203;
	mov.b32 	%r206, 4;
	// begin inline asm
	shfl.sync.down.b32 %r204, %r205, %r206, %r217, %r218;
	// end inline asm
	setp.gt.s32 	%p44, %r193, 27;
	mov.b32 	%f204, %r204;
	add.f32 	%f205, %f203, %f204;
	selp.f32 	%f206, %f203, %f205, %p44;
	mov.b32 	%r210, %f206;
	mov.b32 	%r211, 8;
	// begin inline asm
	shfl.sync.down.b32 %r209, %r210, %r211, %r217, %r218;
	// end inline asm
	setp.gt.s32 	%p45, %r193, 23;
	mov.b32 	%f207, %r209;
	add.f32 	%f208, %f206, %f207;
	selp.f32 	%f209, %f206, %f208, %p45;
	mov.b32 	%r215, %f209;
	mov.b32 	%r216, 16;
	// begin inline asm
	shfl.sync.down.b32 %r214, %r215, %r216, %r217, %r218;
	// end inline asm
	setp.gt.s32 	%p46, %r193, 15;
	mov.b32 	%f210, %r214;
	add.f32 	%f38, %f209, %f210;
	selp.f32 	%f418, %f209, %f38, %p46;
	setp.ne.s32 	%p47, %r193, 0;
	@%p47 bra 	$L__BB9_50;
	shr.u32 	%r219, %r34, 3;
	and.b32  	%r220, %r219, 124;
	mov.u32 	%r221, _ZZN3cub18CUB_300001_SM_10006detail6reduce28DeviceReduceSingleTileKernelINS2_10policy_hubIfyN4cuda3std3__44plusIfEEE10Policy1000EPfPdiS9_dfNS7_10__identityEEEvT0_T1_T2_T3_T4_T6_E12temp_storage;
	add.s32 	%r222, %r221, %r220;
	st.shared.f32 	[%r222+8], %f38;
$L__BB9_50:
	bar.sync 	0;
	setp.ne.s32 	%p48, %r34, 0;
	@%p48 bra 	$L__BB9_72;
	ld.shared.f32 	%f211, [_ZZN3cub18CUB_300001_SM_10006detail6reduce28DeviceReduceSingleTileKernelINS2_10policy_hubIfyN4cuda3std3__44plusIfEEE10Policy1000EPfPdiS9_dfNS7_10__identityEEEvT0_T1_T2_T3_T4_T6_E12temp_storage+12];
	add.f32 	%f212, %f418, %f211;
	ld.shared.f32 	%f213, [_ZZN3cub18CUB_300001_SM_10006detail6reduce28DeviceReduceSingleTileKernelINS2_10policy_hubIfyN4cuda3std3__44plusIfEEE10Policy1000EPfPdiS9_dfNS7_10__identityEEEvT0_T1_T2_T3_T4_T6_E12temp_storage+16];
	add.f32 	%f214, %f212, %f213;
	ld.shared.f32 	%f215, [_ZZN3cub18CUB_300001_SM_10006detail6reduce28DeviceReduceSingleTileKernelINS2_10policy_hubIfyN4cuda3std3__44plusIfEEE10Policy1000EPfPdiS9_dfNS7_10__identityEEEvT0_T1_T2_T3_T4_T6_E12temp_storage+20];
	add.f32 	%f216, %f214, %f215;
	ld.shared.f32 	%f217, [_ZZN3cub18CUB_300001_SM_10006detail6reduce28DeviceReduceSingleTileKernelINS2_10policy_hubIfyN4cuda3std3__44plusIfEEE10Policy1000EPfPdiS9_dfNS7_10__identityEEEvT0_T1_T2_T3_T4_T6_E12temp_storage+24];
	add.f32 	%f218, %f216, %f217;
	ld.shared.f32 	%f219, [_ZZN3cub18CUB_300001_SM_10006detail6reduce28DeviceReduceSingleTileKernelINS2_10policy_hubIfyN4cuda3std3__44plusIfEEE10Policy1000EPfPdiS9_dfNS7_10__identityEEEvT0_T1_T2_T3_T4_T6_E12temp_storage+28];
	add.f32 	%f220, %f218, %f219;
	ld.shared.f32 	%f221, [_ZZN3cub18CUB_300001_SM_10006detail6reduce28DeviceReduceSingleTileKernelINS2_10policy_hubIfyN4cuda3std3__44plusIfEEE10Policy1000EPfPdiS9_dfNS7_10__identityEEEvT0_T1_T2_T3_T4_T6_E12temp_storage+32];
	add.f32 	%f222, %f220, %f221;
	ld.shared.f32 	%f223, [_ZZN3cub18CUB_300001_SM_10006detail6reduce28DeviceReduceSingleTileKernelINS2_10policy_hubIfyN4cuda3std3__44plusIfEEE10Policy1000EPfPdiS9_dfNS7_10__identityEEEvT0_T1_T2_T3_T4_T6_E12temp_storage+36];
	add.f32 	%f418, %f222, %f223;
	bra.uni 	$L__BB9_72;
$L__BB9_52:
	// begin inline asm
	mov.u32 %r155, %laneid;
	// end inline asm
	and.b32  	%r181, %r34, 992;
	add.s32 	%r182, %r181, 32;
	setp.gt.s32 	%p27, %r182, %r67;
	not.b32 	%r183, %r181;
	add.s32 	%r184, %r67, %r183;
	selp.b32 	%r179, %r184, 31, %p27;
	mov.b32 	%r157, %f410;
	mov.b32 	%r158, 1;
	mov.b32 	%r180, -1;
	// begin inline asm
	shfl.sync.down.b32 %r156, %r157, %r158, %r179, %r180;
	// end inline asm
	setp.lt.s32 	%p28, %r155, %r179;
	mov.b32 	%f164, %r156;
	add.f32 	%f165, %f410, %f164;
	selp.f32 	%f166, %f165, %f410, %p28;
	mov.b32 	%r162, %f166;
	mov.b32 	%r163, 2;
	// begin inline asm
	shfl.sync.down.b32 %r161, %r162, %r163, %r179, %r180;
	// end inline asm
	add.s32 	%r185, %r155, 2;
	setp.gt.s32 	%p29, %r185, %r179;
	mov.b32 	%f167, %r161;
	add.f32 	%f168, %f166, %f167;
	selp.f32 	%f169, %f166, %f168, %p29;
	mov.b32 	%r167, %f169;
	mov.b32 	%r168, 4;
	// begin inline asm
	shfl.sync.down.b32 %r166, %r167, %r168, %r179, %r180;
	// end inline asm
	add.s32 	%r186, %r155, 4;
	setp.gt.s32 	%p30, %r186, %r179;
	mov.b32 	%f170, %r166;
	add.f32 	%f171, %f169, %f170;
	selp.f32 	%f172, %f169, %f171, %p30;
	mov.b32 	%r172, %f172;
	mov.b32 	%r173, 8;
	// begin inline asm
	shfl.sync.down.b32 %r171, %r172, %r173, %r179, %r180;
	// end inline asm
	add.s32 	%r187, %r155, 8;
	setp.gt.s32 	%p31, %r187, %r179;
	mov.b32 	%f173, %r171;
	add.f32 	%f174, %f172, %f173;
	selp.f32 	%f175, %f172, %f174, %p31;
	mov.b32 	%r177, %f175;
	mov.b32 	%r178, 16;
	// begin inline asm
	shfl.sync.down.b32 %r176, %r177, %r178, %r179, %r180;
	// end inline asm
	add.s32 	%r188, %r155, 16;
	setp.gt.s32 	%p32, %r188, %r179;
	mov.b32 	%f176, %r176;
	add.f32 	%f177, %f175, %f176;
	selp.f32 	%f418, %f175, %f177, %p32;
	setp.ne.s32 	%p33, %r155, 0;
	@%p33 bra 	$L__BB9_54;
	shr.u32 	%r189, %r34, 3;
	and.b32  	%r190, %r189, 124;
	mov.u32 	%r191, _ZZN3cub18CUB_300001_SM_10006detail6reduce28DeviceReduceSingleTileKernelINS2_10policy_hubIfyN4cuda3std3__44plusIfEEE10Policy1000EPfPdiS9_dfNS7_10__identityEEEvT0_T1_T2_T3_T4_T6_E12temp_storage;
	add.s32 	%r192, %r191, %r190;
	st.shared.f32 	[%r192+8], %f418;
$L__BB9_54:
	bar.sync 	0;
	setp.ne.s32 	%p34, %r34, 0;
	@%p34 bra 	$L__BB9_72;
	setp.gt.s32 	%p35, %r67, 32;
	ld.shared.f32 	%f178, [_ZZN3cub18CUB_300001_SM_10006detail6reduce28DeviceReduceSingleTileKernelINS2_10policy_hubIfyN4cuda3std3__44plusIfEEE10Policy1000EPfPdiS9_dfNS7_10__identityEEEvT0_T1_T2_T3_T4_T6_E12temp_storage+12];
	add.f32 	%f179, %f418, %f178;
	selp.f32 	%f180, %f179, %f418, %p35;
	setp.gt.s32 	%p36, %r67, 64;
	ld.shared.f32 	%f181, [_ZZN3cub18CUB_300001_SM_10006detail6reduce28DeviceReduceSingleTileKernelINS2_10policy_hubIfyN4cuda3std3__44plusIfEEE10Policy1000EPfPdiS9_dfNS7_10__identityEEEvT0_T1_T2_T3_T4_T6_E12temp_storage+16];
	add.f32 	%f182, %f181, %f180;
	selp.f32 	%f183, %f182, %f180, %p36;
	setp.gt.s32 	%p37, %r67, 96;
	ld.shared.f32 	%f184, [_ZZN3cub18CUB_300001_SM_10006detail6reduce28DeviceReduceSingleTileKernelINS2_10policy_hubIfyN4cuda3std3__44plusIfEEE10Policy1000EPfPdiS9_dfNS7_10__identityEEEvT0_T1_T2_T3_T4_T6_E12temp_storage+20];
	add.f32 	%f185, %f184, %f183;
	selp.f32 	%f186, %f185, %f183, %p37;
	setp.gt.s32 	%p38, %r67, 128;
	ld.shared.f32 	%f187, [_ZZN3cub18CUB_300001_SM_10006detail6reduce28DeviceReduceSingleTileKernelINS2_10policy_hubIfyN4cuda3std3__44plusIfEEE10Policy1000EPfPdiS9_dfNS7_10__identityEEEvT0_T1_T2_T3_T4_T6_E12temp_storage+24];
	add.f32 	%f188, %f187, %f186;
	selp.f32 	%f189, %f188, %f186, %p38;
	setp.gt.s32 	%p39, %r67, 160;
	ld.shared.f32 	%f190, [_ZZN3cub18CUB_300001_SM_10006detail6reduce28DeviceReduceSingleTileKernelINS2_10policy_hubIfyN4cuda3std3__44plusIfEEE10Policy1000EPfPdiS9_dfNS7_10__identityEEEvT0_T1_T2_T3_T4_T6_E12temp_storage+28];
	add.f32 	%f191, %f190, %f189;
	selp.f32 	%f192, %f191, %f189, %p39;
	setp.gt.s32 	%p40, %r67, 192;
	ld.shared.f32 	%f193, [_ZZN3cub18CUB_300001_SM_10006detail6reduce28DeviceReduceSingleTileKernelINS2_10policy_hubIfyN4cuda3std3__44plusIfEEE10Policy1000EPfPdiS9_dfNS7_10__identityEEEvT0_T1_T2_T3_T4_T6_E12temp_storage+32];
	add.f32 	%f194, %f193, %f192;
	selp.f32 	%f195, %f194, %f192, %p40;
	setp.gt.s32 	%p41, %r67, 224;
	ld.shared.f32 	%f196, [_ZZN3cub18CUB_300001_SM_10006detail6reduce28DeviceReduceSingleTileKernelINS2_10policy_hubIfyN4cuda3std3__44plusIfEEE10Policy1000EPfPdiS9_dfNS7_10__identityEEEvT0_T1_T2_T3_T4_T6_E12temp_storage+36];
	add.f32 	%f197, %f196, %f195;
	selp.f32 	%f418, %f197, %f195, %p41;
	bra.uni 	$L__BB9_72;
$L__BB9_56:
	mov.u32 	%r46, %tid.x;
	mul.wide.u32 	%rd35, %r46, 4;
	add.s64 	%rd19, %rd16, %rd35;
	// begin inline asm
	ld.global.nc.u32 %r68, [%rd19];
	// end inline asm
	mov.b32 	%f58, %r68;
	add.s64 	%rd20, %rd19, 1024;
	// begin inline asm
	ld.global.nc.u32 %r69, [%rd20];
	// end inline asm
	mov.b32 	%f59, %r69;
	add.s64 	%rd21, %rd19, 2048;
	// begin inline asm
	ld.global.nc.u32 %r70, [%rd21];
	// end inline asm
	mov.b32 	%f60, %r70;
	add.s64 	%rd22, %rd19, 3072;
	// begin inline asm
	ld.global.nc.u32 %r71, [%rd22];
	// end inline asm
	mov.b32 	%f61, %r71;
	add.s64 	%rd23, %rd19, 4096;
	// begin inline asm
	ld.global.nc.u32 %r72, [%rd23];
	// end inline asm
	mov.b32 	%f62, %r72;
	add.s64 	%rd24, %rd19, 5120;
	// begin inline asm
	ld.global.nc.u32 %r73, [%rd24];
	// end inline asm
	mov.b32 	%f63, %r73;
	add.s64 	%rd25, %rd19, 6144;
	// begin inline asm
	ld.global.nc.u32 %r74, [%rd25];
	// end inline asm
	mov.b32 	%f64, %r74;
	add.s64 	%rd26, %rd19, 7168;
	// begin inline asm
	ld.global.nc.u32 %r75, [%rd26];
	// end inline asm
	mov.b32 	%f65, %r75;
	add.s64 	%rd27, %rd19, 8192;
	// begin inline asm
	ld.global.nc.u32 %r76, [%rd27];
	// end inline asm
	mov.b32 	%f66, %r76;
	add.s64 	%rd28, %rd19, 9216;
	// begin inline asm
	ld.global.nc.u32 %r77, [%rd28];
	// end inline asm
	mov.b32 	%f67, %r77;
	add.s64 	%rd29, %rd19, 10240;
	// begin inline asm
	ld.global.nc.u32 %r78, [%rd29];
	// end inline asm
	mov.b32 	%f68, %r78;
	add.s64 	%rd30, %rd19, 11264;
	// begin inline asm
	ld.global.nc.u32 %r79, [%rd30];
	// end inline asm
	mov.b32 	%f69, %r79;
	add.s64 	%rd31, %rd19, 12288;
	// begin inline asm
	ld.global.nc.u32 %r80, [%rd31];
	// end inline asm
	mov.b32 	%f70, %r80;
	add.s64 	%rd32, %rd19, 13312;
	// begin inline asm
	ld.global.nc.u32 %r81, [%rd32];
	// end inline asm
	mov.b32 	%f71, %r81;
	add.s64 	%rd33, %rd19, 14336;
	// begin inline asm
	ld.global.nc.u32 %r82, [%rd33];
	// end inline asm
	mov.b32 	%f72, %r82;
	add.s64 	%rd34, %rd19, 15360;
	// begin inline asm
	ld.global.nc.u32 %r83, [%rd34];
	// end inline asm
	mov.b32 	%f73, %r83;
	add.f32 	%f74, %f58, %f59;
	add.f32 	%f75, %f60, %f61;
	add.f32 	%f76, %f62, %f63;
	add.f32 	%f77, %f64, %f65;
	add.f32 	%f78, %f66, %f67;
	add.f32 	%f79, %f68, %f69;
	add.f32 	%f80, %f70, %f71;
	add.f32 	%f81, %f72, %f73;
	add.f32 	%f82, %f74, %f75;
	add.f32 	%f83, %f76, %f77;
	add.f32 	%f84, %f78, %f79;
	add.f32 	%f85, %f80, %f81;
	add.f32 	%f86, %f82, %f83;
	add.f32 	%f87, %f84, %f85;
	add.f32 	%f417, %f86, %f87;
	setp.lt.u32 	%p4, %r67, 8192;
	mov.b32 	%r400, 4096;
	@%p4 bra 	$L__BB9_60;
	add.s32 	%r47, %r67, -4096;
	mov.b32 	%r400, 4096;
$L__BB9_58:
	mul.wide.s32 	%rd52, %r400, 4;
	add.s64 	%rd36, %rd19, %rd52;
	// begin inline asm
	ld.global.nc.u32 %r86, [%rd36];
	// end inline asm
	mov.b32 	%f88, %r86;
	add.s64 	%rd37, %rd36, 1024;
	// begin inline asm
	ld.global.nc.u32 %r87, [%rd37];
	// end inline asm
	mov.b32 	%f89, %r87;
	add.s64 	%rd38, %rd36, 2048;
	// begin inline asm
	ld.global.nc.u32 %r88, [%rd38];
	// end inline asm
	mov.b32 	%f90, %r88;
	add.s64 	%rd39, %rd36, 3072;
	// begin inline asm
	ld.global.nc.u32 %r89, [%rd39];
	// end inline asm
	mov.b32 	%f91, %r89;
	add.s64 	%rd40, %rd36, 4096;
	// begin inline asm
	ld.global.nc.u32 %r90, [%rd40];
	// end inline asm
	mov.b32 	%f92, %r90;
	add.s64 	%rd41, %rd36, 5120;
	// begin inline asm
	ld.global.nc.u32 %r91, [%rd41];
	// end inline asm
	mov.b32 	%f93, %r91;
	add.s64 	%rd42, %rd36, 6144;
	// begin inline asm
	ld.global.nc.u32 %r92, [%rd42];
	// end inline asm
	mov.b32 	%f94, %r92;
	add.s64 	%rd43, %rd36, 7168;
	// begin inline asm
	ld.global.nc.u32 %r93, [%rd43];
	// end inline asm
	mov.b32 	%f95, %r93;
	add.s64 	%rd44, %rd36, 8192;
	// begin inline asm
	ld.global.nc.u32 %r94, [%rd44];
	// end inline asm
	mov.b32 	%f96, %r94;
	add.s64 	%rd45, %rd36, 9216;
	// begin inline asm
	ld.global.nc.u32 %r95, [%rd45];
	// end inline asm
	mov.b32 	%f97, %r95;
	add.s64 	%rd46, %rd36, 10240;
	// begin inline asm
	ld.global.nc.u32 %r96, [%rd46];
	// end inline asm
	mov.b32 	%f98, %r96;
	add.s64 	%rd47, %rd36, 11264;
	// begin inline asm
	ld.global.nc.u32 %r97, [%rd47];
	// end inline asm
	mov.b32 	%f99, %r97;
	add.s64 	%rd48, %rd36, 12288;
	// begin inline asm
	ld.global.nc.u32 %r98, [%rd48];
	// end inline asm
	mov.b32 	%f100, %r98;
	add.s64 	%rd49, %rd36, 13312;
	// begin inline asm
	ld.global.nc.u32 %r99, [%rd49];
	// end inline asm
	mov.b32 	%f101, %r99;
	add.s64 	%rd50, %rd36, 14336;
	// begin inline asm
	ld.global.nc.u32 %r100, [%rd50];
	// end inline asm
	mov.b32 	%f102, %r100;
	add.s64 	%rd51, %rd36, 15360;
	// begin inline asm
	ld.global.nc.u32 %r101, [%rd51];
	// end inline asm
	mov.b32 	%f103, %r101;
	add.f32 	%f104, %f417, %f88;
	add.f32 	%f105, %f89, %f90;
	add.f32 	%f106, %f91, %f92;
	add.f32 	%f107, %f93, %f94;
	add.f32 	%f108, %f95, %f96;
	add.f32 	%f109, %f97, %f98;
	add.f32 	%f110, %f99, %f100;
	add.f32 	%f111, %f101, %f102;
	add.f32 	%f112, %f104, %f105;
	add.f32 	%f113, %f106, %f107;
	add.f32 	%f114, %f108, %f109;
	add.f32 	%f115, %f110, %f111;
	add.f32 	%f116, %f112, %f113;
	add.f32 	%f117, %f114, %f115;
	add.f32 	%f118, %f116, %f117;
	add.f32 	%f417, %f118, %f103;
	sub.s32 	%r102, %r67, %r400;
	setp.lt.s32 	%p5, %r102, 4096;
	@%p5 bra 	$L__BB9_68;
	add.s32 	%r400, %r400, 4096;
	setp.le.s32 	%p6, %r400, %r47;
	@%p6 bra 	$L__BB9_58;
$L__BB9_60:
	setp.le.s32 	%p7, %r67, %r400;
	@%p7 bra 	$L__BB9_68;
	sub.s32 	%r51, %r67, %r400;
	setp.ge.s32 	%p8, %r46, %r51;
	@%p8 bra 	$L__BB9_68;
	not.b32 	%r103, %r46;
	add.s32 	%r104, %r67, %r103;
	sub.s32 	%r52, %r104, %r400;
	and.b32  	%r105, %r52, 768;
	setp.eq.s32 	%p9, %r105, 768;
	mov.u32 	%r404, %r46;
	@%p9 bra 	$L__BB9_65;
	add.s32 	%r402, %r46, %r400;
	shr.u32 	%r106, %r52, 8;
	add.s32 	%r107, %r106, 1;
	and.b32  	%r108, %r107, 3;
	neg.s32 	%r401, %r108;
	mov.u32 	%r404, %r46;
$L__BB9_64:
	.pragma "nounroll";
	mul.wide.u32 	%rd54, %r402, 4;
	add.s64 	%rd53, %rd16, %rd54;
	// begin inline asm
	ld.global.nc.u32 %r109, [%rd53];
	// end inline asm
	mov.b32 	%f120, %r109;
	add.f32 	%f417, %f417, %f120;
	add.s32 	%r404, %r404, 256;
	add.s32 	%r402, %r402, 256;
	add.s32 	%r401, %r401, 1;
	setp.ne.s32 	%p10, %r401, 0;
	@%p10 bra 	$L__BB9_64;
$L__BB9_65:
	setp.lt.u32 	%p11, %r52, 768;
	@%p11 bra 	$L__BB9_68;
	cvt.u64.u32 	%rd55, %r404;
	cvt.u64.u32 	%rd56, %r400;
	add.s64 	%rd57, %rd55, %rd56;
	shl.b64 	%rd58, %rd57, 2;
	add.s64 	%rd59, %rd58, %rd16;
	add.s64 	%rd124, %rd59, 2048;
	add.s32 	%r405, %r404, %r400;
$L__BB9_67:
	mul.wide.u32 	%rd64, %r405, 4;
	add.s64 	%rd60, %rd16, %rd64;
	// begin inline asm
	ld.global.nc.u32 %r110, [%rd60];
	// end inline asm
	mov.b32 	%f121, %r110;
	add.f32 	%f122, %f417, %f121;
	add.s64 	%rd61, %rd124, -1024;
	// begin inline asm
	ld.global.nc.u32 %r111, [%rd61];
	// end inline asm
	mov.b32 	%f123, %r111;
	add.f32 	%f124, %f122, %f123;
	// begin inline asm
	ld.global.nc.u32 %r112, [%rd124];
	// end inline asm
	mov.b32 	%f125, %r112;
	add.f32 	%f126, %f124, %f125;
	add.s64 	%rd63, %rd124, 1024;
	// begin inline asm
	ld.global.nc.u32 %r113, [%rd63];
	// end inline asm
	mov.b32 	%f127, %r113;
	add.f32 	%f417, %f126, %f127;
	add.s32 	%r404, %r404, 1024;
	add.s64 	%rd124, %rd124, 4096;
	add.s32 	%r405, %r405, 1024;
	setp.lt.s32 	%p12, %r404, %r51;
	@%p12 bra 	$L__BB9_67;
$L__BB9_68:
	// begin inline asm
	mov.u32 %r114, %laneid;
	// end inline asm
	mov.b32 	%r116, %f417;
	mov.b32 	%r117, 1;
	mov.b32 	%r138, 31;
	mov.b32 	%r139, -1;
	// begin inline asm
	shfl.sync.down.b32 %r115, %r116, %r117, %r138, %r139;
	// end inline asm
	setp.gt.s32 	%p13, %r114, 30;
	mov.b32 	%f128, %r115;
	add.f32 	%f129, %f417, %f128;
	selp.f32 	%f130, %f417, %f129, %p13;
	mov.b32 	%r121, %f130;
	mov.b32 	%r122, 2;
	// begin inline asm
	shfl.sync.down.b32 %r120, %r121, %r122, %r138, %r139;
	// end inline asm
	setp.gt.s32 	%p14, %r114, 29;
	mov.b32 	%f131, %r120;
	add.f32 	%f132, %f130, %f131;
	selp.f32 	%f133, %f130, %f132, %p14;
	mov.b32 	%r126, %f133;
	mov.b32 	%r127, 4;
	// begin inline asm
	shfl.sync.down.b32 %r125, %r126, %r127, %r138, %r139;
	// end inline asm
	setp.gt.s32 	%p15, %r114, 27;
	mov.b32 	%f134, %r125;
	add.f32 	%f135, %f133, %f134;
	selp.f32 	%f136, %f133, %f135, %p15;
	mov.b32 	%r131, %f136;
	mov.b32 	%r132, 8;
	// begin inline asm
	shfl.sync.down.b32 %r130, %r131, %r132, %r138, %r139;
	// end inline asm
	setp.gt.s32 	%p16, %r114, 23;
	mov.b32 	%f137, %r130;
	add.f32 	%f138, %f136, %f137;
	selp.f32 	%f139, %f136, %f138, %p16;
	mov.b32 	%r136, %f139;
	mov.b32 	%r137, 16;
	// begin inline asm
	shfl.sync.down.b32 %r135, %r136, %r137, %r138, %r139;
	// end inline asm
	setp.gt.s32 	%p17, %r114, 15;
	mov.b32 	%f140, %r135;
	add.f32 	%f54, %f139, %f140;
	selp.f32 	%f418, %f139, %f54, %p17;
	setp.ne.s32 	%p18, %r114, 0;
	@%p18 bra 	$L__BB9_70;
	shr.u32 	%r140, %r46, 3;
	and.b32  	%r141, %r140, 124;
	mov.u32 	%r142, _ZZN3cub18CUB_300001_SM_10006detail6reduce28DeviceReduceSingleTileKernelINS2_10policy_hubIfyN4cuda3std3__44plusIfEEE10Policy1000EPfPdiS9_dfNS7_10__identityEEEvT0_T1_T2_T3_T4_T6_E12temp_storage;
	add.s32 	%r143, %r142, %r141;
	st.shared.f32 	[%r143+8], %f54;
$L__BB9_70:
	bar.sync 	0;
	setp.ne.s32 	%p19, %r46, 0;
	@%p19 bra 	$L__BB9_72;
	ld.shared.f32 	%f141, [_ZZN3cub18CUB_300001_SM_10006detail6reduce28DeviceReduceSingleTileKernelINS2_10policy_hubIfyN4cuda3std3__44plusIfEEE10Policy1000EPfPdiS9_dfNS7_10__identityEEEvT0_T1_T2_T3_T4_T6_E12temp_storage+12];
	add.f32 	%f142, %f418, %f141;
	ld.shared.f32 	%f143, [_ZZN3cub18CUB_300001_SM_10006detail6reduce28DeviceReduceSingleTileKernelINS2_10policy_hubIfyN4cuda3std3__44plusIfEEE10Policy1000EPfPdiS9_dfNS7_10__identityEEEvT0_T1_T2_T3_T4_T6_E12temp_storage+16];
	add.f32 	%f144, %f142, %f143;
	ld.shared.f32 	%f145, [_ZZN3cub18CUB_300001_SM_10006detail6reduce28DeviceReduceSingleTileKernelINS2_10policy_hubIfyN4cuda3std3__44plusIfEEE10Policy1000EPfPdiS9_dfNS7_10__identityEEEvT0_T1_T2_T3_T4_T6_E12temp_storage+20];
	add.f32 	%f146, %f144, %f145;
	ld.shared.f32 	%f147, [_ZZN3cub18CUB_300001_SM_10006detail6reduce28DeviceReduceSingleTileKernelINS2_10policy_hubIfyN4cuda3std3__44plusIfEEE10Policy1000EPfPdiS9_dfNS7_10__identityEEEvT0_T1_T2_T3_T4_T6_E12temp_storage+24];
	add.f32 	%f148, %f146, %f147;
	ld.shared.f32 	%f149, [_ZZN3cub18CUB_300001_SM_10006detail6reduce28DeviceReduceSingleTileKernelINS2_10policy_hubIfyN4cuda3std3__44plusIfEEE10Policy1000EPfPdiS9_dfNS7_10__identityEEEvT0_T1_T2_T3_T4_T6_E12temp_storage+28];
	add.f32 	%f150, %f148, %f149;
	ld.shared.f32 	%f151, [_ZZN3cub18CUB_300001_SM_10006detail6reduce28DeviceReduceSingleTileKernelINS2_10policy_hubIfyN4cuda3std3__44plusIfEEE10Policy1000EPfPdiS9_dfNS7_10__identityEEEvT0_T1_T2_T3_T4_T6_E12temp_storage+32];
	add.f32 	%f152, %f150, %f151;
	ld.shared.f32 	%f153, [_ZZN3cub18CUB_300001_SM_10006detail6reduce28DeviceReduceSingleTileKernelINS2_10policy_hubIfyN4cuda3std3__44plusIfEEE10Policy1000EPfPdiS9_dfNS7_10__identityEEEvT0_T1_T2_T3_T4_T6_E12temp_storage+36];
	add.f32 	%f418, %f152, %f153;
$L__BB9_72:
	mov.u32 	%r379, %tid.x;
	setp.ne.s32 	%p95, %r379, 0;
	@%p95 bra 	$L__BB9_74;
	cvt.rn.f32.f64 	%f390, %fd1;
	add.f32 	%f391, %f418, %f390;
	cvt.f64.f32 	%fd2, %f391;
	st.global.f64 	[%rd1], %fd2;
$L__BB9_74:
	ret;

}


// ===== COMPILED SASS (sm_100) =====

	.target	sm_100

	.elftype	@"ET_EXEC"


//--------------------- .note.nv.tkinfo           --------------------------
	.section	.note.nv.tkinfo,"",@"SHT_NOTE"
	.sectionflags	@"SHF_NOTE_NV_TKINFO"
	.tkinfo
        /*0018*/ 	.word	0x00000002
        /*0030*/ 	.string	""
        /*0030*/ 	.string	"ptxas"
        /*0030*/ 	.string	"Cuda compilation tools, release 13.0, V13.0.88"
        /*0030*/ 	.string	"Build cuda_13.0.r13.0/compiler.36424714_0"
        /*0030*/ 	.string	"-arch sm_100 -m 64 "



//--------------------- .note.nv.cuinfo           --------------------------
	.section	.note.nv.cuinfo,"",@"SHT_NOTE"
	.sectionflags	@"SHF_NOTE_NV_CUINFO"
        /*0018*/ 	.short	0x0002
        /*001a*/ 	.short	0x0064
        /*001c*/ 	.short	0x0082
	.zero		2


//--------------------- .nv.info                  --------------------------
	.section	.nv.info,"",@"SHT_CUDA_INFO"
	.align	4


	//----- nvinfo : EIATTR_REGCOUNT
	.align		4
        /*0000*/ 	.byte	0x04, 0x2f
        /*0002*/ 	.short	(.L_44 - .L_43)
	.align		4
.L_43:
        /*0004*/ 	.word	index@(_ZN3cub18CUB_300001_SM_10006detail11EmptyKernelIvEEvv)
        /*0008*/ 	.word	0x00000004


	//----- nvinfo : EIATTR_FRAME_SIZE
	.align		4
.L_44:
        /*000c*/ 	.byte	0x04, 0x11
        /*000e*/ 	.short	(.L_46 - .L_45)
	.align		4
.L_45:
        /*0010*/ 	.word	index@(_ZN3cub18CUB_300001_SM_10006detail11EmptyKernelIvEEvv)
        /*0014*/ 	.word	0x00000000


	//----- nvinfo : EIATTR_REGCOUNT
	.align		4
.L_46:
        /*0018*/ 	.byte	0x04, 0x2f
        /*001a*/ 	.short	(.L_48 - .L_47)
	.align		4
.L_47:
        /*001c*/ 	.word	index@(_ZN3cub18CUB_300001_SM_10006detail8for_each13static_kernelINS2_12policy_hub_t12policy_500_tEmN6thrust24THRUST_300001_SM_1000_NS8cuda_cub20__uninitialized_fill7functorINS7_10device_ptrIfEEfEEEEvT0_T1_)
        /*0020*/ 	.word	0x00000008


	//----- nvinfo : EIATTR_FRAME_SIZE
	.align		4
.L_48:
        /*0024*/ 	.byte	0x04, 0x11
        /*0026*/ 	.short	(.L_50 - .L_49)
	.align		4
.L_49:
        /*0028*/ 	.word	index@(_ZN3cub18CUB_300001_SM_10006detail8for_each13static_kernelINS2_12policy_hub_t12policy_500_tEmN6thrust24THRUST_300001_SM_1000_NS8cuda_cub20__uninitialized_fill7functorINS7_10device_ptrIfEEfEEEEvT0_T1_)
        /*002c*/ 	.word	0x00000000


	//----- nvinfo : EIATTR_REGCOUNT
	.align		4
.L_50:
        /*0030*/ 	.byte	0x04, 0x2f
        /*0032*/ 	.short	(.L_52 - .L_51)
	.align		4
.L_51:
        /*0034*/ 	.word	index@(_ZN3cub18CUB_300001_SM_10006detail9transform16transform_kernelINS2_10policy_hubILb1EN4cuda3std3__45tupleIJN6thrust24THRUST_300001_SM_1000_NS17counting_iteratorIiNSA_11use_defaultESC_SC_EEEEEE10policy1000Ei7RandGenNSA_6detail15normal_iteratorINSA_10device_ptrIfEEEEJSD_EEEvT0_iT1_T2_DpNS2_10kernel_argIT3_EE)
        /*0038*/ 	.word	0x0000001e


	//----- nvinfo : EIATTR_FRAME_SIZE
	.align		4
.L_52:
        /*003c*/ 	.byte	0x04, 0x11
        /*003e*/ 	.short	(.L_54 - .L_53)
	.align		4
.L_53:
        /*0040*/ 	.word	index@(_ZN3cub18CUB_300001_SM_10006detail9transform16transform_kernelINS2_10policy_hubILb1EN4cuda3std3__45tupleIJN6thrust24THRUST_300001_SM_1000_NS17counting_iteratorIiNSA_11use_defaultESC_SC_EEEEEE10policy1000Ei7RandGenNSA_6detail15normal_iteratorINSA_10device_ptrIfEEEEJSD_EEEvT0_iT1_T2_DpNS2_10kernel_argIT3_EE)
        /*0044*/ 	.word	0x00000000


	//----- nvinfo : EIATTR_REGCOUNT
	.align		4
.L_54:
        /*0048*/ 	.byte	0x04, 0x2f
        /*004a*/ 	.short	(.L_56 - .L_55)
	.align		4
.L_55:
        /*004c*/ 	.word	index@(_ZN3cub18CUB_300001_SM_10006detail9transform16transform_kernelINS2_10policy_hubILb1EN4cuda3std3__45tupleIJN6thrust24THRUST_300001_SM_1000_NS17counting_iteratorIiNSA_11use_defaultESC_SC_EEEEEE10policy1000El7RandGenNSA_6detail15normal_iteratorINSA_10device_ptrIfEEEEJSD_EEEvT0_iT1_T2_DpNS2_10kernel_argIT3_EE)
        /*0050*/ 	.word	0x0000001e


	//----- nvinfo : EIATTR_FRAME_SIZE
	.align		4
.L_56:
        /*0054*/ 	.byte	0x04, 0x11
        /*0056*/ 	.short	(.L_58 - .L_57)
	.align		4
.L_57:
        /*0058*/ 	.word	index@(_ZN3cub18CUB_300001_SM_10006detail9transform16transform_kernelINS2_10policy_hubILb1EN4cuda3std3__45tupleIJN6thrust24THRUST_300001_SM_1000_NS17counting_iteratorIiNSA_11use_defaultESC_SC_EEEEEE10policy1000El7RandGenNSA_6detail15normal_iteratorINSA_10device_ptrIfEEEEJSD_EEEvT0_iT1_T2_DpNS2_10kernel_argIT3_EE)
        /*005c*/ 	.word	0x00000000


	//----- nvinfo : EIATTR_REGCOUNT
	.align		4
.L_58:
        /*0060*/ 	.byte	0x04, 0x2f
        /*0062*/ 	.short	(.L_60 - .L_59)
	.align		4
.L_59:
        /*0064*/ 	.word	index@(_ZN3cub18CUB_300001_SM_10006detail6reduce28DeviceReduceSingleTileKernelINS2_10policy_hubIfjN4cuda3std3__44plusIfEEE10Policy1000EN6thrust24THRUST_300001_SM_1000_NS6detail15normal_iteratorINSD_10device_ptrIfEEEEPdjS9_dfNS7_10__identityEEEvT0_T1_T2_T3_T4_T6_)
        /*0068*/ 	.word	0x00000020


	//----- nvinfo : EIATTR_FRAME_SIZE
	.align		4
.L_60:
        /*006c*/ 	.byte	0x04, 0x11
        /*006e*/ 	.short	(.L_62 - .L_61)
	.align		4
.L_61:
        /*0070*/ 	.word	index@(_ZN3cub18CUB_300001_SM_10006detail6reduce28DeviceReduceSingleTileKernelINS2_10policy_hubIfjN4cuda3std3__44plusIfEEE10Policy1000EN6thrust24THRUST_300001_SM_1000_NS6detail15normal_iteratorINSD_10device_ptrIfEEEEPdjS9_dfNS7_10__identityEEEvT0_T1_T2_T3_T4_T6_)
        /*0074*/ 	.word	0x00000000


	//----- nvinfo : EIATTR_REGCOUNT
	.align		4
.L_62:
        /*0078*/ 	.byte	0x04, 0x2f
        /*007a*/ 	.short	(.L_64 - .L_63)
	.align		4
.L_63:
        /*007c*/ 	.word	index@(_ZN3cub18CUB_300001_SM_10006detail6reduce18DeviceReduceKernelINS2_10policy_hubIfjN4cuda3std3__44plusIfEEE10Policy1000EN6thrust24THRUST_300001_SM_1000_NS6detail15normal_iteratorINSD_10device_ptrIfEEEEjS9_fNS7_10__identityEEEvT0_PT3_T1_NS0_13GridEvenShareISN_EET2_T4_)
        /*0080*/ 	.word	0x00000020


	//----- nvinfo : EIATTR_FRAME_SIZE
	.align		4
.L_64:
        /*0084*/ 	.byte	0x04, 0x11
        /*0086*/ 	.short	(.L_66 - .L_65)
	.align		4
.L_65:
        /*0088*/ 	.word	index@(_ZN3cub18CUB_300001_SM_10006detail6reduce18DeviceReduceKernelINS2_10policy_hubIfjN4cuda3std3__44plusIfEEE10Policy1000EN6thrust24THRUST_300001_SM_1000_NS6detail15normal_iteratorINSD_10device_ptrIfEEEEjS9_fNS7_10__identityEEEvT0_PT3_T1_NS0_13GridEvenShareISN_EET2_T4_)
        /*008c*/ 	.word	0x00000000


	//----- nvinfo : EIATTR_REGCOUNT
	.align		4
.L_66:
        /*0090*/ 	.byte	0x04, 0x2f
        /*0092*/ 	.short	(.L_68 - .L_67)
	.align		4
.L_67:
        /*0094*/ 	.word	index@(_ZN3cub18CUB_300001_SM_10006detail6reduce28DeviceReduceSingleTileKernelINS2_10policy_hubIfjN4cuda3std3__44plusIfEEE10Policy1000EPfPdiS9_dfNS7_10__identityEEEvT0_T1_T2_T3_T4_T6_)
        /*0098*/ 	.word	0x0000001e


	//----- nvinfo : EIATTR_FRAME_SIZE
	.align		4
.L_68:
        /*009c*/ 	.byte	0x04, 0x11
        /*009e*/ 	.short	(.L_70 - .L_69)
	.align		4
.L_69:
        /*00a0*/ 	.word	index@(_ZN3cub18CUB_300001_SM_10006detail6reduce28DeviceReduceSingleTileKernelINS2_10policy_hubIfjN4cuda3std3__44plusIfEEE10Policy1000EPfPdiS9_dfNS7_10__identityEEEvT0_T1_T2_T3_T4_T6_)
        /*00a4*/ 	.word	0x00000000


	//----- nvinfo : EIATTR_REGCOUNT
	.align		4
.L_70:
        /*00a8*/ 	.byte	0x04, 0x2f
        /*00aa*/ 	.short	(.L_72 - .L_71)
	.align		4
.L_71:
        /*00ac*/ 	.word	index@(_ZN3cub18CUB_300001_SM_10006detail6reduce28DeviceReduceSingleTileKernelINS2_10policy_hubIfyN4cuda3std3__44plusIfEEE10Policy1000EN6thrust24THRUST_300001_SM_1000_NS6detail15normal_iteratorINSD_10device_ptrIfEEEEPdyS9_dfNS7_10__identityEEEvT0_T1_T2_T3_T4_T6_)
        /*00b0*/ 	.word	0x00000020


	//----- nvinfo : EIATTR_FRAME_SIZE
	.align		4
.L_72:
        /*00b4*/ 	.byte	0x04, 0x11
        /*00b6*/ 	.short	(.L_74 - .L_73)
	.align		4
.L_73:
        /*00b8*/ 	.word	index@(_ZN3cub18CUB_300001_SM_10006detail6reduce28DeviceReduceSingleTileKernelINS2_10policy_hubIfyN4cuda3std3__44plusIfEEE10Policy1000EN6thrust24THRUST_300001_SM_1000_NS6detail15normal_iteratorINSD_10device_ptrIfEEEEPdyS9_dfNS7_10__identityEEEvT0_T1_T2_T3_T4_T6_)
        /*00bc*/ 	.word	0x00000000


	//----- nvinfo : EIATTR_REGCOUNT
	.align		4
.L_74:
        /*00c0*/ 	.byte	0x04, 0x2f
        /*00c2*/ 	.short	(.L_76 - .L_75)
	.align		4
.L_75:
        /*00c4*/ 	.word	index@(_ZN3cub18CUB_300001_SM_10006detail6reduce18DeviceReduceKernelINS2_10policy_hubIfyN4cuda3std3__44plusIfEEE10Policy1000EN6thrust24THRUST_300001_SM_1000_NS6detail15normal_iteratorINSD_10device_ptrIfEEEEyS9_fNS7_10__identityEEEvT0_PT3_T1_NS0_13GridEvenShareISN_EET2_T4_)
        /*00c8*/ 	.word	0x0000001e


	//----- nvinfo : EIATTR_FRAME_SIZE
	.align		4
.L_76:
        /*00cc*/ 	.byte	0x04, 0x11
        /*00ce*/ 	.short	(.L_78 - .L_77)
	.align		4
.L_77:
        /*00d0*/ 	.word	index@(_ZN3cub18CUB_300001_SM_10006detail6reduce18DeviceReduceKernelINS2_10policy_hubIfyN4cuda3std3__44plusIfEEE10Policy1000EN6thrust24THRUST_300001_SM_1000_NS6detail15normal_iteratorINSD_10device_ptrIfEEEEyS9_fNS7_10__identityEEEvT0_PT3_T1_NS0_13GridEvenShareISN_EET2_T4_)
        /*00d4*/ 	.word	0x00000000


	//----- nvinfo : EIATTR_REGCOUNT
	.align		4
.L_78:
        /*00d8*/ 	.byte	0x04, 0x2f
        /*00da*/ 	.short	(.L_80 - .L_79)
	.align		4
.L_79:
        /*00dc*/ 	.word	index@(_ZN3cub18CUB_300001_SM_10006detail6reduce28DeviceReduceSingleTileKernelINS2_10policy_hubIfyN4cuda3std3__44plusIfEEE10Policy1000EPfPdiS9_dfNS7_10__identityEEEvT0_T1_T2_T3_T4_T6_)
        /*00e0*/ 	.word	0x0000001e


	//----- nvinfo : EIATTR_FRAME_SIZE
	.align		4
.L_80:
        /*00e4*/ 	.byte	0x04, 0x11
        /*00e6*/ 	.short	(.L_82 - .L_81)
	.align		4
.L_81:
        /*00e8*/ 	.word	index@(_ZN3cub18CUB_300001_SM_10006detail6reduce28DeviceReduceSingleTileKernelINS2_10policy_hubIfyN4cuda3std3__44plusIfEEE10Policy1000EPfPdiS9_dfNS7_10__identityEEEvT0_T1_T2_T3_T4_T6_)
        /*00ec*/ 	.word	0x00000000


	//----- nvinfo : EIATTR_MIN_STACK_SIZE
	.align		4
.L_82:
        /*00f0*/ 	.byte	0x04, 0x12
        /*00f2*/ 	.short	(.L_84 - .L_83)
	.align		4
.L_83:
        /*00f4*/ 	.word	index@(_ZN3cub18CUB_300001_SM_10006detail6reduce28DeviceReduceSingleTileKernelINS2_10policy_hubIfyN4cuda3std3__44plusIfEEE10Policy1000EPfPdiS9_dfNS7_10__identityEEEvT0_T1_T2_T3_T4_T6_)
        /*00f8*/ 	.word	0x00000000


	//----- nvinfo : EIATTR_MIN_STACK_SIZE
	.align		4
.L_84:
        /*00fc*/ 	.byte	0x04, 0x12
        /*00fe*/ 	.short	(.L_86 - .L_85)
	.align		4
.L_85:
        /*0100*/ 	.word	index@(_ZN3cub18CUB_300001_SM_10006detail6reduce18DeviceReduceKernelINS2_10policy_hubIfyN4cuda3std3__44plusIfEEE10Policy1000EN6thrust24THRUST_300001_SM_1000_NS6detail15normal_iteratorINSD_10device_ptrIfEEEEyS9_fNS7_10__identityEEEvT0_PT3_T1_NS0_13GridEvenShareISN_EET2_T4_)
        /*0104*/ 	.word	0x00000000


	//----- nvinfo : EIATTR_MIN_STACK_SIZE
	.align		4
.L_86:
        /*0108*/ 	.byte	0x04, 0x12
        /*010a*/ 	.short	(.L_88 - .L_87)
	.align		4
.L_87:
        /*010c*/ 	.word	index@(_ZN3cub18CUB_300001_SM_10006detail6reduce28DeviceReduceSingleTileKernelINS2_10policy_hubIfyN4cuda3std3__44plusIfEEE10Policy1000EN6thrust24THRUST_300001_SM_1000_NS6detail15normal_iteratorINSD_10device_ptrIfEEEEPdyS9_dfNS7_10__identityEEEvT0_T1_T2_T3_T4_T6_)
        /*0110*/ 	.word	0x00000000


	//----- nvinfo : EIATTR_MIN_STACK_SIZE
	.align		4
.L_88:
        /*0114*/ 	.byte	0x04, 0x12
        /*0116*/ 	.short	(.L_90 - .L_89)
	.align		4
.L_89:
        /*0118*/ 	.word	index@(_ZN3cub18CUB_300001_SM_10006detail6reduce28DeviceReduceSingleTileKernelINS2_10policy_hubIfjN4cuda3std3__44plusIfEEE10Policy1000EPfPdiS9_dfNS7_10__identityEEEvT0_T1_T2_T3_T4_T6_)
        /*011c*/ 	.word	0x00000000


	//----- nvinfo : EIATTR_MIN_STACK_SIZE
	.align		4
.L_90:
        /*0120*/ 	.byte	0x04, 0x12
        /*0122*/ 	.short	(.L_92 - .L_91)
	.align		4
.L_91:
        /*0124*/ 	.word	index@(_ZN3cub18CUB_300001_SM_10006detail6reduce18DeviceReduceKernelINS2_10policy_hubIfjN4cuda3std3__44plusIfEEE10Policy1000EN6thrust24THRUST_300001_SM_1000_NS6detail15normal_iteratorINSD_10device_ptrIfEEEEjS9_fNS7_10__identityEEEvT0_PT3_T1_NS0_13GridEvenShareISN_EET2_T4_)
        /*0128*/ 	.word	0x00000000


	//----- nvinfo : EIATTR_MIN_STACK_SIZE
	.align		4
.L_92:
        /*012c*/ 	.byte	0x04, 0x12
        /*012e*/ 	.short	(.L_94 - .L_93)
	.align		4
.L_93:
        /*0130*/ 	.word	index@(_ZN3cub18CUB_300001_SM_10006detail6reduce28DeviceReduceSingleTileKernelINS2_10policy_hubIfjN4cuda3std3__44plusIfEEE10Policy1000EN6thrust24THRUST_300001_SM_1000_NS6detail15normal_iteratorINSD_10device_ptrIfEEEEPdjS9_dfNS7_10__identityEEEvT0_T1_T2_T3_T4_T6_)
        /*0134*/ 	.word	0x00000000


	//----- nvinfo : EIATTR_MIN_STACK_SIZE
	.align		4
.L_94:
        /*0138*/ 	.byte	0x04, 0x12
        /*013a*/ 	.short	(.L_96 - .L_95)
	.align		4
.L_95:
        /*013c*/ 	.word	index@(_ZN3cub18CUB_300001_SM_10006detail9transform16transform_kernelINS2_10policy_hubILb1EN4cuda3std3__45tupleIJN6thrust24THRUST_300001_SM_1000_NS17counting_iteratorIiNSA_11use_defaultESC_SC_EEEEEE10policy1000El7RandGenNSA_6detail15normal_iteratorINSA_10device_ptrIfEEEEJSD_EEEvT0_iT1_T2_DpNS2_10kernel_argIT3_EE)
        /*0140*/ 	.word	0x00000000


	//----- nvinfo : EIATTR_MIN_STACK_SIZE
	.align		4
.L_96:
        /*0144*/ 	.byte	0x04, 0x12
        /*0146*/ 	.short	(.L_98 - .L_97)
	.align		4
.L_97:
        /*0148*/ 	.word	index@(_ZN3cub18CUB_300001_SM_10006detail9transform16transform_kernelINS2_10policy_hubILb1EN4cuda3std3__45tupleIJN6thrust24THRUST_300001_SM_1000_NS17counting_iteratorIiNSA_11use_defaultESC_SC_EEEEEE10policy1000Ei7RandGenNSA_6detail15normal_iteratorINSA_10device_ptrIfEEEEJSD_EEEvT0_iT1_T2_DpNS2_10kernel_argIT3_EE)
        /*014c*/ 	.word	0x00000000


	//----- nvinfo : EIATTR_MIN_STACK_SIZE
	.align		4
.L_98:
        /*0150*/ 	.byte	0x04, 0x12
        /*0152*/ 	.short	(.L_100 - .L_99)
	.align		4
.L_99:
        /*0154*/ 	.word	index@(_ZN3cub18CUB_300001_SM_10006detail8for_each13static_kernelINS2_12policy_hub_t12policy_500_tEmN6thrust24THRUST_300001_SM_1000_NS8cuda_cub20__uninitialized_fill7functorINS7_10device_ptrIfEEfEEEEvT0_T1_)
        /*0158*/ 	.word	0x00000000


	//----- nvinfo : EIATTR_MIN_STACK_SIZE
	.align		4
.L_100:
        /*015c*/ 	.byte	0x04, 0x12
        /*015e*/ 	.short	(.L_102 - .L_101)
	.align		4
.L_101:
        /*0160*/ 	.word	index@(_ZN3cub18CUB_300001_SM_10006detail11EmptyKernelIvEEvv)
        /*0164*/ 	.word	0x00000000
.L_102:


//--------------------- .nv.compat                --------------------------
	.section	.nv.compat,"",@"SHT_CUDA_COMPAT_INFO"
	.align	4
        /*0000*/ 	.byte	0x02, 0x09, 0x00, 0x00, 0x02, 0x02, 0x01, 0x00, 0x02, 0x05, 0x05, 0x00, 0x03, 0x07, 0x01, 0x01
        /*0010*/ 	.byte	0x02, 0x03, 0x00, 0x00, 0x02, 0x06, 0x01, 0x00, 0x04, 0x0b, 0x08, 0x00, 0x01, 0x00, 0x00, 0x00
        /*0020*/ 	.byte	0x00, 0x00, 0x00, 0x00


//--------------------- .nv.info._ZN3cub18CUB_300001_SM_10006detail6reduce28DeviceReduceSingleTileKernelINS2_10policy_hubIfyN4cuda3std3__44plusIfEEE10Policy1000EPfPdiS9_dfNS7_10__identityEEEvT0_T1_T2_T3_T4_T6_ --------------------------
	.section	.nv.info._ZN3cub18CUB_300001_SM_10006detail6reduce28DeviceReduceSingleTileKernelINS2_10policy_hubIfyN4cuda3std3__44plusIfEEE10Policy1000EPfPdiS9_dfNS7_10__identityEEEvT0_T1_T2_T3_T4_T6_,"",@"SHT_CUDA_INFO"
	.sectionflags	@""
	.align	4


	//----- nvinfo : EIATTR_CUDA_API_VERSION
	.align		4
        /*0000*/ 	.byte	0x04, 0x37
        /*0002*/ 	.short	(.L_104 - .L_103)
.L_103:
        /*0004*/ 	.word	0x00000082


	//----- nvinfo : EIATTR_KPARAM_INFO
	.align		4
.L_104:
        /*0008*/ 	.byte	0x04, 0x17
        /*000a*/ 	.short	(.L_106 - .L_105)
.L_105:
        /*000c*/ 	.word	0x00000000
        /*0010*/ 	.short	0x0005
        /*0012*/ 	.short	0x0020
        /*0014*/ 	.byte	0x00, 0xf0, 0x05, 0x00


	//----- nvinfo : EIATTR_KPARAM_INFO
	.align		4
.L_106:
        /*0018*/ 	.byte	0x04, 0x17
        /*001a*/ 	.short	(.L_108 - .L_107)
.L_107:
        /*001c*/ 	.word	0x00000000
        /*0020*/ 	.short	0x0004
        /*0022*/ 	.short	0x0018
        /*0024*/ 	.byte	0x00, 0xf0, 0x21, 0x00


	//----- nvinfo : EIATTR_KPARAM_INFO
	.align		4
.L_108:
        /*0028*/ 	.byte	0x04, 0x17
        /*002a*/ 	.short	(.L_110 - .L_109)
.L_109:
        /*002c*/ 	.word	0x00000000
        /*0030*/ 	.short	0x0003
        /*0032*/ 	.short	0x0014
        /*0034*/ 	.byte	0x00, 0xf0, 0x05, 0x00


	//----- nvinfo : EIATTR_KPARAM_INFO
	.align		4
.L_110:
        /*0038*/ 	.byte	0x04, 0x17
        /*003a*/ 	.short	(.L_112 - .L_111)
.L_111:
        /*003c*/ 	.word	0x00000000
        /*0040*/ 	.short	0x0002
        /*0042*/ 	.short	0x0010
        /*0044*/ 	.byte	0x00, 0xf0, 0x11, 0x00


	//----- nvinfo : EIATTR_KPARAM_INFO
	.align		4
.L_112:
        /*0048*/ 	.byte	0x04, 0x17
        /*004a*/ 	.short	(.L_114 - .L_113)
.L_113:
        /*004c*/ 	.word	0x00000000
        /*0050*/ 	.short	0x0001
        /*0052*/ 	.short	0x0008
        /*0054*/ 	.byte	0x00, 0xf5, 0x21, 0x00


	//----- nvinfo : EIATTR_KPARAM_INFO
	.align		4
.L_114:
        /*0058*/ 	.byte	0x04, 0x17
        /*005a*/ 	.short	(.L_116 - .L_115)
.L_115:
        /*005c*/ 	.word	0x00000000
        /*0060*/ 	.short	0x0000
        /*0062*/ 	.short	0x0000
        /*0064*/ 	.byte	0x00, 0xf5, 0x21, 0x00


	//----- nvinfo : EIATTR_SPARSE_MMA_MASK
	.align		4
.L_116:
        /*0068*/ 	.byte	0x03, 0x50
        /*006a*/ 	.short	0x0000


	//----- nvinfo : EIATTR_MAXREG_COUNT
	.align		4
        /*006c*/ 	.byte	0x03, 0x1b
        /*006e*/ 	.short	0x00ff


	//----- nvinfo : EIATTR_NUM_BARRIERS
	.align		4
        /*0070*/ 	.byte	0x02, 0x4c
        /*0072*/ 	.byte	0x01
	.zero		1


	//----- nvinfo : EIATTR_MERCURY_ISA_VERSION
	.align		4
        /*0074*/ 	.byte	0x03, 0x5f
        /*0076*/ 	.short	0x0101


	//----- nvinfo : EIATTR_COOP_GROUP_MASK_REGIDS
	.align		4
        /*0078*/ 	.byte	0x04, 0x29
        /*007a*/ 	.short	(.L_118 - .L_117)


	//   ....[0]....
.L_117:
        /*007c*/ 	.word	0xffffffff


	//   ....[1]....
        /*0080*/ 	.word	0xffffffff


	//   ....[2]....
        /*0084*/ 	.word	0xffffffff


	//   ....[3]....
        /*0088*/ 	.word	0xffffffff


	//   ....[4]....
        /*008c*/ 	.word	0xffffffff


	//   ....[5]....
        /*0090*/ 	.word	0xffffffff


	//   ....[6]....
        /*0094*/ 	.word	0xffffffff


	//   ....[7]....
        /*0098*/ 	.word	0xffffffff


	//   ....[8]....
        /*009c*/ 	.word	0xffffffff


	//   ....[9]....
        /*00a0*/ 	.word	0xffffffff


	//   ....[10]....
        /*00a4*/ 	.word	0xffffffff


	//   ....[11]....
        /*00a8*/ 	.word	0xffffffff


	//   ....[12]....
        /*00ac*/ 	.word	0xffffffff


	//   ....[13]....
        /*00b0*/ 	.word	0xffffffff


	//   ....[14]....
        /*00b4*/ 	.word	0xffffffff


	//   ....[15]....
        /*00b8*/ 	.word	0xffffffff


	//   ....[16]....
        /*00bc*/ 	.word	0xffffffff


	//   ....[17]....
        /*00c0*/ 	.word	0xffffffff


	//   ....[18]....
        /*00c4*/ 	.word	0xffffffff


	//   ....[19]....
        /*00c8*/ 	.word	0xffffffff


	//   ....[20]....
        /*00cc*/ 	.word	0xffffffff


	//   ....[21]....
        /*00d0*/ 	.word	0xffffffff


	//   ....[22]....
        /*00d4*/ 	.word	0xffffffff


	//   ....[23]....
        /*00d8*/ 	.word	0xffffffff


	//   ....[24]....
        /*00dc*/ 	.word	0xffffffff


	//   ....[25]....
        /*00e0*/ 	.word	0xffffffff


	//   ....[26]....
        /*00e4*/ 	.word	0xffffffff


	//   ....[27]....
        /*00e8*/ 	.word	0xffffffff


	//   ....[28]....
        /*00ec*/ 	.word	0xffffffff


	//   ....[29]....
        /*00f0*/ 	.word	0xffffffff


	//----- nvinfo : EIATTR_COOP_GROUP_INSTR_OFFSETS
	.align		4
.L_118:
        /*00f4*/ 	.byte	0x04, 0x28
        /*00f6*/ 	.short	(.L_120 - .L_119)


	//   ....[0]....
.L_119:
        /*00f8*/ 	.word	0x00000980


	//   ....[1]....
        /*00fc*/ 	.word	0x000009e0


	//   ....[2]....
        /*0100*/ 	.word	0x00000a50


	//   ....[3]....
        /*0104*/ 	.word	0x00000aa0


	//   ....[4]....
        /*0108*/ 	.word	0x00000ad0


	//   ....[5]....
        /*010c*/ 	.word	0x00000c90


	//   ....[6]....
        /*0110*/ 	.word	0x00000d20


	//   ....[7]....
        /*0114*/ 	.word	0x00000d60


	//   ....[8]....
        /*0118*/ 	.word	0x00000db0


	//   ....[9]....
        /*011c*/ 	.word	0x00000df0


	//   ....[10]....
        /*0120*/ 	.word	0x00001c00


	//   ....[11]....
        /*0124*/ 	.word	0x00001c80


	//   ....[12]....
        /*0128*/ 	.word	0x00001cd0


	//   ....[13]....
        /*012c*/ 	.word	0x00001d10


	//   ....[14]....
        /*0130*/ 	.word	0x00001d40


	//   ....[15]....
        /*0134*/ 	.word	0x00002700


	//   ....[16]....
        /*0138*/ 	.word	0x00002760


	//   ....[17]....
        /*013c*/ 	.word	0x000027d0


	//   ....[18]....
        /*0140*/ 	.word	0x00002820


	//   ....[19]....
        /*0144*/ 	.word	0x00002850


	//   ....[20]....
        /*0148*/ 	.word	0x00002a10


	//   ....[21]....
        /*014c*/ 	.word	0x00002a90


	//   ....[22]....
        /*0150*/ 	.word	0x00002ad0


	//   ....[23]....
        /*0154*/ 	.word	0x00002b10


	//   ....[24]....
        /*0158*/ 	.word	0x00002b70


	//   ....[25]....
        /*015c*/ 	.word	0x00003b00


	//   ....[26]....
        /*0160*/ 	.word	0x00003b80


	//   ....[27]....
        /*0164*/ 	.word	0x00003bd0


	//   ....[28]....
        /*0168*/ 	.word	0x00003c10


	//   ....[29]....
        /*016c*/ 	.word	0x00003c40


	//----- nvinfo : EIATTR_VRC_CTA_INIT_COUNT
	.align		4
.L_120:
        /*0170*/ 	.byte	0x02, 0x4a
	.zero		1
	.zero		1


	//----- nvinfo : EIATTR_EXIT_INSTR_OFFSETS
	.align		4
        /*0174*/ 	.byte	0x04, 0x1c
        /*0176*/ 	.short	(.L_122 - .L_121)


	//   ....[0]....
.L_121:
        /*0178*/ 	.word	0x00000080


	//   ....[1]....
        /*017c*/ 	.word	0x000000c0


	//   ....[2]....
        /*0180*/ 	.word	0x00003d90


	//   ....[3]....
        /*0184*/ 	.word	0x00003e00


	//----- nvinfo : EIATTR_MAX_THREADS
	.align		4
.L_122:
        /*0188*/ 	.byte	0x04, 0x05
        /*018a*/ 	.short	(.L_124 - .L_123)
.L_123:
        /*018c*/ 	.word	0x00000100
        /*0190*/ 	.word	0x00000001
        /*0194*/ 	.word	0x00000001


	//----- nvinfo : EIATTR_CRS_STACK_SIZE
	.align		4
.L_124:
        /*0198*/ 	.byte	0x04, 0x1e
        /*019a*/ 	.short	(.L_126 - .L_125)
.L_125:
        /*019c*/ 	.word	0x00000000


	//----- nvinfo : EIATTR_CBANK_PARAM_SIZE
	.align		4
.L_126:
        /*01a0*/ 	.byte	0x03, 0x19
        /*01a2*/ 	.short	0x0021


	//----- nvinfo : EIATTR_PARAM_CBANK
	.align		4
        /*01a4*/ 	.byte	0x04, 0x0a
        /*01a6*/ 	.short	(.L_128 - .L_127)
	.align		4
.L_127:
        /*01a8*/ 	.word	index@(.nv.constant0._ZN3cub18CUB_300001_SM_10006detail6reduce28DeviceReduceSingleTileKernelINS2_10policy_hubIfyN4cuda3std3__44plusIfEEE10Policy1000EPfPdiS9_dfNS7_10__identityEEEvT0_T1_T2_T3_T4_T6_)
        /*01ac*/ 	.short	0x0380
        /*01ae*/ 	.short	0x0021


	//----- nvinfo : EIATTR_SW_WAR
	.align		4
.L_128:
        /*01b0*/ 	.byte	0x04, 0x36
        /*01b2*/ 	.short	(.L_130 - .L_129)
.L_129:
        /*01b4*/ 	.word	0x00000008
.L_130:


//--------------------- .nv.info._ZN3cub18CUB_300001_SM_10006detail6reduce18DeviceReduceKernelINS2_10policy_hubIfyN4cuda3std3__44plusIfEEE10Policy1000EN6thrust24THRUST_300001_SM_1000_NS6detail15normal_iteratorINSD_10device_ptrIfEEEEyS9_fNS7_10__identityEEEvT0_PT3_T1_NS0_13GridEvenShareISN_EET2_T4_ --------------------------
	.section	.nv.info._ZN3cub18CUB_300001_SM_10006detail6reduce18DeviceReduceKernelINS2_10policy_hubIfyN4cuda3std3__44plusIfEEE10Policy1000EN6thrust24THRUST_300001_SM_1000_NS6detail15normal_iteratorINSD_10device_ptrIfEEEEyS9_fNS7_10__identityEEEvT0_PT3_T1_NS0_13GridEvenShareISN_EET2_T4_,"",@"SHT_CUDA_INFO"
	.sectionflags	@""
	.align	4


	//----- nvinfo : EIATTR_CUDA_API_VERSION
	.align		4
        /*0000*/ 	.byte	0x04, 0x37
        /*0002*/ 	.short	(.L_132 - .L_131)
.L_131:
        /*0004*/ 	.word	0x00000082


	//----- nvinfo : EIATTR_KPARAM_INFO
	.align		4
.L_132:
        /*0008*/ 	.byte	0x04, 0x17
        /*000a*/ 	.short	(.L_134 - .L_133)
.L_133:
        /*000c*/ 	.word	0x00000000
        /*0010*/ 	.short	0x0005
        /*0012*/ 	.short	0x0061
        /*0014*/ 	.byte	0x00, 0xf0, 0x05, 0x00


	//----- nvinfo : EIATTR_KPARAM_INFO
	.align		4
.L_134:
        /*0018*/ 	.byte	0x04, 0x17
        /*001a*/ 	.short	(.L_136 - .L_135)
.L_135:
        /*001c*/ 	.word	0x00000000
        /*0020*/ 	.short	0x0004
        /*0022*/ 	.short	0x0060
        /*0024*/ 	.byte	0x00, 0xf0, 0x05, 0x00


	//----- nvinfo : EIATTR_KPARAM_INFO
	.align		4
.L_136:
        /*0028*/ 	.byte	0x04, 0x17
        /*002a*/ 	.short	(.L_138 - .L_137)
.L_137:
        /*002c*/ 	.word	0x00000000
        /*0030*/ 	.short	0x0003
        /*0032*/ 	.short	0x0018
        /*0034*/ 	.byte	0x00, 0xf0, 0x21, 0x01


	//----- nvinfo : EIATTR_KPARAM_INFO
	.align		4
.L_138:
        /*0038*/ 	.byte	0x04, 0x17
        /*003a*/ 	.short	(.L_140 - .L_139)
.L_139:
        /*003c*/ 	.word	0x00000000
        /*0040*/ 	.short	0x0002
        /*0042*/ 	.short	0x0010
        /*0044*/ 	.byte	0x00, 0xf0, 0x21, 0x00


	//----- nvinfo : EIATTR_KPARAM_INFO
	.align		4
.L_140:
        /*0048*/ 	.byte	0x04, 0x17
        /*004a*/ 	.short	(.L_142 - .L_141)
.L_141:
        /*004c*/ 	.word	0x00000000
        /*0050*/ 	.short	0x0001
        /*0052*/ 	.short	0x0008
        /*0054*/ 	.byte	0x00, 0xf5, 0x21, 0x00


	//----- nvinfo : EIATTR_KPARAM_INFO
	.align		4
.L_142:
        /*0058*/ 	.byte	0x04, 0x17
        /*005a*/ 	.short	(.L_144 - .L_143)
.L_143:
        /*005c*/ 	.word	0x00000000
        /*0060*/ 	.short	0x0000
        /*0062*/ 	.short	0x0000
        /*0064*/ 	.byte	0x00, 0xf0, 0x21, 0x00


	//----- nvinfo : EIATTR_SPARSE_MMA_MASK
	.align		4
.L_144:
        /*0068*/ 	.byte	0x03, 0x50
        /*006a*/ 	.short	0x0000


	//----- nvinfo : EIATTR_MAXREG_COUNT
	.align		4
        /*006c*/ 	.byte	0x03, 0x1b
        /*006e*/ 	.short	0x00ff


	//----- nvinfo : EIATTR_NUM_BARRIERS
	.align		4
        /*0070*/ 	.byte	0x02, 0x4c
        /*0072*/ 	.byte	0x01
	.zero		1


	//----- nvinfo : EIATTR_MERCURY_ISA_VERSION
	.align		4
        /*0074*/ 	.byte	0x03, 0x5f
        /*0076*/ 	.short	0x0101


	//----- nvinfo : EIATTR_COOP_GROUP_MASK_REGIDS
	.align		4
        /*0078*/ 	.byte	0x04, 0x29
        /*007a*/ 	.short	(.L_146 - .L_145)


	//   ....[0]....
.L_145:
        /*007c*/ 	.word	0xffffffff


	//   ....[1]....
        /*0080*/ 	.word	0xffffffff


	//   ....[2]....
        /*0084*/ 	.word	0xffffffff


	//   ....[3]....
        /*0088*/ 	.word	0xffffffff


	//   ....[4]....
        /*008c*/ 	.word	0xffffffff


	//   ....[5]....
        /*0090*/ 	.word	0xffffffff


	//   ....[6]....
        /*0094*/ 	.word	0xffffffff


	//   ....[7]....
        /*0098*/ 	.word	0xffffffff


	//   ....[8]....
        /*009c*/ 	.word	0xffffffff


	//   ....[9]....
        /*00a0*/ 	.word	0xffffffff


	//   ....[10]....
        /*00a4*/ 	.word	0xffffffff


	//   ....[11]....
        /*00a8*/ 	.word	0xffffffff


	//   ....[12]....
        /*00ac*/ 	.word	0xffffffff


	//   ....[13]....
        /*00b0*/ 	.word	0xffffffff


	//   ....[14]....
        /*00b4*/ 	.word	0xffffffff


	//----- nvinfo : EIATTR_COOP_GROUP_INSTR_OFFSETS
	.align		4
.L_146:
        /*00b8*/ 	.byte	0x04, 0x28
        /*00ba*/ 	.short	(.L_148 - .L_147)


	//   ....[0]....
.L_147:
        /*00bc*/ 	.word	0x000009c0


	//   ....[1]....
        /*00c0*/ 	.word	0x00000a20


	//   ....[2]....
        /*00c4*/ 	.word	0x00000a90


	//   ....[3]....
        /*00c8*/ 	.word	0x00000ae0


	//   ....[4]....
        /*00cc*/ 	.word	0x00000b10


	//   ....[5]....
        /*00d0*/ 	.word	0x00000cd0


	//   ....[6]....
        /*00d4*/ 	.word	0x00000d60


	//   ....[7]....
        /*00d8*/ 	.word	0x00000dd0


	//   ....[8]....
        /*00dc*/ 	.word	0x00000e20


	//   ....[9]....
        /*00e0*/ 	.word	0x00000e50


	//   ....[10]....
        /*00e4*/ 	.word	0x00002030


	//   ....[11]....
        /*00e8*/ 	.word	0x000020c0


	//   ....[12]....
        /*00ec*/ 	.word	0x00002110


	//   ....[13]....
        /*00f0*/ 	.word	0x00002150


	//   ....[14]....
        /*00f4*/ 	.word	0x00002180


	//----- nvinfo : EIATTR_VRC_CTA_INIT_COUNT
	.align		4
.L_148:
        /*00f8*/ 	.byte	0x02, 0x4a
	.zero		1
	.zero		1


	//----- nvinfo : EIATTR_EXIT_INSTR_OFFSETS
	.align		4
        /*00fc*/ 	.byte	0x04, 0x1c
        /*00fe*/ 	.short	(.L_150 - .L_149)


	//   ....[0]....
.L_149:
        /*0100*/ 	.word	0x000022d0


	//   ....[1]....
        /*0104*/ 	.word	0x00002330


	//----- nvinfo : EIATTR_MAX_THREADS
	.align		4
.L_150:
        /*0108*/ 	.byte	0x04, 0x05
        /*010a*/ 	.short	(.L_152 - .L_151)
.L_151:
        /*010c*/ 	.word	0x00000100
        /*0110*/ 	.word	0x00000001
        /*0114*/ 	.word	0x00000001


	//----- nvinfo : EIATTR_CRS_STACK_SIZE
	.align		4
.L_152:
        /*0118*/ 	.byte	0x04, 0x1e
        /*011a*/ 	.short	(.L_154 - .L_153)
.L_153:
        /*011c*/ 	.word	0x00000000


	//----- nvinfo : EIATTR_CBANK_PARAM_SIZE
	.align		4
.L_154:
        /*0120*/ 	.byte	0x03, 0x19
        /*0122*/ 	.short	0x0062


	//----- nvinfo : EIATTR_PARAM_CBANK
	.align		4
        /*0124*/ 	.byte	0x04, 0x0a
        /*0126*/ 	.short	(.L_156 - .L_155)
	.align		4
.L_155:
        /*0128*/ 	.word	index@(.nv.constant0._ZN3cub18CUB_300001_SM_10006detail6reduce18DeviceReduceKernelINS2_10policy_hubIfyN4cuda3std3__44plusIfEEE10Policy1000EN6thrust24THRUST_300001_SM_1000_NS6detail15normal_iteratorINSD_10device_ptrIfEEEEyS9_fNS7_10__identityEEEvT0_PT3_T1_NS0_13GridEvenShareISN_EET2_T4_)
        /*012c*/ 	.short	0x0380
        /*012e*/ 	.short	0x0062


	//----- nvinfo : EIATTR_SW_WAR
	.align		4
.L_156:
        /*0130*/ 	.byte	0x04, 0x36
        /*0132*/ 	.short	(.L_158 - .L_157)
.L_157:
        /*0134*/ 	.word	0x00000008
.L_158:


//--------------------- .nv.info._ZN3cub18CUB_300001_SM_10006detail6reduce28DeviceReduceSingleTileKernelINS2_10policy_hubIfyN4cuda3std3__44plusIfEEE10Policy1000EN6thrust24THRUST_300001_SM_1000_NS6detail15normal_iteratorINSD_10device_ptrIfEEEEPdyS9_dfNS7_10__identityEEEvT0_T1_T2_T3_T4_T6_ --------------------------
	.section	.nv.info._ZN3cub18CUB_300001_SM_10006detail6reduce28DeviceReduceSingleTileKernelINS2_10policy_hubIfyN4cuda3std3__44plusIfEEE10Policy1000EN6thrust24THRUST_300001_SM_1000_NS6detail15normal_iteratorINSD_10device_ptrIfEEEEPdyS9_dfNS7_10__identityEEEvT0_T1_T2_T3_T4_T6_,"",@"SHT_CUDA_INFO"
	.sectionflags	@""
	.align	4


	//----- nvinfo : EIATTR_CUDA_API_VERSION
	.align		4
        /*0000*/ 	.byte	0x04, 0x37
        /*0002*/ 	.short	(.L_160 - .L_159)
.L_159:
        /*0004*/ 	.word	0x00000082


	//----- nvinfo : EIATTR_KPARAM_INFO
	.align		4
.L_160:
        /*0008*/ 	.byte	0x04, 0x17
        /*000a*/ 	.short	(.L_162 - .L_161)
.L_161:
        /*000c*/ 	.word	0x00000000
        /*0010*/ 	.short	0x0005
        /*0012*/ 	.short	0x0028
        /*0014*/ 	.byte	0x00, 0xf0, 0x05, 0x00


	//----- nvinfo : EIATTR_KPARAM_INFO
	.align		4
.L_162:
        /*0018*/ 	.byte	0x04, 0x17
        /*001a*/ 	.short	(.L_164 - .L_163)
.L_163:
        /*001c*/ 	.word	0x00000000
        /*0020*/ 	.short	0x0004
        /*0022*/ 	.short	0x0020
        /*0024*/ 	.byte	0x00, 0xf0, 0x21, 0x00


	//----- nvinfo : EIATTR_KPARAM_INFO
	.align		4
.L_164:
        /*0028*/ 	.byte	0x04, 0x17
        /*002a*/ 	.short	(.L_166 - .L_165)
.L_165:
        /*002c*/ 	.word	0x00000000
        /*0030*/ 	.short	0x0003
        /*0032*/ 	.short	0x0018
        /*0034*/ 	.byte	0x00, 0xf0, 0x05, 0x00


	//----- nvinfo : EIATTR_KPARAM_INFO
	.align		4
.L_166:
        /*0038*/ 	.byte	0x04, 0x17
        /*003a*/ 	.short	(.L_168 - .L_167)
.L_167:
        /*003c*/ 	.word	0x00000000
        /*0040*/ 	.short	0x0002
        /*0042*/ 	.short	0x0010
        /*0044*/ 	.byte	0x00, 0xf0, 0x21, 0x00


	//----- nvinfo : EIATTR_KPARAM_INFO
	.align		4
.L_168:
        /*0048*/ 	.byte	0x04, 0x17
        /*004a*/ 	.short	(.L_170 - .L_169)
.L_169:
        /*004c*/ 	.word	0x00000000
        /*0050*/ 	.short	0x0001
        /*0052*/ 	.short	0x0008
        /*0054*/ 	.byte	0x00, 0xf5, 0x21, 0x00


	//----- nvinfo : EIATTR_KPARAM_INFO
	.align		4
.L_170:
        /*0058*/ 	.byte	0x04, 0x17
        /*005a*/ 	.short	(.L_172 - .L_171)
.L_171:
        /*005c*/ 	.word	0x00000000
        /*0060*/ 	.short	0x0000
        /*0062*/ 	.short	0x0000
        /*0064*/ 	.byte	0x00, 0xf0, 0x21, 0x00


	//----- nvinfo : EIATTR_SPARSE_MMA_MASK
	.align		4
.L_172:
        /*0068*/ 	.byte	0x03, 0x50
        /*006a*/ 	.short	0x0000


	//----- nvinfo : EIATTR_MAXREG_COUNT
	.align		4
        /*006c*/ 	.byte	0x03, 0x1b
        /*006e*/ 	.short	0x00ff


	//----- nvinfo : EIATTR_NUM_BARRIERS
	.align		4
        /*0070*/ 	.byte	0x02, 0x4c
        /*0072*/ 	.byte	0x01
	.zero		1


	//----- nvinfo : EIATTR_MERCURY_ISA_VERSION
	.align		4
        /*0074*/ 	.byte	0x03, 0x5f
        /*0076*/ 	.short	0x0101


	//----- nvinfo : EIATTR_COOP_GROUP_MASK_REGIDS
	.align		4
        /*0078*/ 	.byte	0x04, 0x29
        /*007a*/ 	.short	(.L_174 - .L_173)


	//   ....[0]....
.L_173:
        /*007c*/ 	.word	0xffffffff


	//   ....[1]....
        /*0080*/ 	.word	0xffffffff


	//   ....[2]....
        /*0084*/ 	.word	0xffffffff


	//   ....[3]....
        /*0088*/ 	.word	0xffffffff


	//   ....[4]....
        /*008c*/ 	.word	0xffffffff


	//   ....[5]....
        /*0090*/ 	.word	0xffffffff


	//   ....[6]....
        /*0094*/ 	.word	0xffffffff


	//   ....[7]....
        /*0098*/ 	.word	0xffffffff


	//   ....[8]....
        /*009c*/ 	.word	0xffffffff


	//   ....[9]....
        /*00a0*/ 	.word	0xffffffff


	//   ....[10]....
        /*00a4*/ 	.word	0xffffffff


	//   ....[11]....
        /*00a8*/ 	.word	0xffffffff


	//   ....[12]....
        /*00ac*/ 	.word	0xffffffff


	//   ....[13]....
        /*00b0*/ 	.word	0xffffffff


	//   ....[14]....
        /*00b4*/ 	.word	0xffffffff


	//----- nvinfo : EIATTR_COOP_GROUP_INSTR_OFFSETS
	.align		4
.L_174:
        /*00b8*/ 	.byte	0x04, 0x28
        /*00ba*/ 	.short	(.L_176 - .L_175)


	//   ....[0]....
.L_175:
        /*00bc*/ 	.word	0x00000930


	//   ....[1]....
        /*00c0*/ 	.word	0x00000990


	//   ....[2]....
        /*00c4*/ 	.word	0x00000a00


	//   ....[3]....
        /*00c8*/ 	.word	0x00000a50


	//   ....[4]....
        /*00cc*/ 	.word	0x00000a80


	//   ....[5]....
        /*00d0*/ 	.word	0x00000c40


	//   ....[6]....
        /*00d4*/ 	.word	0x00000cd0


	//   ....[7]....
        /*00d8*/ 	.word	0x00000d20


	//   ....[8]....
        /*00dc*/ 	.word	0x00000d60


	//   ....[9]....
        /*00e0*/ 	.word	0x00000da0


	//   ....[10]....
        /*00e4*/ 	.word	0x00001dc0


	//   ....[11]....
        /*00e8*/ 	.word	0x00001e40


	//   ....[12]....
        /*00ec*/ 	.word	0x00001e90


	//   ....[13]....
        /*00f0*/ 	.word	0x00001ed0


	//   ....[14]....
        /*00f4*/ 	.word	0x00001f00


	//----- nvinfo : EIATTR_VRC_CTA_INIT_COUNT
	.align		4
.L_176:
        /*00f8*/ 	.byte	0x02, 0x4a
	.zero		1
	.zero		1


	//----- nvinfo : EIATTR_EXIT_INSTR_OFFSETS
	.align		4
        /*00fc*/ 	.byte	0x04, 0x1c
        /*00fe*/ 	.short	(.L_178 - .L_177)


	//   ....[0]....
.L_177:
        /*0100*/ 	.word	0x000000a0


	//   ....[1]....
        /*0104*/ 	.word	0x000000e0


	//   ....[2]....
        /*0108*/ 	.word	0x00002040


	//   ....[3]....
        /*010c*/ 	.word	0x000020b0


	//----- nvinfo : EIATTR_MAX_THREADS
	.align		4
.L_178:
        /*0110*/ 	.byte	0x04, 0x05
        /*0112*/ 	.short	(.L_180 - .L_179)
.L_179:
        /*0114*/ 	.word	0x00000100
        /*0118*/ 	.word	0x00000001
        /*011c*/ 	.word	0x00000001


	//----- nvinfo : EIATTR_CRS_STACK_SIZE
	.align		4
.L_180:
        /*0120*/ 	.byte	0x04, 0x1e
        /*0122*/ 	.short	(.L_182 - .L_181)
.L_181:
        /*0124*/ 	.word	0x00000000


	//----- nvinfo : EIATTR_CBANK_PARAM_SIZE
	.align		4
.L_182:
        /*0128*/ 	.byte	0x03, 0x19
        /*012a*/ 	.short	0x0029


	//----- nvinfo : EIATTR_PARAM_CBANK
	.align		4
        /*012c*/ 	.byte	0x04, 0x0a
        /*012e*/ 	.short	(.L_184 - .L_183)
	.align		4
.L_183:
        /*0130*/ 	.word	index@(.nv.constant0._ZN3cub18CUB_300001_SM_10006detail6reduce28DeviceReduceSingleTileKernelINS2_10policy_hubIfyN4cuda3std3__44plusIfEEE10Policy1000EN6thrust24THRUST_300001_SM_1000_NS6detail15normal_iteratorINSD_10device_ptrIfEEEEPdyS9_dfNS7_10__identityEEEvT0_T1_T2_T3_T4_T6_)
        /*0134*/ 	.short	0x0380
        /*0136*/ 	.short	0x0029


	//----- nvinfo : EIATTR_SW_WAR
	.align		4
.L_184:
        /*0138*/ 	.byte	0x04, 0x36
        /*013a*/ 	.short	(.L_186 - .L_185)
.L_185:
        /*013c*/ 	.word	0x00000008
.L_186:


//--------------------- .nv.info._ZN3cub18CUB_300001_SM_10006detail6reduce28DeviceReduceSingleTileKernelINS2_10policy_hubIfjN4cuda3std3__44plusIfEEE10Policy1000EPfPdiS9_dfNS7_10__identityEEEvT0_T1_T2_T3_T4_T6_ --------------------------
	.section	.nv.info._ZN3cub18CUB_300001_SM_10006detail6reduce28DeviceReduceSingleTileKernelINS2_10policy_hubIfjN4cuda3std3__44plusIfEEE10Policy1000EPfPdiS9_dfNS7_10__identityEEEvT0_T1_T2_T3_T4_T6_,"",@"SHT_CUDA_INFO"
	.sectionflags	@""
	.align	4


	//----- nvinfo : EIATTR_CUDA_API_VERSION
	.align		4
        /*0000*/ 	.byte	0x04, 0x37
        /*0002*/ 	.short	(.L_188 - .L_187)
.L_187:
        /*0004*/ 	.word	0x00000082


	//----- nvinfo : EIATTR_KPARAM_INFO
	.align		4
.L_188:
        /*0008*/ 	.byte	0x04, 0x17
        /*000a*/ 	.short	(.L_190 - .L_189)
.L_189:
        /*000c*/ 	.word	0x00000000
        /*0010*/ 	.short	0x0005
        /*0012*/ 	.short	0x0020
        /*0014*/ 	.byte	0x00, 0xf0, 0x05, 0x00


	//----- nvinfo : EIATTR_KPARAM_INFO
	.align		4
.L_190:
        /*0018*/ 	.byte	0x04, 0x17
        /*001a*/ 	.short	(.L_192 - .L_191)
.L_191:
        /*001c*/ 	.word	0x00000000
        /*0020*/ 	.short	0x0004
        /*0022*/ 	.short	0x0018
        /*0024*/ 	.byte	0x00, 0xf0, 0x21, 0x00


	//----- nvinfo : EIATTR_KPARAM_INFO
	.align		4
.L_192:
        /*0028*/ 	.byte	0x04, 0x17
        /*002a*/ 	.short	(.L_194 - .L_193)
.L_193:
        /*002c*/ 	.word	0x00000000
        /*0030*/ 	.short	0x0003
        /*0032*/ 	.short	0x0014
        /*0034*/ 	.byte	0x00, 0xf0, 0x05, 0x00


	//----- nvinfo : EIATTR_KPARAM_INFO
	.align		4
.L_194:
        /*0038*/ 	.byte	0x04, 0x17
        /*003a*/ 	.short	(.L_196 - .L_195)
.L_195:
        /*003c*/ 	.word	0x00000000
        /*0040*/ 	.short	0x0002
        /*0042*/ 	.short	0x0010
        /*0044*/ 	.byte	0x00, 0xf0, 0x11, 0x00


	//----- nvinfo : EIATTR_KPARAM_INFO
	.align		4
.L_196:
        /*0048*/ 	.byte	0x04, 0x17
        /*004a*/ 	.short	(.L_198 - .L_197)
.L_197:
        /*004c*/ 	.word	0x00000000
        /*0050*/ 	.short	0x0001
        /*0052*/ 	.short	0x0008
        /*0054*/ 	.byte	0x00, 0xf5, 0x21, 0x00


	//----- nvinfo : EIATTR_KPARAM_INFO
	.align		4
.L_198:
        /*0058*/ 	.byte	0x04, 0x17
        /*005a*/ 	.short	(.L_200 - .L_199)
.L_199:
        /*005c*/ 	.word	0x00000000
        /*0060*/ 	.short	0x0000
        /*0062*/ 	.short	0x0000
        /*0064*/ 	.byte	0x00, 0xf5, 0x21, 0x00


	//----- nvinfo : EIATTR_SPARSE_MMA_MASK
	.align		4
.L_200:
        /*0068*/ 	.byte	0x03, 0x50
        /*006a*/ 	.short	0x0000


	//----- nvinfo : EIATTR_MAXREG_COUNT
	.align		4
        /*006c*/ 	.byte	0x03, 0x1b
        /*006e*/ 	.short	0x0080


	//----- nvinfo : EIATTR_NUM_BARRIERS
	.align		4
        /*0070*/ 	.byte	0x02, 0x4c
        /*0072*/ 	.byte	0x01
	.zero		1


	//----- nvinfo : EIATTR_MERCURY_ISA_VERSION
	.align		4
        /*0074*/ 	.byte	0x03, 0x5f
        /*0076*/ 	.short	0x0101


	//----- nvinfo : EIATTR_UNUSED_LOAD_BYTE_OFFSET
	.align		4
        /*0078*/ 	.byte	0x04, 0x44
        /*007a*/ 	.short	(.L_202 - .L_201)


	//   ....[0]....
.L_201:
        /*007c*/ 	.word	0x00000b70
        /*0080*/ 	.word	0x0000fff0


	//   ....[1]....
        /*0084*/ 	.word	0x00000f80
        /*0088*/ 	.word	0x0000fff0


	//   ....[2]....
        /*008c*/ 	.word	0x00002010
        /*0090*/ 	.word	0x0000fff0


	//   ....[3]....
        /*0094*/ 	.word	0x00002bb0
        /*0098*/ 	.word	0x0000fff0


	//   ....[4]....
        /*009c*/ 	.word	0x00002fc0
        /*00a0*/ 	.word	0x0000fff0


	//   ....[5]....
        /*00a4*/ 	.word	0x00004140
        /*00a8*/ 	.word	0x0000fff0


	//----- nvinfo : EIATTR_COOP_GROUP_MASK_REGIDS
	.align		4
.L_202:
        /*00ac*/ 	.byte	0x04, 0x29
        /*00ae*/ 	.short	(.L_204 - .L_203)


	//   ....[0]....
.L_203:
        /*00b0*/ 	.word	0xffffffff


	//   ....[1]....
        /*00b4*/ 	.word	0xffffffff


	//   ....[2]....
        /*00b8*/ 	.word	0xffffffff


	//   ....[3]....
        /*00bc*/ 	.word	0xffffffff


	//   ....[4]....
        /*00c0*/ 	.word	0xffffffff


	//   ....[5]....
        /*00c4*/ 	.word	0xffffffff


	//   ....[6]....
        /*00c8*/ 	.word	0xffffffff


	//   ....[7]....
        /*00cc*/ 	.word	0xffffffff


	//   ....[8]....
        /*00d0*/ 	.word	0xffffffff


	//   ....[9]....
        /*00d4*/ 	.word	0xffffffff


	//   ....[10]....
        /*00d8*/ 	.word	0xffffffff


	//   ....[11]....
        /*00dc*/ 	.word	0xffffffff


	//   ....[12]....
        /*00e0*/ 	.word	0xffffffff


	//   ....[13]....
        /*00e4*/ 	.word	0xffffffff


	//   ....[14]....
        /*00e8*/ 	.word	0xffffffff


	//   ....[15]....
        /*00ec*/ 	.word	0xffffffff


	//   ....[16]....
        /*00f0*/ 	.word	0xffffffff


	//   ....[17]....
        /*00f4*/ 	.word	0xffffffff


	//   ....[18]....
        /*00f8*/ 	.word	0xffffffff


	//   ....[19]....
        /*00fc*/ 	.word	0xffffffff


	//   ....[20]....
        /*0100*/ 	.word	0xffffffff


	//   ....[21]....
        /*0104*/ 	.word	0xffffffff


	//   ....[22]....
        /*0108*/ 	.word	0xffffffff


	//   ....[23]....
        /*010c*/ 	.word	0xffffffff


	//   ....[24]....
        /*0110*/ 	.word	0xffffffff


	//   ....[25]....
        /*0114*/ 	.word	0xffffffff


	//   ....[26]....
        /*0118*/ 	.word	0xffffffff


	//   ....[27]....
        /*011c*/ 	.word	0xffffffff


	//   ....[28]....
        /*0120*/ 	.word	0xffffffff


	//   ....[29]....
        /*0124*/ 	.word	0xffffffff


	//----- nvinfo : EIATTR_COOP_GROUP_INSTR_OFFSETS
	.align		4
.L_204:
        /*0128*/ 	.byte	0x04, 0x28
        /*012a*/ 	.short	(.L_206 - .L_205)


	//   ....[0]....
.L_205:
        /*012c*/ 	.word	0x00000980


	//   ....[1]....
        /*0130*/ 	.word	0x000009e0


	//   ....[2]....
        /*0134*/ 	.word	0x00000a50


	//   ....[3]....
        /*0138*/ 	.word	0x00000aa0


	//   ....[4]....
        /*013c*/ 	.word	0x00000ad0


	//   ....[5]....
        /*0140*/ 	.word	0x00000d20


	//   ....[6]....
        /*0144*/ 	.word	0x00000db0


	//   ....[7]....
        /*0148*/ 	.word	0x00000df0


	//   ....[8]....
        /*014c*/ 	.word	0x00000e40


	//   ....[9]....
        /*0150*/ 	.word	0x00000e80


	//   ....[10]....
        /*0154*/ 	.word	0x00001e30


	//   ....[11]....
        /*0158*/ 	.word	0x00001eb0


	//   ....[12]....
        /*015c*/ 	.word	0x00001f00


	//   ....[13]....
        /*0160*/ 	.word	0x00001f40


	//   ....[14]....
        /*0164*/ 	.word	0x00001f70


	//   ....[15]....
        /*0168*/ 	.word	0x000029c0


	//   ....[16]....
        /*016c*/ 	.word	0x00002a20


	//   ....[17]....
        /*0170*/ 	.word	0x00002a90


	//   ....[18]....
        /*0174*/ 	.word	0x00002ae0


	//   ....[19]....
        /*0178*/ 	.word	0x00002b10


	//   ....[20]....
        /*017c*/ 	.word	0x00002d60


	//   ....[21]....
        /*0180*/ 	.word	0x00002de0


	//   ....[22]....
        /*0184*/ 	.word	0x00002e20


	//   ....[23]....
        /*0188*/ 	.word	0x00002e60


	//   ....[24]....
        /*018c*/ 	.word	0x00002ec0


	//   ....[25]....
        /*0190*/ 	.word	0x00003f60


	//   ....[26]....
        /*0194*/ 	.word	0x00003fe0


	//   ....[27]....
        /*0198*/ 	.word	0x00004030


	//   ....[28]....
        /*019c*/ 	.word	0x00004070


	//   ....[29]....
        /*01a0*/ 	.word	0x000040a0


	//----- nvinfo : EIATTR_VRC_CTA_INIT_COUNT
	.align		4
.L_206:
        /*01a4*/ 	.byte	0x02, 0x4a
	.zero		1
	.zero		1


	//----- nvinfo : EIATTR_EXIT_INSTR_OFFSETS
	.align		4
        /*01a8*/ 	.byte	0x04, 0x1c
        /*01aa*/ 	.short	(.L_208 - .L_207)


	//   ....[0]....
.L_207:
        /*01ac*/ 	.word	0x00000080


	//   ....[1]....
        /*01b0*/ 	.word	0x000000c0


	//   ....[2]....
        /*01b4*/ 	.word	0x00004280


	//   ....[3]....
        /*01b8*/ 	.word	0x000042f0


	//----- nvinfo : EIATTR_MAX_THREADS
	.align		4
.L_208:
        /*01bc*/ 	.byte	0x04, 0x05
        /*01be*/ 	.short	(.L_210 - .L_209)
.L_209:
        /*01c0*/ 	.word	0x00000200
        /*01c4*/ 	.word	0x00000001
        /*01c8*/ 	.word	0x00000001


	//----- nvinfo : EIATTR_CRS_STACK_SIZE
	.align		4
.L_210:
        /*01cc*/ 	.byte	0x04, 0x1e
        /*01ce*/ 	.short	(.L_212 - .L_211)
.L_211:
        /*01d0*/ 	.word	0x00000000


	//----- nvinfo : EIATTR_CBANK_PARAM_SIZE
	.align		4
.L_212:
        /*01d4*/ 	.byte	0x03, 0x19
        /*01d6*/ 	.short	0x0021


	//----- nvinfo : EIATTR_PARAM_CBANK
	.align		4
        /*01d8*/ 	.byte	0x04, 0x0a
        /*01da*/ 	.short	(.L_214 - .L_213)
	.align		4
.L_213:
        /*01dc*/ 	.word	index@(.nv.constant0._ZN3cub18CUB_300001_SM_10006detail6reduce28DeviceReduceSingleTileKernelINS2_10policy_hubIfjN4cuda3std3__44plusIfEEE10Policy1000EPfPdiS9_dfNS7_10__identityEEEvT0_T1_T2_T3_T4_T6_)
        /*01e0*/ 	.short	0x0380
        /*01e2*/ 	.short	0x0021


	//----- nvinfo : EIATTR_SW_WAR
	.align		4
.L_214:
        /*01e4*/ 	.byte	0x04, 0x36
        /*01e6*/ 	.short	(.L_216 - .L_215)
.L_215:
        /*01e8*/ 	.word	0x00000008
.L_216:


//--------------------- .nv.info._ZN3cub18CUB_300001_SM_10006detail6reduce18DeviceReduceKernelINS2_10policy_hubIfjN4cuda3std3__44plusIfEEE10Policy1000EN6thrust24THRUST_300001_SM_1000_NS6detail15normal_iteratorINSD_10device_ptrIfEEEEjS9_fNS7_10__identityEEEvT0_PT3_T1_NS0_13GridEvenShareISN_EET2_T4_ --------------------------
	.section	.nv.info._ZN3cub18CUB_300001_SM_10006detail6reduce18DeviceReduceKernelINS2_10policy_hubIfjN4cuda3std3__44plusIfEEE10Policy1000EN6thrust24THRUST_300001_SM_1000_NS6detail15normal_iteratorINSD_10device_ptrIfEEEEjS9_fNS7_10__identityEEEvT0_PT3_T1_NS0_13GridEvenShareISN_EET2_T4_,"",@"SHT_CUDA_INFO"
	.sectionflags	@""
	.align	4


	//----- nvinfo : EIATTR_CUDA_API_VERSION
	.align		4
        /*0000*/ 	.byte	0x04, 0x37
        /*0002*/ 	.short	(.L_218 - .L_217)
.L_217:
        /*0004*/ 	.word	0x00000082


	//----- nvinfo : EIATTR_KPARAM_INFO
	.align		4
.L_218:
        /*0008*/ 	.byte	0x04, 0x17
        /*000a*/ 	.short	(.L_220 - .L_219)
.L_219:
        /*000c*/ 	.word	0x00000000
        /*0010*/ 	.short	0x0005
        /*0012*/ 	.short	0x003d
        /*0014*/ 	.byte	0x00, 0xf0, 0x05, 0x00


	//----- nvinfo : EIATTR_KPARAM_INFO
	.align		4
.L_220:
        /*0018*/ 	.byte	0x04, 0x17
        /*001a*/ 	.short	(.L_222 - .L_221)
.L_221:
        /*001c*/ 	.word	0x00000000
        /*0020*/ 	.short	0x0004
        /*0022*/ 	.short	0x003c
        /*0024*/ 	.byte	0x00, 0xf0, 0x05, 0x00


	//----- nvinfo : EIATTR_KPARAM_INFO
	.align		4
.L_222:
        /*0028*/ 	.byte	0x04, 0x17
        /*002a*/ 	.short	(.L_224 - .L_223)
.L_223:
        /*002c*/ 	.word	0x00000000
        /*0030*/ 	.short	0x0003
        /*0032*/ 	.short	0x0014
        /*0034*/ 	.byte	0x00, 0xf0, 0xa1, 0x00


	//----- nvinfo : EIATTR_KPARAM_INFO
	.align		4
.L_224:
        /*0038*/ 	.byte	0x04, 0x17
        /*003a*/ 	.short	(.L_226 - .L_225)
.L_225:
        /*003c*/ 	.word	0x00000000
        /*0040*/ 	.short	0x0002
        /*0042*/ 	.short	0x0010
        /*0044*/ 	.byte	0x00, 0xf0, 0x11, 0x00


	//----- nvinfo : EIATTR_KPARAM_INFO
	.align		4
.L_226:
        /*0048*/ 	.byte	0x04, 0x17
        /*004a*/ 	.short	(.L_228 - .L_227)
.L_227:
        /*004c*/ 	.word	0x00000000
        /*0050*/ 	.short	0x0001
        /*0052*/ 	.short	0x0008
        /*0054*/ 	.byte	0x00, 0xf5, 0x21, 0x00


	//----- nvinfo : EIATTR_KPARAM_INFO
	.align		4
.L_228:
        /*0058*/ 	.byte	0x04, 0x17
        /*005a*/ 	.short	(.L_230 - .L_229)
.L_229:
        /*005c*/ 	.word	0x00000000
        /*0060*/ 	.short	0x0000
        /*0062*/ 	.short	0x0000
        /*0064*/ 	.byte	0x00, 0xf0, 0x21, 0x00


	//----- nvinfo : EIATTR_SPARSE_MMA_MASK
	.align		4
.L_230:
        /*0068*/ 	.byte	0x03, 0x50
        /*006a*/ 	.short	0x0000


	//----- nvinfo : EIATTR_MAXREG_COUNT
	.align		4
        /*006c*/ 	.byte	0x03, 0x1b
        /*006e*/ 	.short	0x0080


	//----- nvinfo : EIATTR_NUM_BARRIERS
	.align		4
        /*0070*/ 	.byte	0x02, 0x4c
        /*0072*/ 	.byte	0x01
	.zero		1


	//----- nvinfo : EIATTR_MERCURY_ISA_VERSION
	.align		4
        /*0074*/ 	.byte	0x03, 0x5f
        /*0076*/ 	.short	0x0101


	//----- nvinfo : EIATTR_UNUSED_LOAD_BYTE_OFFSET
	.align		4
        /*0078*/ 	.byte	0x04, 0x44
        /*007a*/ 	.short	(.L_232 - .L_231)


	//   ....[0]....
.L_231:
        /*007c*/ 	.word	0x00000de0
        /*0080*/ 	.word	0x0000fff0


	//   ....[1]....
        /*0084*/ 	.word	0x000011f0
        /*0088*/ 	.word	0x0000fff0


	//   ....[2]....
        /*008c*/ 	.word	0x000026b0
        /*0090*/ 	.word	0x0000fff0


	//----- nvinfo : EIATTR_COOP_GROUP_MASK_REGIDS
	.align		4
.L_232:
        /*0094*/ 	.byte	0x04, 0x29
        /*0096*/ 	.short	(.L_234 - .L_233)


	//   ....[0]....
.L_233:
        /*0098*/ 	.word	0xffffffff


	//   ....[1]....
        /*009c*/ 	.word	0xffffffff


	//   ....[2]....
        /*00a0*/ 	.word	0xffffffff


	//   ....[3]....
        /*00a4*/ 	.word	0xffffffff


	//   ....[4]....
        /*00a8*/ 	.word	0xffffffff


	//   ....[5]....
        /*00ac*/ 	.word	0xffffffff


	//   ....[6]....
        /*00b0*/ 	.word	0xffffffff


	//   ....[7]....
        /*00b4*/ 	.word	0xffffffff


	//   ....[8]....
        /*00b8*/ 	.word	0xffffffff


	//   ....[9]....
        /*00bc*/ 	.word	0xffffffff


	//   ....[10]....
        /*00c0*/ 	.word	0xffffffff


	//   ....[11]....
        /*00c4*/ 	.word	0xffffffff


	//   ....[12]....
        /*00c8*/ 	.word	0xffffffff


	//   ....[13]....
        /*00cc*/ 	.word	0xffffffff


	//   ....[14]....
        /*00d0*/ 	.word	0xffffffff


	//----- nvinfo : EIATTR_COOP_GROUP_INSTR_OFFSETS
	.align		4
.L_234:
        /*00d4*/ 	.byte	0x04, 0x28
        /*00d6*/ 	.short	(.L_236 - .L_235)


	//   ....[0]....
.L_235:
        /*00d8*/ 	.word	0x00000bf0


	//   ....[1]....
        /*00dc*/ 	.word	0x00000c50


	//   ....[2]....
        /*00e0*/ 	.word	0x00000cc0


	//   ....[3]....
        /*00e4*/ 	.word	0x00000d10


	//   ....[4]....
        /*00e8*/ 	.word	0x00000d40


	//   ....[5]....
        /*00ec*/ 	.word	0x00000f90


	//   ....[6]....
        /*00f0*/ 	.word	0x00001020


	//   ....[7]....
        /*00f4*/ 	.word	0x00001070


	//   ....[8]....
        /*00f8*/ 	.word	0x000010b0


	//   ....[9]....
        /*00fc*/ 	.word	0x000010f0


	//   ....[10]....
        /*0100*/ 	.word	0x000024c0


	//   ....[11]....
        /*0104*/ 	.word	0x00002550


	//   ....[12]....
        /*0108*/ 	.word	0x000025a0


	//   ....[13]....
        /*010c*/ 	.word	0x000025e0


	//   ....[14]....
        /*0110*/ 	.word	0x00002610


	//----- nvinfo : EIATTR_VRC_CTA_INIT_COUNT
	.align		4
.L_236:
        /*0114*/ 	.byte	0x02, 0x4a
	.zero		1
	.zero		1


	//----- nvinfo : EIATTR_EXIT_INSTR_OFFSETS
	.align		4
        /*0118*/ 	.byte	0x04, 0x1c
        /*011a*/ 	.short	(.L_238 - .L_237)


	//   ....[0]....
.L_237:
        /*011c*/ 	.word	0x000027f0


	//   ....[1]....
        /*0120*/ 	.word	0x00002830


	//----- nvinfo : EIATTR_MAX_THREADS
	.align		4
.L_238:
        /*0124*/ 	.byte	0x04, 0x05
        /*0126*/ 	.short	(.L_240 - .L_239)
.L_239:
        /*0128*/ 	.word	0x00000200
        /*012c*/ 	.word	0x00000001
        /*0130*/ 	.word	0x00000001


	//----- nvinfo : EIATTR_CRS_STACK_SIZE
	.align		4
.L_240:
        /*0134*/ 	.byte	0x04, 0x1e
        /*0136*/ 	.short	(.L_242 - .L_241)
.L_241:
        /*0138*/ 	.word	0x00000000


	//----- nvinfo : EIATTR_CBANK_PARAM_SIZE
	.align		4
.L_242:
        /*013c*/ 	.byte	0x03, 0x19
        /*013e*/ 	.short	0x003e


	//----- nvinfo : EIATTR_PARAM_CBANK
	.align		4
        /*0140*/ 	.byte	0x04, 0x0a
        /*0142*/ 	.short	(.L_244 - .L_243)
	.align		4
.L_243:
        /*0144*/ 	.word	index@(.nv.constant0._ZN3cub18CUB_300001_SM_10006detail6reduce18DeviceReduceKernelINS2_10policy_hubIfjN4cuda3std3__44plusIfEEE10Policy1000EN6thrust24THRUST_300001_SM_1000_NS6detail15normal_iteratorINSD_10device_ptrIfEEEEjS9_fNS7_10__identityEEEvT0_PT3_T1_NS0_13GridEvenShareISN_EET2_T4_)
        /*0148*/ 	.short	0x0380
        /*014a*/ 	.short	0x003e


	//----- nvinfo : EIATTR_SW_WAR
	.align		4
.L_244:
        /*014c*/ 	.byte	0x04, 0x36
        /*014e*/ 	.short	(.L_246 - .L_245)
.L_245:
        /*0150*/ 	.word	0x00000008
.L_246:


//--------------------- .nv.info._ZN3cub18CUB_300001_SM_10006detail6reduce28DeviceReduceSingleTileKernelINS2_10policy_hubIfjN4cuda3std3__44plusIfEEE10Policy1000EN6thrust24THRUST_300001_SM_1000_NS6detail15normal_iteratorINSD_10device_ptrIfEEEEPdjS9_dfNS7_10__identityEEEvT0_T1_T2_T3_T4_T6_ --------------------------
	.section	.nv.info._ZN3cub18CUB_300001_SM_10006detail6reduce28DeviceReduceSingleTileKernelINS2_10policy_hubIfjN4cuda3std3__44plusIfEEE10Policy1000EN6thrust24THRUST_300001_SM_1000_NS6detail15normal_iteratorINSD_10device_ptrIfEEEEPdjS9_dfNS7_10__identityEEEvT0_T1_T2_T3_T4_T6_,"",@"SHT_CUDA_INFO"
	.sectionflags	@""
	.align	4


	//----- nvinfo : EIATTR_CUDA_API_VERSION
	.align		4
        /*0000*/ 	.byte	0x04, 0x37
        /*0002*/ 	.short	(.L_248 - .L_247)
.L_247:
        /*0004*/ 	.word	0x00000082


	//----- nvinfo : EIATTR_KPARAM_INFO
	.align		4
.L_248:
        /*0008*/ 	.byte	0x04, 0x17
        /*000a*/ 	.short	(.L_250 - .L_249)
.L_249:
        /*000c*/ 	.word	0x00000000
        /*0010*/ 	.short	0x0005
        /*0012*/ 	.short	0x0020
        /*0014*/ 	.byte	0x00, 0xf0, 0x05, 0x00


	//----- nvinfo : EIATTR_KPARAM_INFO
	.align		4
.L_250:
        /*0018*/ 	.byte	0x04, 0x17
        /*001a*/ 	.short	(.L_252 - .L_251)
.L_251:
        /*001c*/ 	.word	0x00000000
        /*0020*/ 	.short	0x0004
        /*0022*/ 	.short	0x0018
        /*0024*/ 	.byte	0x00, 0xf0, 0x21, 0x00


	//----- nvinfo : EIATTR_KPARAM_INFO
	.align		4
.L_252:
        /*0028*/ 	.byte	0x04, 0x17
        /*002a*/ 	.short	(.L_254 - .L_253)
.L_253:
        /*002c*/ 	.word	0x00000000
        /*0030*/ 	.short	0x0003
        /*0032*/ 	.short	0x0014
        /*0034*/ 	.byte	0x00, 0xf0, 0x05, 0x00


	//----- nvinfo : EIATTR_KPARAM_INFO
	.align		4
.L_254:
        /*0038*/ 	.byte	0x04, 0x17
        /*003a*/ 	.short	(.L_256 - .L_255)
.L_255:
        /*003c*/ 	.word	0x00000000
        /*0040*/ 	.short	0x0002
        /*0042*/ 	.short	0x0010
        /*0044*/ 	.byte	0x00, 0xf0, 0x11, 0x00


	//----- nvinfo : EIATTR_KPARAM_INFO
	.align		4
.L_256:
        /*0048*/ 	.byte	0x04, 0x17
        /*004a*/ 	.short	(.L_258 - .L_257)
.L_257:
        /*004c*/ 	.word	0x00000000
        /*0050*/ 	.short	0x0001
        /*0052*/ 	.short	0x0008
        /*0054*/ 	.byte	0x00, 0xf5, 0x21, 0x00


	//----- nvinfo : EIATTR_KPARAM_INFO
	.align		4
.L_258:
        /*0058*/ 	.byte	0x04, 0x17
        /*005a*/ 	.short	(.L_260 - .L_259)
.L_259:
        /*005c*/ 	.word	0x00000000
        /*0060*/ 	.short	0x0000
        /*0062*/ 	.short	0x0000
        /*0064*/ 	.byte	0x00, 0xf0, 0x21, 0x00


	//----- nvinfo : EIATTR_SPARSE_MMA_MASK
	.align		4
.L_260:
        /*0068*/ 	.byte	0x03, 0x50
        /*006a*/ 	.short	0x0000


	//----- nvinfo : EIATTR_MAXREG_COUNT
	.align		4
        /*006c*/ 	.byte	0x03, 0x1b
        /*006e*/ 	.short	0x0080


	//----- nvinfo : EIATTR_NUM_BARRIERS
	.align		4
        /*0070*/ 	.byte	0x02, 0x4c
        /*0072*/ 	.byte	0x01
	.zero		1


	//----- nvinfo : EIATTR_MERCURY_ISA_VERSION
	.align		4
        /*0074*/ 	.byte	0x03, 0x5f
        /*0076*/ 	.short	0x0101


	//----- nvinfo : EIATTR_UNUSED_LOAD_BYTE_OFFSET
	.align		4
        /*0078*/ 	.byte	0x04, 0x44
        /*007a*/ 	.short	(.L_262 - .L_261)


	//   ....[0]....
.L_261:
        /*007c*/ 	.word	0x00000b00
        /*0080*/ 	.word	0x0000fff0


	//   ....[1]....
        /*0084*/ 	.word	0x00000f10
        /*0088*/ 	.word	0x0000fff0


	//   ....[2]....
        /*008c*/ 	.word	0x00002270
        /*0090*/ 	.word	0x0000fff0


	//----- nvinfo : EIATTR_COOP_GROUP_MASK_REGIDS
	.align		4
.L_262:
        /*0094*/ 	.byte	0x04, 0x29
        /*0096*/ 	.short	(.L_264 - .L_263)


	//   ....[0]....
.L_263:
        /*0098*/ 	.word	0xffffffff


	//   ....[1]....
        /*009c*/ 	.word	0xffffffff


	//   ....[2]....
        /*00a0*/ 	.word	0xffffffff


	//   ....[3]....
        /*00a4*/ 	.word	0xffffffff


	//   ....[4]....
        /*00a8*/ 	.word	0xffffffff


	//   ....[5]....
        /*00ac*/ 	.word	0xffffffff


	//   ....[6]....
        /*00b0*/ 	.word	0xffffffff


	//   ....[7]....
        /*00b4*/ 	.word	0xffffffff


	//   ....[8]....
        /*00b8*/ 	.word	0xffffffff


	//   ....[9]....
        /*00bc*/ 	.word	0xffffffff


	//   ....[10]....
        /*00c0*/ 	.word	0xffffffff


	//   ....[11]....
        /*00c4*/ 	.word	0xffffffff


	//   ....[12]....
        /*00c8*/ 	.word	0xffffffff


	//   ....[13]....
        /*00cc*/ 	.word	0xffffffff


	//   ....[14]....
        /*00d0*/ 	.word	0xffffffff


	//----- nvinfo : EIATTR_COOP_GROUP_INSTR_OFFSETS
	.align		4
.L_264:
        /*00d4*/ 	.byte	0x04, 0x28
        /*00d6*/ 	.short	(.L_266 - .L_265)


	//   ....[0]....
.L_265:
        /*00d8*/ 	.word	0x00000910


	//   ....[1]....
        /*00dc*/ 	.word	0x00000970


	//   ....[2]....
        /*00e0*/ 	.word	0x000009e0


	//   ....[3]....
        /*00e4*/ 	.word	0x00000a30


	//   ....[4]....
        /*00e8*/ 	.word	0x00000a60


	//   ....[5]....
        /*00ec*/ 	.word	0x00000cb0


	//   ....[6]....
        /*00f0*/ 	.word	0x00000d40


	//   ....[7]....
        /*00f4*/ 	.word	0x00000d80


	//   ....[8]....
        /*00f8*/ 	.word	0x00000dd0


	//   ....[9]....
        /*00fc*/ 	.word	0x00000e10


	//   ....[10]....
        /*0100*/ 	.word	0x00002090


	//   ....[11]....
        /*0104*/ 	.word	0x00002110


	//   ....[12]....
        /*0108*/ 	.word	0x00002160


	//   ....[13]....
        /*010c*/ 	.word	0x000021a0


	//   ....[14]....
        /*0110*/ 	.word	0x000021d0


	//----- nvinfo : EIATTR_VRC_CTA_INIT_COUNT
	.align		4
.L_266:
        /*0114*/ 	.byte	0x02, 0x4a
	.zero		1
	.zero		1


	//----- nvinfo : EIATTR_EXIT_INSTR_OFFSETS
	.align		4
        /*0118*/ 	.byte	0x04, 0x1c
        /*011a*/ 	.short	(.L_268 - .L_267)


	//   ....[0]....
.L_267:
        /*011c*/ 	.word	0x00000080


	//   ....[1]....
        /*0120*/ 	.word	0x000000c0


	//   ....[2]....
        /*0124*/ 	.word	0x000023b0


	//   ....[3]....
        /*0128*/ 	.word	0x00002420


	//----- nvinfo : EIATTR_MAX_THREADS
	.align		4
.L_268:
        /*012c*/ 	.byte	0x04, 0x05
        /*012e*/ 	.short	(.L_270 - .L_269)
.L_269:
        /*0130*/ 	.word	0x00000200
        /*0134*/ 	.word	0x00000001
        /*0138*/ 	.word	0x00000001


	//----- nvinfo : EIATTR_CRS_STACK_SIZE
	.align		4
.L_270:
        /*013c*/ 	.byte	0x04, 0x1e
        /*013e*/ 	.short	(.L_272 - .L_271)
.L_271:
        /*0140*/ 	.word	0x00000000


	//----- nvinfo : EIATTR_CBANK_PARAM_SIZE
	.align		4
.L_272:
        /*0144*/ 	.byte	0x03, 0x19
        /*0146*/ 	.short	0x0021


	//----- nvinfo : EIATTR_PARAM_CBANK
	.align		4
        /*0148*/ 	.byte	0x04, 0x0a
        /*014a*/ 	.short	(.L_274 - .L_273)
	.align		4
.L_273:
        /*014c*/ 	.word	index@(.nv.constant0._ZN3cub18CUB_300001_SM_10006detail6reduce28DeviceReduceSingleTileKernelINS2_10policy_hubIfjN4cuda3std3__44plusIfEEE10Policy1000EN6thrust24THRUST_300001_SM_1000_NS6detail15normal_iteratorINSD_10device_ptrIfEEEEPdjS9_dfNS7_10__identityEEEvT0_T1_T2_T3_T4_T6_)
        /*0150*/ 	.short	0x0380
        /*0152*/ 	.short	0x0021


	//----- nvinfo : EIATTR_SW_WAR
	.align		4
.L_274:
        /*0154*/ 	.byte	0x04, 0x36
        /*0156*/ 	.short	(.L_276 - .L_275)
.L_275:
        /*0158*/ 	.word	0x00000008
.L_276:


//--------------------- .nv.info._ZN3cub18CUB_300001_SM_10006detail9transform16transform_kernelINS2_10policy_hubILb1EN4cuda3std3__45tupleIJN6thrust24THRUST_300001_SM_1000_NS17counting_iteratorIiNSA_11use_defaultESC_SC_EEEEEE10policy1000El7RandGenNSA_6detail15normal_iteratorINSA_10device_ptrIfEEEEJSD_EEEvT0_iT1_T2_DpNS2_10kernel_argIT3_EE --------------------------
	.section	.nv.info._ZN3cub18CUB_300001_SM_10006detail9transform16transform_kernelINS2_10policy_hubILb1EN4cuda3std3__45tupleIJN6thrust24THRUST_300001_SM_1000_NS17counting_iteratorIiNSA_11use_defaultESC_SC_EEEEEE10policy1000El7RandGenNSA_6detail15normal_iteratorINSA_10device_ptrIfEEEEJSD_EEEvT0_iT1_T2_DpNS2_10kernel_argIT3_EE,"",@"SHT_CUDA_INFO"
	.sectionflags	@""
	.align	4


	//----- nvinfo : EIATTR_CUDA_API_VERSION
	.align		4
        /*0000*/ 	.byte	0x04, 0x37
        /*0002*/ 	.short	(.L_278 - .L_277)
.L_277:
        /*0004*/ 	.word	0x00000082


	//----- nvinfo : EIATTR_KPARAM_INFO
	.align		4
.L_278:
        /*0008*/ 	.byte	0x04, 0x17
        /*000a*/ 	.short	(.L_280 - .L_279)
.L_279:
        /*000c*/ 	.word	0x00000000
        /*0010*/ 	.short	0x0004
        /*0012*/ 	.short	0x0018
        /*0014*/ 	.byte	0x00, 0xf0, 0x41, 0x00


	//----- nvinfo : EIATTR_KPARAM_INFO
	.align		4
.L_280:
        /*0018*/ 	.byte	0x04, 0x17
        /*001a*/ 	.short	(.L_282 - .L_281)
.L_281:
        /*001c*/ 	.word	0x00000000
        /*0020*/ 	.short	0x0003
        /*0022*/ 	.short	0x0010
        /*0024*/ 	.byte	0x00, 0xf0, 0x21, 0x00


	//----- nvinfo : EIATTR_KPARAM_INFO
	.align		4
.L_282:
        /*0028*/ 	.byte	0x04, 0x17
        /*002a*/ 	.short	(.L_284 - .L_283)
.L_283:
        /*002c*/ 	.word	0x00000000
        /*0030*/ 	.short	0x0002
        /*0032*/ 	.short	0x000c
        /*0034*/ 	.byte	0x00, 0xf0, 0x05, 0x00


	//----- nvinfo : EIATTR_KPARAM_INFO
	.align		4
.L_284:
        /*0038*/ 	.byte	0x04, 0x17
        /*003a*/ 	.short	(.L_286 - .L_285)
.L_285:
        /*003c*/ 	.word	0x00000000
        /*0040*/ 	.short	0x0001
        /*0042*/ 	.short	0x0008
        /*0044*/ 	.byte	0x00, 0xf0, 0x11, 0x00


	//----- nvinfo : EIATTR_KPARAM_INFO
	.align		4
.L_286:
        /*0048*/ 	.byte	0x04, 0x17
        /*004a*/ 	.short	(.L_288 - .L_287)
.L_287:
        /*004c*/ 	.word	0x00000000
        /*0050*/ 	.short	0x0000
        /*0052*/ 	.short	0x0000
        /*0054*/ 	.byte	0x00, 0xf0, 0x21, 0x00


	//----- nvinfo : EIATTR_SPARSE_MMA_MASK
	.align		4
.L_288:
        /*0058*/ 	.byte	0x03, 0x50
        /*005a*/ 	.short	0x0000


	//----- nvinfo : EIATTR_MAXREG_COUNT
	.align		4
        /*005c*/ 	.byte	0x03, 0x1b
        /*005e*/ 	.short	0x00ff


	//----- nvinfo : EIATTR_MERCURY_ISA_VERSION
	.align		4
        /*0060*/ 	.byte	0x03, 0x5f
        /*0062*/ 	.short	0x0101


	//----- nvinfo : EIATTR_VRC_CTA_INIT_COUNT
	.align		4
        /*0064*/ 	.byte	0x02, 0x4a
	.zero		1
	.zero		1


	//----- nvinfo : EIATTR_EXIT_INSTR_OFFSETS
	.align		4
        /*0068*/ 	.byte	0x04, 0x1c
        /*006a*/ 	.short	(.L_290 - .L_289)


	//   ....[0]....
.L_289:
        /*006c*/ 	.word	0x00000170


	//   ....[1]....
        /*0070*/ 	.word	0x00000c80


	//   ....[2]....
        /*0074*/ 	.word	0x00000ca0


	//   ....[3]....
        /*0078*/ 	.word	0x00001750


	//----- nvinfo : EIATTR_MAX_THREADS
	.align		4
.L_290:
        /*007c*/ 	.byte	0x04, 0x05
        /*007e*/ 	.short	(.L_292 - .L_291)
.L_291:
        /*0080*/ 	.word	0x00000080
        /*0084*/ 	.word	0x00000001
        /*0088*/ 	.word	0x00000001


	//----- nvinfo : EIATTR_CRS_STACK_SIZE
	.align		4
.L_292:
        /*008c*/ 	.byte	0x04, 0x1e
        /*008e*/ 	.short	(.L_294 - .L_293)
.L_293:
        /*0090*/ 	.word	0x00000000


	//----- nvinfo : EIATTR_CBANK_PARAM_SIZE
	.align		4
.L_294:
        /*0094*/ 	.byte	0x03, 0x19
        /*0096*/ 	.short	0x0028


	//----- nvinfo : EIATTR_PARAM_CBANK
	.align		4
        /*0098*/ 	.byte	0x04, 0x0a
        /*009a*/ 	.short	(.L_296 - .L_295)
	.align		4
.L_295:
        /*009c*/ 	.word	index@(.nv.constant0._ZN3cub18CUB_300001_SM_10006detail9transform16transform_kernelINS2_10policy_hubILb1EN4cuda3std3__45tupleIJN6thrust24THRUST_300001_SM_1000_NS17counting_iteratorIiNSA_11use_defaultESC_SC_EEEEEE10policy1000El7RandGenNSA_6detail15normal_iteratorINSA_10device_ptrIfEEEEJSD_EEEvT0_iT1_T2_DpNS2_10kernel_argIT3_EE)
        /*00a0*/ 	.short	0x0380
        /*00a2*/ 	.short	0x0028


	//----- nvinfo : EIATTR_SW_WAR
	.align		4
.L_296:
        /*00a4*/ 	.byte	0x04, 0x36
        /*00a6*/ 	.short	(.L_298 - .L_297)
.L_297:
        /*00a8*/ 	.word	0x00000008
.L_298:


//--------------------- .nv.info._ZN3cub18CUB_300001_SM_10006detail9transform16transform_kernelINS2_10policy_hubILb1EN4cuda3std3__45tupleIJN6thrust24THRUST_300001_SM_1000_NS17counting_iteratorIiNSA_11use_defaultESC_SC_EEEEEE10policy1000Ei7RandGenNSA_6detail15normal_iteratorINSA_10device_ptrIfEEEEJSD_EEEvT0_iT1_T2_DpNS2_10kernel_argIT3_EE --------------------------
	.section	.nv.info._ZN3cub18CUB_300001_SM_10006detail9transform16transform_kernelINS2_10policy_hubILb1EN4cuda3std3__45tupleIJN6thrust24THRUST_300001_SM_1000_NS17counting_iteratorIiNSA_11use_defaultESC_SC_EEEEEE10policy1000Ei7RandGenNSA_6detail15normal_iteratorINSA_10device_ptrIfEEEEJSD_EEEvT0_iT1_T2_DpNS2_10kernel_argIT3_EE,"",@"SHT_CUDA_INFO"
	.sectionflags	@""
	.align	4


	//----- nvinfo : EIATTR_CUDA_API_VERSION
	.align		4
        /*0000*/ 	.byte	0x04, 0x37
        /*0002*/ 	.short	(.L_300 - .L_299)
.L_299:
        /*0004*/ 	.word	0x00000082


	//----- nvinfo : EIATTR_KPARAM_INFO
	.align		4
.L_300:
        /*0008*/ 	.byte	0x04, 0x17
        /*000a*/ 	.short	(.L_302 - .L_301)
.L_301:
        /*000c*/ 	.word	0x00000000
        /*0010*/ 	.short	0x0004
        /*0012*/ 	.short	0x0018
        /*0014*/ 	.byte	0x00, 0xf0, 0x41, 0x00


	//----- nvinfo : EIATTR_KPARAM_INFO
	.align		4
.L_302:
        /*0018*/ 	.byte	0x04, 0x17
        /*001a*/ 	.short	(.L_304 - .L_303)
.L_303:
        /*001c*/ 	.word	0x00000000
        /*0020*/ 	.short	0x0003
        /*0022*/ 	.short	0x0010
        /*0024*/ 	.byte	0x00, 0xf0, 0x21, 0x00


	//----- nvinfo : EIATTR_KPARAM_INFO
	.align		4
.L_304:
        /*0028*/ 	.byte	0x04, 0x17
        /*002a*/ 	.short	(.L_306 - .L_305)
.L_305:
        /*002c*/ 	.word	0x00000000
        /*0030*/ 	.short	0x0002
        /*0032*/ 	.short	0x0008
        /*0034*/ 	.byte	0x00, 0xf0, 0x05, 0x00


	//----- nvinfo : EIATTR_KPARAM_INFO
	.align		4
.L_306:
        /*0038*/ 	.byte	0x04, 0x17
        /*003a*/ 	.short	(.L_308 - .L_307)
.L_307:
        /*003c*/ 	.word	0x00000000
        /*0040*/ 	.short	0x0001
        /*0042*/ 	.short	0x0004
        /*0044*/ 	.byte	0x00, 0xf0, 0x11, 0x00


	//----- nvinfo : EIATTR_KPARAM_INFO
	.align		4
.L_308:
        /*0048*/ 	.byte	0x04, 0x17
        /*004a*/ 	.short	(.L_310 - .L_309)
.L_309:
        /*004c*/ 	.word	0x00000000
        /*0050*/ 	.short	0x0000
        /*0052*/ 	.short	0x0000
        /*0054*/ 	.byte	0x00, 0xf0, 0x11, 0x00


	//----- nvinfo : EIATTR_SPARSE_MMA_MASK
	.align		4
.L_310:
        /*0058*/ 	.byte	0x03, 0x50
        /*005a*/ 	.short	0x0000


	//----- nvinfo : EIATTR_MAXREG_COUNT
	.align		4
        /*005c*/ 	.byte	0x03, 0x1b
        /*005e*/ 	.short	0x00ff


	//----- nvinfo : EIATTR_MERCURY_ISA_VERSION
	.align		4
        /*0060*/ 	.byte	0x03, 0x5f
        /*0062*/ 	.short	0x0101


	//----- nvinfo : EIATTR_VRC_CTA_INIT_COUNT
	.align		4
        /*0064*/ 	.byte	0x02, 0x4a
	.zero		1
	.zero		1


	//----- nvinfo : EIATTR_EXIT_INSTR_OFFSETS
	.align		4
        /*0068*/ 	.byte	0x04, 0x1c
        /*006a*/ 	.short	(.L_312 - .L_311)


	//   ....[0]....
.L_311:
        /*006c*/ 	.word	0x000000f0


	//   ....[1]....
        /*0070*/ 	.word	0x00000ba0


	//   ....[2]....
        /*0074*/ 	.word	0x00000bd0


	//   ....[3]....
        /*0078*/ 	.word	0x000016e0


	//----- nvinfo : EIATTR_MAX_THREADS
	.align		4
.L_312:
        /*007c*/ 	.byte	0x04, 0x05
        /*007e*/ 	.short	(.L_314 - .L_313)
.L_313:
        /*0080*/ 	.word	0x00000080
        /*0084*/ 	.word	0x00000001
        /*0088*/ 	.word	0x00000001


	//----- nvinfo : EIATTR_CRS_STACK_SIZE
	.align		4
.L_314:
        /*008c*/ 	.byte	0x04, 0x1e
        /*008e*/ 	.short	(.L_316 - .L_315)
.L_315:
        /*0090*/ 	.word	0x00000000


	//----- nvinfo : EIATTR_CBANK_PARAM_SIZE
	.align		4
.L_316:
        /*0094*/ 	.byte	0x03, 0x19
        /*0096*/ 	.short	0x0028


	//----- nvinfo : EIATTR_PARAM_CBANK
	.align		4
        /*0098*/ 	.byte	0x04, 0x0a
        /*009a*/ 	.short	(.L_318 - .L_317)
	.align		4
.L_317:
        /*009c*/ 	.word	index@(.nv.constant0._ZN3cub18CUB_300001_SM_10006detail9transform16transform_kernelINS2_10policy_hubILb1EN4cuda3std3__45tupleIJN6thrust24THRUST_300001_SM_1000_NS17counting_iteratorIiNSA_11use_defaultESC_SC_EEEEEE10policy1000Ei7RandGenNSA_6detail15normal_iteratorINSA_10device_ptrIfEEEEJSD_EEEvT0_iT1_T2_DpNS2_10kernel_argIT3_EE)
        /*00a0*/ 	.short	0x0380
        /*00a2*/ 	.short	0x0028


	//----- nvinfo : EIATTR_SW_WAR
	.align		4
.L_318:
        /*00a4*/ 	.byte	0x04, 0x36
        /*00a6*/ 	.short	(.L_320 - .L_319)
.L_319:
        /*00a8*/ 	.word	0x00000008
.L_320:


//--------------------- .nv.info._ZN3cub18CUB_300001_SM_10006detail8for_each13static_kernelINS2_12policy_hub_t12policy_500_tEmN6thrust24THRUST_300001_SM_1000_NS8cuda_cub20__uninitialized_fill7functorINS7_10device_ptrIfEEfEEEEvT0_T1_ --------------------------
	.section	.nv.info._ZN3cub18CUB_300001_SM_10006detail8for_each13static_kernelINS2_12policy_hub_t12policy_500_tEmN6thrust24THRUST_300001_SM_1000_NS8cuda_cub20__uninitialized_fill7functorINS7_10device_ptrIfEEfEEEEvT0_T1_,"",@"SHT_CUDA_INFO"
	.sectionflags	@""
	.align	4


	//----- nvinfo : EIATTR_CUDA_API_VERSION
	.align		4
        /*0000*/ 	.byte	0x04, 0x37
        /*0002*/ 	.short	(.L_322 - .L_321)
.L_321:
        /*0004*/ 	.word	0x00000082


	//----- nvinfo : EIATTR_KPARAM_INFO
	.align		4
.L_322:
        /*0008*/ 	.byte	0x04, 0x17
        /*000a*/ 	.short	(.L_324 - .L_323)
.L_323:
        /*000c*/ 	.word	0x00000000
        /*0010*/ 	.short	0x0001
        /*0012*/ 	.short	0x0008
        /*0014*/ 	.byte	0x00, 0xf0, 0x41, 0x00


	//----- nvinfo : EIATTR_KPARAM_INFO
	.align		4
.L_324:
        /*0018*/ 	.byte	0x04, 0x17
        /*001a*/ 	.short	(.L_326 - .L_325)
.L_325:
        /*001c*/ 	.word	0x00000000
        /*0020*/ 	.short	0x0000
        /*0022*/ 	.short	0x0000
        /*0024*/ 	.byte	0x00, 0xf0, 0x21, 0x00


	//----- nvinfo : EIATTR_SPARSE_MMA_MASK
	.align		4
.L_326:
        /*0028*/ 	.byte	0x03, 0x50
        /*002a*/ 	.short	0x0000


	//----- nvinfo : EIATTR_MAXREG_COUNT
	.align		4
        /*002c*/ 	.byte	0x03, 0x1b
        /*002e*/ 	.short	0x00ff


	//----- nvinfo : EIATTR_MERCURY_ISA_VERSION
	.align		4
        /*0030*/ 	.byte	0x03, 0x5f
        /*0032*/ 	.short	0x0101


	//----- nvinfo : EIATTR_VRC_CTA_INIT_COUNT
	.align		4
        /*0034*/ 	.byte	0x02, 0x4a
	.zero		1
	.zero		1


	//----- nvinfo : EIATTR_EXIT_INSTR_OFFSETS
	.align		4
        /*0038*/ 	.byte	0x04, 0x1c
        /*003a*/ 	.short	(.L_328 - .L_327)


	//   ....[0]....
.L_327:
        /*003c*/ 	.word	0x00000130


	//   ....[1]....
        /*0040*/ 	.word	0x00000230


	//   ....[2]....
        /*0044*/ 	.word	0x00000260


	//----- nvinfo : EIATTR_MAX_THREADS
	.align		4
.L_328:
        /*0048*/ 	.byte	0x04, 0x05
        /*004a*/ 	.short	(.L_330 - .L_329)
.L_329:
        /*004c*/ 	.word	0x00000100
        /*0050*/ 	.word	0x00000001
        /*0054*/ 	.word	0x00000001


	//----- nvinfo : EIATTR_CBANK_PARAM_SIZE
	.align		4
.L_330:
        /*0058*/ 	.byte	0x03, 0x19
        /*005a*/ 	.short	0x0018


	//----- nvinfo : EIATTR_PARAM_CBANK
	.align		4
        /*005c*/ 	.byte	0x04, 0x0a
        /*005e*/ 	.short	(.L_332 - .L_331)
	.align		4
.L_331:
        /*0060*/ 	.word	index@(.nv.constant0._ZN3cub18CUB_300001_SM_10006detail8for_each13static_kernelINS2_12policy_hub_t12policy_500_tEmN6thrust24THRUST_300001_SM_1000_NS8cuda_cub20__uninitialized_fill7functorINS7_10device_ptrIfEEfEEEEvT0_T1_)
        /*0064*/ 	.short	0x0380
        /*0066*/ 	.short	0x0018


	//----- nvinfo : EIATTR_SW_WAR
	.align		4
.L_332:
        /*0068*/ 	.byte	0x04, 0x36
        /*006a*/ 	.short	(.L_334 - .L_333)
.L_333:
        /*006c*/ 	.word	0x00000008
.L_334:


//--------------------- .nv.info._ZN3cub18CUB_300001_SM_10006detail11EmptyKernelIvEEvv --------------------------
	.section	.nv.info._ZN3cub18CUB_300001_SM_10006detail11EmptyKernelIvEEvv,"",@"SHT_CUDA_INFO"
	.sectionflags	@""
	.align	4


	//----- nvinfo : EIATTR_CUDA_API_VERSION
	.align		4
        /*0000*/ 	.byte	0x04, 0x37
        /*0002*/ 	.short	(.L_336 - .L_335)
.L_335:
        /*0004*/ 	.word	0x00000082


	//----- nvinfo : EIATTR_SPARSE_MMA_MASK
	.align		4
.L_336:
        /*0008*/ 	.byte	0x03, 0x50
        /*000a*/ 	.short	0x0000


	//----- nvinfo : EIATTR_MAXREG_COUNT
	.align		4
        /*000c*/ 	.byte	0x03, 0x1b
        /*000e*/ 	.short	0x00ff


	//----- nvinfo : EIATTR_MERCURY_ISA_VERSION
	.align		4
        /*0010*/ 	.byte	0x03, 0x5f
        /*0012*/ 	.short	0x0101


	//----- nvinfo : EIATTR_VRC_CTA_INIT_COUNT
	.align		4
        /*0014*/ 	.byte	0x02, 0x4a
	.zero		1
	.zero		1


	//----- nvinfo : EIATTR_EXIT_INSTR_OFFSETS
	.align		4
        /*0018*/ 	.byte	0x04, 0x1c
        /*001a*/ 	.short	(.L_338 - .L_337)


	//   ....[0]....
.L_337:
        /*001c*/ 	.word	0x00000010


	//----- nvinfo : EIATTR_SW_WAR
	.align		4
.L_338:
        /*0020*/ 	.byte	0x04, 0x36
        /*0022*/ 	.short	(.L_340 - .L_339)
.L_339:
        /*0024*/ 	.word	0x00000008
.L_340:


//--------------------- .nv.callgraph             --------------------------
	.section	.nv.callgraph,"",@"SHT_CUDA_CALLGRAPH"
	.align	4
	.sectionentsize	8
	.align		4
        /*0000*/ 	.word	0x00000000
	.align		4
        /*0004*/ 	.word	0xffffffff
	.align		4
        /*0008*/ 	.word	0x00000000
	.align		4
        /*000c*/ 	.word	0xfffffffe
	.align		4
        /*0010*/ 	.word	0x00000000
	.align		4
        /*0014*/ 	.word	0xfffffffd
	.align		4
        /*0018*/ 	.word	0x00000000
	.align		4
        /*001c*/ 	.word	0xfffffffc


//--------------------- .nv.constant4             --------------------------
	.section	.nv.constant4,"a",@progbits
	.align	8
	.align		8
.nv.constant4:
        /*0000*/ 	.dword	_ZN34_INTERNAL_1ca0d6a6_4_k_cu_e10d2b414cuda3std3__45__cpo5beginE
	.align		8
        /*0008*/ 	.dword	_ZN34_INTERNAL_1ca0d6a6_4_k_cu_e10d2b414cuda3std3__45__cpo3endE
	.align		8
        /*0010*/ 	.dword	_ZN34_INTERNAL_1ca0d6a6_4_k_cu_e10d2b414cuda3std3__45__cpo6cbeginE
	.align		8
        /*0018*/ 	.dword	_ZN34_INTERNAL_1ca0d6a6_4_k_cu_e10d2b414cuda3std3__45__cpo4cendE
	.align		8
        /*0020*/ 	.dword	_ZN34_INTERNAL_1ca0d6a6_4_k_cu_e10d2b414cuda3std3__45__cpo6rbeginE
	.align		8
        /*0028*/ 	.dword	_ZN34_INTERNAL_1ca0d6a6_4_k_cu_e10d2b414cuda3std3__45__cpo4rendE
	.align		8
        /*0030*/ 	.dword	_ZN34_INTERNAL_1ca0d6a6_4_k_cu_e10d2b414cuda3std3__45__cpo7crbeginE
	.align		8
        /*0038*/ 	.dword	_ZN34_INTERNAL_1ca0d6a6_4_k_cu_e10d2b414cuda3std3__45__cpo5crendE
	.align		8
        /*0040*/ 	.dword	_ZN34_INTERNAL_1ca0d6a6_4_k_cu_e10d2b414cuda3std3__436_GLOBAL__N__1ca0d6a6_4_k_cu_e10d2b416ignoreE
	.align		8
        /*0048*/ 	.dword	_ZN34_INTERNAL_1ca0d6a6_4_k_cu_e10d2b414cuda3std3__419piecewise_constructE
	.align		8
        /*0050*/ 	.dword	_ZN34_INTERNAL_1ca0d6a6_4_k_cu_e10d2b414cuda3std3__48in_placeE
	.align		8
        /*0058*/ 	.dword	_ZN34_INTERNAL_1ca0d6a6_4_k_cu_e10d2b414cuda3std3__420unreachable_sentinelE
	.align		8
        /*0060*/ 	.dword	_ZN34_INTERNAL_1ca0d6a6_4_k_cu_e10d2b414cuda3std3__47nulloptE
	.align		8
        /*0068*/ 	.dword	_ZN34_INTERNAL_1ca0d6a6_4_k_cu_e10d2b414cuda3std3__48unexpectE
	.align		8
        /*0070*/ 	.dword	_ZN34_INTERNAL_1ca0d6a6_4_k_cu_e10d2b414cuda3std6ranges3__45__cpo4swapE
	.align		8
        /*0078*/ 	.dword	_ZN34_INTERNAL_1ca0d6a6_4_k_cu_e10d2b414cuda3std6ranges3__45__cpo9iter_moveE
	.align		8
        /*0080*/ 	.dword	_ZN34_INTERNAL_1ca0d6a6_4_k_cu_e10d2b414cuda3std6ranges3__45__cpo5beginE
	.align		8
        /*0088*/ 	.dword	_ZN34_INTERNAL_1ca0d6a6_4_k_cu_e10d2b414cuda3std6ranges3__45__cpo3endE
	.align		8
        /*0090*/ 	.dword	_ZN34_INTERNAL_1ca0d6a6_4_k_cu_e10d2b414cuda3std6ranges3__45__cpo6cbeginE
	.align		8
        /*0098*/ 	.dword	_ZN34_INTERNAL_1ca0d6a6_4_k_cu_e10d2b414cuda3std6ranges3__45__cpo4cendE
	.align		8
        /*00a0*/ 	.dword	_ZN34_INTERNAL_1ca0d6a6_4_k_cu_e10d2b414cuda3std6ranges3__45__cpo7advanceE
	.align		8
        /*00a8*/ 	.dword	_ZN34_INTERNAL_1ca0d6a6_4_k_cu_e10d2b414cuda3std6ranges3__45__cpo9iter_swapE
	.align		8
        /*00b0*/ 	.dword	_ZN34_INTERNAL_1ca0d6a6_4_k_cu_e10d2b414cuda3std6ranges3__45__cpo4nextE
	.align		8
        /*00b8*/ 	.dword	_ZN34_INTERNAL_1ca0d6a6_4_k_cu_e10d2b414cuda3std6ranges3__45__cpo4prevE
	.align		8
        /*00c0*/ 	.dword	_ZN34_INTERNAL_1ca0d6a6_4_k_cu_e10d2b414cuda3std6ranges3__45__cpo4dataE
	.align		8
        /*00c8*/ 	.dword	_ZN34_INTERNAL_1ca0d6a6_4_k_cu_e10d2b414cuda3std6ranges3__45__cpo5cdataE
	.align		8
        /*00d0*/ 	.dword	_ZN34_INTERNAL_1ca0d6a6_4_k_cu_e10d2b414cuda3std6ranges3__45__cpo4sizeE
	.align		8
        /*00d8*/ 	.dword	_ZN34_INTERNAL_1ca0d6a6_4_k_cu_e10d2b414cuda3std6ranges3__45__cpo5ssizeE
	.align		8
        /*00e0*/ 	.dword	_ZN34_INTERNAL_1ca0d6a6_4_k_cu_e10d2b414cuda3std6ranges3__45__cpo8distanceE
	.align		8
        /*00e8*/ 	.dword	_ZN34_INTERNAL_1ca0d6a6_4_k_cu_e10d2b416thrust24THRUST_300001_SM_1000_NS8cuda_cub3parE
	.align		8
        /*00f0*/ 	.dword	_ZN34_INTERNAL_1ca0d6a6_4_k_cu_e10d2b416thrust24THRUST_300001_SM_1000_NS8cuda_cub10par_nosyncE
	.align		8
        /*00f8*/ 	.dword	_ZN34_INTERNAL_1ca0d6a6_4_k_cu_e10d2b416thrust24THRUST_300001_SM_1000_NS6system6detail10sequential3seqE
	.align		8
        /*0100*/ 	.dword	_ZN34_INTERNAL_1ca0d6a6_4_k_cu_e10d2b416thrust24THRUST_300001_SM_1000_NS12placeholders2_1E
	.align		8
        /*0108*/ 	.dword	_ZN34_INTERNAL_1ca0d6a6_4_k_cu_e10d2b416thrust24THRUST_300001_SM_1000_NS12placeholders2_2E
	.align		8
        /*0110*/ 	.dword	_ZN34_INTERNAL_1ca0d6a6_4_k_cu_e10d2b416thrust24THRUST_300001_SM_1000_NS12placeholders2_3E
	.align		8
        /*0118*/ 	.dword	_ZN34_INTERNAL_1ca0d6a6_4_k_cu_e10d2b416thrust24THRUST_300001_SM_1000_NS12placeholders2_4E
	.align		8
        /*0120*/ 	.dword	_ZN34_INTERNAL_1ca0d6a6_4_k_cu_e10d2b416thrust24THRUST_300001_SM_1000_NS12placeholders2_5E
	.align		8
        /*0128*/ 	.dword	_ZN34_INTERNAL_1ca0d6a6_4_k_cu_e10d2b416thrust24THRUST_300001_SM_1000_NS12placeholders2_6E
	.align		8
        /*0130*/ 	.dword	_ZN34_INTERNAL_1ca0d6a6_4_k_cu_e10d2b416thrust24THRUST_300001_SM_1000_NS12placeholders2_7E
	.align		8
        /*0138*/ 	.dword	_ZN34_INTERNAL_1ca0d6a6_4_k_cu_e10d2b416thrust24THRUST_300001_SM_1000_NS12placeholders2_8E
	.align		8
        /*0140*/ 	.dword	_ZN34_INTERNAL_1ca0d6a6_4_k_cu_e10d2b416thrust24THRUST_300001_SM_1000_NS12placeholders2_9E
	.align		8
        /*0148*/ 	.dword	_ZN34_INTERNAL_1ca0d6a6_4_k_cu_e10d2b416thrust24THRUST_300001_SM_1000_NS12placeholders3_10E
	.align		8
        /*0150*/ 	.dword	_ZN34_INTERNAL_1ca0d6a6_4_k_cu_e10d2b416thrust24THRUST_300001_SM_1000_NS3seqE


//--------------------- .text._ZN3cub18CUB_300001_SM_10006detail6reduce28DeviceReduceSingleTileKernelINS2_10policy_hubIfyN4cuda3std3__44plusIfEEE10Policy1000EPfPdiS9_dfNS7_10__identityEEEvT0_T1_T2_T3_T4_T6_ --------------------------
	.section	.text._ZN3cub18CUB_300001_SM_10006detail6reduce28DeviceReduceSingleTileKernelINS2_10policy_hubIfyN4cuda3std3__44plusIfEEE10Policy1000EPfPdiS9_dfNS7_10__identityEEEvT0_T1_T2_T3_T4_T6_,"ax",@progbits
	.align	128
        .global         _ZN3cub18CUB_300001_SM_10006detail6reduce28DeviceReduceSingleTileKernelINS2_10policy_hubIfyN4cuda3std3__44plusIfEEE10Policy1000EPfPdiS9_dfNS7_10__identityEEEvT0_T1_T2_T3_T4_T6_
        .type           _ZN3cub18CUB_300001_SM_10006detail6reduce28DeviceReduceSingleTileKernelINS2_10policy_hubIfyN4cuda3std3__44plusIfEEE10Policy1000EPfPdiS9_dfNS7_10__identityEEEvT0_T1_T2_T3_T4_T6_,@function
        .size           _ZN3cub18CUB_300001_SM_10006detail6reduce28DeviceReduceSingleTileKernelINS2_10policy_hubIfyN4cuda3std3__44plusIfEEE10Policy1000EPfPdiS9_dfNS7_10__identityEEEvT0_T1_T2_T3_T4_T6_,(.L_x_278 - _ZN3cub18CUB_300001_SM_10006detail6reduce28DeviceReduceSingleTileKernelINS2_10policy_hubIfyN4cuda3std3__44plusIfEEE10Policy1000EPfPdiS9_dfNS7_10__identityEEEvT0_T1_T2_T3_T4_T6_)
        .other          _ZN3cub18CUB_300001_SM_10006detail6reduce28DeviceReduceSingleTileKernelINS2_10policy_hubIfyN4cuda3std3__44plusIfEEE10Policy1000EPfPdiS9_dfNS7_10__identityEEEvT0_T1_T2_T3_T4_T6_,@"STO_CUDA_ENTRY STV_DEFAULT"
_ZN3cub18CUB_300001_SM_10006detail6reduce28DeviceReduceSingleTileKernelINS2_10policy_hubIfyN4cuda3std3__44plusIfEEE10Policy1000EPfPdiS9_dfNS7_10__identityEEEvT0_T1_T2_T3_T4_T6_:
.text._ZN3cub18CUB_300001_SM_10006detail6reduce28DeviceReduceSingleTileKernelINS2_10policy_hubIfyN4cuda3std3__44plusIfEEE10Policy1000EPfPdiS9_dfNS7_10__identityEEEvT0_T1_T2_T3_T4_T6_:
[----:B------:R-:W-:Y:S01]  /*0000*/  LDC R1, c[0x0][0x37c] ;  /* 0x0000df00ff017b82 */ /* 0x000fe20000000800 */
[----:B------:R-:W0:Y:S01]  /*0010*/  LDCU UR4, c[0x0][0x390] ;  /* 0x00007200ff0477ac */ /* 0x000e220008000800 */
[----:B------:R-:W1:Y:S01]  /*0020*/  LDCU.64 UR6, c[0x0][0x358] ;  /* 0x00006b00ff0677ac */ /* 0x000e620008000a00 */
[----:B0-----:R-:W-:-:S04]  /*0030*/  MOV R20, UR4 ;  /* 0x0000000400147c02 */ /* 0x001fc80008000f00 */
[----:B------:R-:W-:-:S13]  /*0040*/  ISETP.NE.AND P0, PT, R20, RZ, PT ;  /* 0x000000ff1400720c */ /* 0x000fda0003f05270 */
[----:B-1----:R-:W-:Y:S05]  /*0050*/  @P0 BRA `(.L_x_0) ;  /* 0x00000000001c0947 */ /* 0x002fea0003800000 */
[----:B------:R-:W0:Y:S02]  /*0060*/  S2R R0, SR_TID.X ;  /* 0x0000000000007919 */ /* 0x000e240000002100 */
[----:B0-----:R-:W-:-:S13]  /*0070*/  ISETP.NE.AND P0, PT, R0, RZ, PT ;  /* 0x000000ff0000720c */ /* 0x001fda0003f05270 */
[----:B------:R-:W-:Y:S05]  /*0080*/  @P0 EXIT ;  /* 0x000000000000094d */ /* 0x000fea0003800000 */
[----:B------:R-:W0:Y:S08]  /*0090*/  LDC.64 R2, c[0x0][0x388] ;  /* 0x0000e200ff027b82 */ /* 0x000e300000000a00 */
[----:B------:R-:W0:Y:S02]  /*00a0*/  LDC.64 R4, c[0x0][0x398] ;  /* 0x0000e600ff047b82 */ /* 0x000e240000000a00 */
[----:B0-----:R-:W-:Y:S01]  /*00b0*/  STG.E.64 desc[UR6][R2.64], R4 ;  /* 0x0000000402007986 */ /* 0x001fe2000c101b06 */
[----:B------:R-:W-:Y:S05]  /*00c0*/  EXIT ;  /* 0x000000000000794d */ /* 0x000fea0003800000 */
.L_x_0:
[----:B------:R-:W0:Y:S01]  /*00d0*/  LDCU UR4, c[0x0][0x380] ;  /* 0x00007000ff0477ac */ /* 0x000e220008000800 */
[----:B------:R-:W-:Y:S01]  /*00e0*/  BSSY.RECONVERGENT B0, `(.L_x_1) ;  /* 0x00003ca000007945 */ /* 0x000fe20003800200 */
[----:B0-----:R-:W-:-:S09]  /*00f0*/  ULOP3.LUT UP0, URZ, UR4, 0xf, URZ, 0xc0, !UPT ;  /* 0x0000000f04ff7892 */ /* 0x001fd2000f80c0ff */
[----:B------:R-:W-:Y:S05]  /*0100*/  BRA.U UP0, `(.L_x_2) ;  /* 0x0000001d00607547 */ /* 0x000fea000b800000 */
[----:B------:R-:W-:-:S13]  /*0110*/  ISETP.GT.AND P0, PT, R20, 0xfff, PT ;  /* 0x00000fff1400780c */ /* 0x000fda0003f04270 */
[----:B------:R-:W-:Y:S05]  /*0120*/  @P0 BRA `(.L_x_3) ;  /* 0x0000000c00a80947 */ /* 0x000fea0003800000 */
[----:B------:R-:W0:Y:S01]  /*0130*/  S2R R9, SR_TID.X ;  /* 0x0000000000097919 */ /* 0x000e220000002100 */
[----:B------:R-:W-:Y:S01]  /*0140*/  BSSY.RECONVERGENT B1, `(.L_x_4) ;  /* 0x0000009000017945 */ /* 0x000fe20003800200 */
[----:B------:R-:W-:Y:S01]  /*0150*/  HFMA2 R0, -RZ, RZ, 0, 0 ;  /* 0x00000000ff007431 */ /* 0x000fe200000001ff */
[----:B0-----:R-:W-:Y:S02]  /*0160*/  ISETP.GE.AND P0, PT, R9, R20, PT ;  /* 0x000000140900720c */ /* 0x001fe40003f06270 */
[----:B------:R-:W-:-:S11]  /*0170*/  MOV R11, R9 ;  /* 0x00000009000b7202 */ /* 0x000fd60000000f00 */
[----:B------:R-:W-:Y:S05]  /*0180*/  @P0 BRA `(.L_x_5) ;  /* 0x0000000000100947 */ /* 0x000fea0003800000 */
[----:B------:R-:W0:Y:S02]  /*0190*/  LDC.64 R2, c[0x0][0x380] ;  /* 0x0000e000ff027b82 */ /* 0x000e240000000a00 */
[----:B0-----:R-:W-:-:S05]  /*01a0*/  IMAD.WIDE.U32 R2, R9, 0x4, R2 ;  /* 0x0000000409027825 */ /* 0x001fca00078e0002 */
[----:B------:R0:W5:Y:S01]  /*01b0*/  LDG.E.CONSTANT R0, desc[UR6][R2.64] ;  /* 0x0000000602007981 */ /* 0x000162000c1e9900 */
[----:B------:R-:W-:-:S07]  /*01c0*/  IADD3 R11, PT, PT, R9, 0x100, RZ ;  /* 0x00000100090b7810 */ /* 0x000fce0007ffe0ff */
.L_x_5:
[----:B------:R-:W-:Y:S05]  /*01d0*/  BSYNC.RECONVERGENT B1 ;  /* 0x0000000000017941 */ /* 0x000fea0003800200 */
.L_x_4:
[----:B------:R-:W-:Y:S01]  /*01e0*/  ISETP.GE.AND P0, PT, R11, R20, PT ;  /* 0x000000140b00720c */ /* 0x000fe20003f06270 */
[----:B------:R-:W-:-:S12]  /*01f0*/  BSSY.RECONVERGENT B1, `(.L_x_6) ;  /* 0x0000074000017945 */ /* 0x000fd80003800200 */
[----:B------:R-:W-:Y:S05]  /*0200*/  @P0 BRA `(.L_x_7) ;  /* 0x0000000400c80947 */ /* 0x000fea0003800000 */
[----:B0-----:R-:W-:Y:S01]  /*0210*/  LOP3.LUT R3, RZ, R11, RZ, 0x33, !PT ;  /* 0x0000000bff037212 */ /* 0x001fe200078e33ff */
[----:B------:R-:W-:Y:S03]  /*0220*/  BSSY.RECONVERGENT B2, `(.L_x_8) ;  /* 0x0000015000027945 */ /* 0x000fe60003800200 */
[----:B------:R-:W-:-:S04]  /*0230*/  IADD3 R4, PT, PT, R3, R20, RZ ;  /* 0x0000001403047210 */ /* 0x000fc80007ffe0ff */
[C---:B------:R-:W-:Y:S02]  /*0240*/  LOP3.LUT R2, R4.reuse, 0x300, RZ, 0xc0, !PT ;  /* 0x0000030004027812 */ /* 0x040fe400078ec0ff */
[----:B------:R-:W-:Y:S02]  /*0250*/  ISETP.GE.U32.AND P1, PT, R4, 0x300, PT ;  /* 0x000003000400780c */ /* 0x000fe40003f26070 */
[----:B------:R-:W-:-:S13]  /*0260*/  ISETP.NE.AND P0, PT, R2, 0x300, PT ;  /* 0x000003000200780c */ /* 0x000fda0003f05270 */
[----:B------:R-:W-:Y:S05]  /*0270*/  @!P0 BRA `(.L_x_9) ;  /* 0x00000000003c8947 */ /* 0x000fea0003800000 */
[----:B------:R-:W0:Y:S01]  /*0280*/  LDC.64 R2, c[0x0][0x380] ;  /* 0x0000e000ff027b82 */ /* 0x000e220000000a00 */
[----:B------:R-:W-:-:S04]  /*0290*/  LEA.HI R4, R4, 0x1, RZ, 0x18 ;  /* 0x0000000104047811 */ /* 0x000fc800078fc0ff */
[----:B------:R-:W-:-:S04]  /*02a0*/  LOP3.LUT R4, R4, 0x3, RZ, 0xc0, !PT ;  /* 0x0000000304047812 */ /* 0x000fc800078ec0ff */
[----:B------:R-:W-:Y:S01]  /*02b0*/  IADD3 R4, PT, PT, -R4, RZ, RZ ;  /* 0x000000ff04047210 */ /* 0x000fe20007ffe1ff */
[----:B0-----:R-:W-:-:S05]  /*02c0*/  IMAD.WIDE.U32 R2, R11, 0x4, R2 ;  /* 0x000000040b027825 */ /* 0x001fca00078e0002 */
[----:B------:R-:W-:-:S07]  /*02d0*/  MOV R5, R3 ;  /* 0x0000000300057202 */ /* 0x000fce0000000f00 */
.L_x_10:
[----:B------:R-:W-:-:S06]  /*02e0*/  MOV R3, R5 ;  /* 0x0000000500037202 */ /* 0x000fcc0000000f00 */
[----:B------:R0:W2:Y:S01]  /*02f0*/  LDG.E.CONSTANT R3, desc[UR6][R2.64] ;  /* 0x0000000602037981 */ /* 0x0000a2000c1e9900 */
[----:B------:R-:W-:Y:S01]  /*0300*/  IADD3 R4, PT, PT, R4, 0x1, RZ ;  /* 0x0000000104047810 */ /* 0x000fe20007ffe0ff */
[----:B------:R-:W-:-:S03]  /*0310*/  VIADD R11, R11, 0x100 ;  /* 0x000001000b0b7836 */ /* 0x000fc60000000000 */
[----:B------:R-:W-:Y:S02]  /*0320*/  ISETP.NE.AND P0, PT, R4, RZ, PT ;  /* 0x000000ff0400720c */ /* 0x000fe40003f05270 */
[----:B0-----:R-:W-:-:S04]  /*0330*/  IADD3 R2, P2, PT, R2, 0x400, RZ ;  /* 0x0000040002027810 */ /* 0x001fc80007f5e0ff */
[----:B------:R-:W-:Y:S01]  /*0340*/  IADD3.X R5, PT, PT, RZ, R5, RZ, P2, !PT ;  /* 0x00000005ff057210 */ /* 0x000fe200017fe4ff */
[----:B--2--5:R-:W-:-:S06]  /*0350*/  FADD R0, R3, R0 ;  /* 0x0000000003007221 */ /* 0x024fcc0000000000 */
[----:B------:R-:W-:Y:S05]  /*0360*/  @P0 BRA `(.L_x_10) ;  /* 0xfffffffc00dc0947 */ /* 0x000fea000383ffff */
.L_x_9:
[----:B------:R-:W-:Y:S05]  /*0370*/  BSYNC.RECONVERGENT B2 ;  /* 0x0000000000027941 */ /* 0x000fea0003800200 */
.L_x_8:
[----:B------:R-:W-:Y:S05]  /*0380*/  @!P1 BRA `(.L_x_7) ;  /* 0x0000000400689947 */ /* 0x000fea0003800000 */
[----:B------:R-:W-:Y:S01]  /*0390*/  IADD3 R2, PT, PT, -R11, R20, RZ ;  /* 0x000000140b027210 */ /* 0x000fe20007ffe1ff */
[----:B------:R-:W-:Y:S01]  /*03a0*/  BSSY.RECONVERGENT B2, `(.L_x_11) ;  /* 0x0000031000027945 */ /* 0x000fe20003800200 */
[----:B------:R-:W-:Y:S02]  /*03b0*/  PLOP3.LUT P0, PT, PT, PT, PT, 0x80, 0x8 ;  /* 0x000000000008781c */ /* 0x000fe40003f0f070 */
[----:B------:R-:W-:-:S13]  /*03c0*/  ISETP.GT.AND P1, PT, R2, 0xc00, PT ;  /* 0x00000c000200780c */ /* 0x000fda0003f24270 */
[----:B------:R-:W-:Y:S05]  /*03d0*/  @!P1 BRA `(.L_x_12) ;  /* 0x0000000000b49947 */ /* 0x000fea0003800000 */
[----:B------:R-:W-:Y:S02]  /*03e0*/  PLOP3.LUT P0, PT, PT, PT, PT, 0x8, 0x80 ;  /* 0x000000000080781c */ /* 0x000fe40003f0e170 */
[----:B------:R-:W-:-:S11]  /*03f0*/  IADD3 R8, PT, PT, R20, -0xc00, RZ ;  /* 0xfffff40014087810 */ /* 0x000fd60007ffe0ff */
.L_x_13:
[----:B------:R-:W0:Y:S01]  /*0400*/  LDC.64 R6, c[0x0][0x380] ;  /* 0x0000e000ff067b82 */ /* 0x000e220000000a00 */
[C---:B------:R-:W-:Y:S01]  /*0410*/  IADD3 R5, PT, PT, R11.reuse, 0x400, RZ ;  /* 0x000004000b057810 */ /* 0x040fe20007ffe0ff */
[----:B0-----:R-:W-:-:S05]  /*0420*/  IMAD.WIDE R24, R11, 0x4, R6 ;  /* 0x000000040b187825 */ /* 0x001fca00078e0206 */
[----:B------:R-:W2:Y:S04]  /*0430*/  LDG.E.CONSTANT R13, desc[UR6][R24.64] ;  /* 0x00000006180d7981 */ /* 0x000ea8000c1e9900 */
[----:B------:R-:W3:Y:S01]  /*0440*/  LDG.E.CONSTANT R10, desc[UR6][R24.64+0x400] ;  /* 0x00040006180a7981 */ /* 0x000ee2000c1e9900 */
[----:B------:R-:W-:-:S03]  /*0450*/  IMAD.WIDE R4, R5, 0x4, R6 ;  /* 0x0000000405047825 */ /* 0x000fc600078e0206 */
[----:B------:R-:W4:Y:S04]  /*0460*/  LDG.E.CONSTANT R12, desc[UR6][R24.64+0x800] ;  /* 0x00080006180c7981 */ /* 0x000f28000c1e9900 */
[----:B------:R-:W4:Y:S04]  /*0470*/  LDG.E.CONSTANT R17, desc[UR6][R24.64+0xc00] ;  /* 0x000c000618117981 */ /* 0x000f28000c1e9900 */
[----:B------:R-:W4:Y:S01]  /*0480*/  LDG.E.CONSTANT R16, desc[UR6][R4.64] ;  /* 0x0000000604107981 */ /* 0x000f22000c1e9900 */
[----:B------:R-:W-:-:S03]  /*0490*/  IADD3 R3, PT, PT, R11, 0x800, RZ ;  /* 0x000008000b037810 */ /* 0x000fc60007ffe0ff */
[----:B------:R-:W4:Y:S04]  /*04a0*/  LDG.E.CONSTANT R15, desc[UR6][R4.64+0x400] ;  /* 0x00040006040f7981 */ /* 0x000f28000c1e9900 */
[----:B------:R-:W4:Y:S01]  /*04b0*/  LDG.E.CONSTANT R14, desc[UR6][R4.64+0x800] ;  /* 0x00080006040e7981 */ /* 0x000f22000c1e9900 */
[----:B------:R-:W-:-:S03]  /*04c0*/  IMAD.WIDE R2, R3, 0x4, R6 ;  /* 0x0000000403027825 */ /* 0x000fc600078e0206 */
[----:B------:R-:W4:Y:S04]  /*04d0*/  LDG.E.CONSTANT R22, desc[UR6][R4.64+0xc00] ;  /* 0x000c000604167981 */ /* 0x000f28000c1e9900 */
[----:B------:R-:W4:Y:S01]  /*04e0*/  LDG.E.CONSTANT R21, desc[UR6][R2.64] ;  /* 0x0000000602157981 */ /* 0x000f22000c1e9900 */
[----:B------:R-:W-:-:S03]  /*04f0*/  IADD3 R23, PT, PT, R11, 0xc00, RZ ;  /* 0x00000c000b177810 */ /* 0x000fc60007ffe0ff */
[----:B------:R-:W4:Y:S04]  /*0500*/  LDG.E.CONSTANT R19, desc[UR6][R2.64+0x400] ;  /* 0x0004000602137981 */ /* 0x000f28000c1e9900 */
[----:B------:R-:W4:Y:S01]  /*0510*/  LDG.E.CONSTANT R18, desc[UR6][R2.64+0x800] ;  /* 0x0008000602127981 */ /* 0x000f22000c1e9900 */
[----:B------:R-:W-:-:S03]  /*0520*/  IMAD.WIDE R6, R23, 0x4, R6 ;  /* 0x0000000417067825 */ /* 0x000fc600078e0206 */
[----:B------:R-:W4:Y:S04]  /*0530*/  LDG.E.CONSTANT R26, desc[UR6][R2.64+0xc00] ;  /* 0x000c0006021a7981 */ /* 0x000f28000c1e9900 */
[----:B------:R-:W4:Y:S04]  /*0540*/  LDG.E.CONSTANT R25, desc[UR6][R6.64] ;  /* 0x0000000606197981 */ /* 0x000f28000c1e9900 */
[----:B------:R-:W4:Y:S04]  /*0550*/  LDG.E.CONSTANT R23, desc[UR6][R6.64+0x400] ;  /* 0x0004000606177981 */ /* 0x000f28000c1e9900 */
[----:B------:R-:W4:Y:S04]  /*0560*/  LDG.E.CONSTANT R24, desc[UR6][R6.64+0x800] ;  /* 0x0008000606187981 */ /* 0x000f28000c1e9900 */
[----:B------:R-:W4:Y:S01]  /*0570*/  LDG.E.CONSTANT R27, desc[UR6][R6.64+0xc00] ;  /* 0x000c0006061b7981 */ /* 0x000f22000c1e9900 */
[----:B------:R-:W-:-:S04]  /*0580*/  IADD3 R11, PT, PT, R11, 0x1000, RZ ;  /* 0x000010000b0b7810 */ /* 0x000fc80007ffe0ff */
[----:B------:R-:W-:Y:S01]  /*0590*/  ISETP.GE.AND P1, PT, R11, R8, PT ;  /* 0x000000080b00720c */ /* 0x000fe20003f26270 */
[----:B--2--5:R-:W-:-:S04]  /*05a0*/  FADD R13, R13, R0 ;  /* 0x000000000d0d7221 */ /* 0x024fc80000000000 */
[----:B---3--:R-:W-:-:S04]  /*05b0*/  FADD R13, R13, R10 ;  /* 0x0000000a0d0d7221 */ /* 0x008fc80000000000 */
[----:B----4-:R-:W-:-:S04]  /*05c0*/  FADD R12, R13, R12 ;  /* 0x0000000c0d0c7221 */ /* 0x010fc80000000000 */
[----:B------:R-:W-:-:S04]  /*05d0*/  FADD R17, R12, R17 ;  /* 0x000000110c117221 */ /* 0x000fc80000000000 */
        /* <DEDUP_REMOVED lines=11> */
[----:B------:R-:W-:Y:S01]  /*0690*/  FADD R0, R24, R27 ;  /* 0x0000001b18007221 */ /* 0x000fe20000000000 */
[----:B------:R-:W-:Y:S06]  /*06a0*/  @!P1 BRA `(.L_x_13) ;  /* 0xfffffffc00549947 */ /* 0x000fec000383ffff */
.L_x_12:
[----:B------:R-:W-:Y:S05]  /*06b0*/  BSYNC.RECONVERGENT B2 ;  /* 0x0000000000027941 */ /* 0x000fea0003800200 */
.L_x_11:
[----:B------:R-:W-:Y:S01]  /*06c0*/  IADD3 R2, PT, PT, -R11, R20, RZ ;  /* 0x000000140b027210 */ /* 0x000fe20007ffe1ff */
[----:B------:R-:W-:Y:S03]  /*06d0*/  BSSY.RECONVERGENT B2, `(.L_x_14) ;  /* 0x0000019000027945 */ /* 0x000fe60003800200 */
[----:B------:R-:W-:-:S13]  /*06e0*/  ISETP.GT.AND P1, PT, R2, 0x400, PT ;  /* 0x000004000200780c */ /* 0x000fda0003f24270 */
[----:B------:R-:W-:Y:S05]  /*06f0*/  @!P1 BRA `(.L_x_15) ;  /* 0x0000000000589947 */ /* 0x000fea0003800000 */
[----:B------:R-:W0:Y:S01]  /*0700*/  LDC.64 R4, c[0x0][0x380] ;  /* 0x0000e000ff047b82 */ /* 0x000e220000000a00 */
[C---:B------:R-:W-:Y:S02]  /*0710*/  VIADD R15, R11.reuse, 0x400 ;  /* 0x000004000b0f7836 */ /* 0x040fe40000000000 */
[----:B0-----:R-:W-:-:S05]  /*0720*/  IMAD.WIDE R2, R11, 0x4, R4 ;  /* 0x000000040b027825 */ /* 0x001fca00078e0204 */
[----:B------:R-:W2:Y:S04]  /*0730*/  LDG.E.CONSTANT R7, desc[UR6][R2.64] ;  /* 0x0000000602077981 */ /* 0x000ea8000c1e9900 */
[----:B------:R-:W3:Y:S01]  /*0740*/  LDG.E.CONSTANT R6, desc[UR6][R2.64+0x400] ;  /* 0x0004000602067981 */ /* 0x000ee2000c1e9900 */
[----:B------:R-:W-:-:S03]  /*0750*/  IMAD.WIDE R4, R15, 0x4, R4 ;  /* 0x000000040f047825 */ /* 0x000fc600078e0204 */
[----:B------:R-:W4:Y:S04]  /*0760*/  LDG.E.CONSTANT R13, desc[UR6][R2.64+0x800] ;  /* 0x00080006020d7981 */ /* 0x000f28000c1e9900 */
[----:B------:R-:W4:Y:S04]  /*0770*/  LDG.E.CONSTANT R15, desc[UR6][R2.64+0xc00] ;  /* 0x000c0006020f7981 */ /* 0x000f28000c1e9900 */
[----:B------:R-:W4:Y:S04]  /*0780*/  LDG.E.CONSTANT R17, desc[UR6][R4.64] ;  /* 0x0000000604117981 */ /* 0x000f28000c1e9900 */
[----:B------:R-:W4:Y:S04]  /*0790*/  LDG.E.CONSTANT R19, desc[UR6][R4.64+0x400] ;  /* 0x0004000604137981 */ /* 0x000f28000c1e9900 */
[----:B------:R-:W4:Y:S04]  /*07a0*/  LDG.E.CONSTANT R21, desc[UR6][R4.64+0x800] ;  /* 0x0008000604157981 */ /* 0x000f28000c1e9900 */
[----:B------:R-:W4:Y:S01]  /*07b0*/  LDG.E.CONSTANT R23, desc[UR6][R4.64+0xc00] ;  /* 0x000c000604177981 */ /* 0x000f22000c1e9900 */
[----:B------:R-:W-:-:S02]  /*07c0*/  PLOP3.LUT P0, PT, PT, PT, PT, 0x8, 0x80 ;  /* 0x000000000080781c */ /* 0x000fc40003f0e170 */
[----:B------:R-:W-:Y:S01]  /*07d0*/  IADD3 R11, PT, PT, R11, 0x800, RZ ;  /* 0x000008000b0b7810 */ /* 0x000fe20007ffe0ff */
[----:B--2--5:R-:W-:-:S04]  /*07e0*/  FADD R7, R0, R7 ;  /* 0x0000000700077221 */ /* 0x024fc80000000000 */
[----:B---3--:R-:W-:-:S04]  /*07f0*/  FADD R6, R7, R6 ;  /* 0x0000000607067221 */ /* 0x008fc80000000000 */
[----:B----4-:R-:W-:-:S04]  /*0800*/  FADD R6, R6, R13 ;  /* 0x0000000d06067221 */ /* 0x010fc80000000000 */
[----:B------:R-:W-:-:S04]  /*0810*/  FADD R6, R6, R15 ;  /* 0x0000000f06067221 */ /* 0x000fc80000000000 */
[----:B------:R-:W-:-:S04]  /*0820*/  FADD R6, R6, R17 ;  /* 0x0000001106067221 */ /* 0x000fc80000000000 */
[----:B------:R-:W-:-:S04]  /*0830*/  FADD R6, R6, R19 ;  /* 0x0000001306067221 */ /* 0x000fc80000000000 */
[----:B------:R-:W-:-:S04]  /*0840*/  FADD R6, R6, R21 ;  /* 0x0000001506067221 */ /* 0x000fc80000000000 */
[----:B------:R-:W-:-:S07]  /*0850*/  FADD R0, R6, R23 ;  /* 0x0000001706007221 */ /* 0x000fce0000000000 */
.L_x_15:
[----:B------:R-:W-:Y:S05]  /*0860*/  BSYNC.RECONVERGENT B2 ;  /* 0x0000000000027941 */ /* 0x000fea0003800200 */
.L_x_14:
[----:B------:R-:W-:-:S13]  /*0870*/  ISETP.LT.OR P0, PT, R11, R20, P0 ;  /* 0x000000140b00720c */ /* 0x000fda0000701670 */
[----:B------:R-:W-:Y:S05]  /*0880*/  @!P0 BRA `(.L_x_7) ;  /* 0x0000000000288947 */ /* 0x000fea0003800000 */
[----:B------:R-:W0:Y:S02]  /*0890*/  LDC.64 R2, c[0x0][0x380] ;  /* 0x0000e000ff027b82 */ /* 0x000e240000000a00 */
[----:B0-----:R-:W-:-:S05]  /*08a0*/  IMAD.WIDE R2, R11, 0x4, R2 ;  /* 0x000000040b027825 */ /* 0x001fca00078e0202 */
[----:B------:R-:W2:Y:S04]  /*08b0*/  LDG.E.CONSTANT R5, desc[UR6][R2.64] ;  /* 0x0000000602057981 */ /* 0x000ea8000c1e9900 */
[----:B------:R-:W3:Y:S04]  /*08c0*/  LDG.E.CONSTANT R4, desc[UR6][R2.64+0x400] ;  /* 0x0004000602047981 */ /* 0x000ee8000c1e9900 */
[----:B------:R-:W4:Y:S04]  /*08d0*/  LDG.E.CONSTANT R7, desc[UR6][R2.64+0x800] ;  /* 0x0008000602077981 */ /* 0x000f28000c1e9900 */
[----:B------:R-:W4:Y:S01]  /*08e0*/  LDG.E.CONSTANT R11, desc[UR6][R2.64+0xc00] ;  /* 0x000c0006020b7981 */ /* 0x000f22000c1e9900 */
[----:B--2--5:R-:W-:-:S04]  /*08f0*/  FADD R5, R0, R5 ;  /* 0x0000000500057221 */ /* 0x024fc80000000000 */
[----:B---3--:R-:W-:-:S04]  /*0900*/  FADD R4, R5, R4 ;  /* 0x0000000405047221 */ /* 0x008fc80000000000 */
[----:B----4-:R-:W-:-:S04]  /*0910*/  FADD R4, R4, R7 ;  /* 0x0000000704047221 */ /* 0x010fc80000000000 */
[----:B------:R-:W-:-:S07]  /*0920*/  FADD R0, R4, R11 ;  /* 0x0000000b04007221 */ /* 0x000fce0000000000 */
.L_x_7:
[----:B------:R-:W-:Y:S05]  /*0930*/  BSYNC.RECONVERGENT B1 ;  /* 0x0000000000017941 */ /* 0x000fea0003800200 */
.L_x_6:
[----:B------:R-:W-:Y:S02]  /*0940*/  ISETP.GE.AND P0, PT, R20, 0x100, PT ;  /* 0x000001001400780c */ /* 0x000fe40003f06270 */
[----:B-----5:R-:W-:-:S11]  /*0950*/  MOV R7, R0 ;  /* 0x0000000000077202 */ /* 0x020fd60000000f00 */
[----:B------:R-:W-:Y:S05]  /*0960*/  @!P0 BRA `(.L_x_16) ;  /* 0x0000000000ac8947 */ /* 0x000fea0003800000 */
[----:B------:R-:W1:Y:S01]  /*0970*/  S2R R6, SR_LANEID ;  /* 0x0000000000067919 */ /* 0x000e620000000000 */
[----:B------:R-:W2:Y:S02]  /*0980*/  SHFL.DOWN PT, R0, R7, 0x1, 0x1f ;  /* 0x08201f0007007f89 */ /* 0x000ea400000e0000 */
[----:B--2---:R-:W-:Y:S01]  /*0990*/  FADD R0, R0, R7 ;  /* 0x0000000700007221 */ /* 0x004fe20000000000 */
[C---:B-1----:R-:W-:Y:S02]  /*09a0*/  ISETP.GT.AND P0, PT, R6.reuse, 0x1e, PT ;  /* 0x0000001e0600780c */ /* 0x042fe40003f04270 */
[C---:B------:R-:W-:Y:S02]  /*09b0*/  ISETP.NE.AND P1, PT, R6.reuse, RZ, PT ;  /* 0x000000ff0600720c */ /* 0x040fe40003f25270 */
[----:B------:R-:W-:Y:S02]  /*09c0*/  FSEL R0, R7, R0, P0 ;  /* 0x0000000007007208 */ /* 0x000fe40000000000 */
[----:B------:R-:W-:-:S03]  /*09d0*/  ISETP.GT.AND P0, PT, R6, 0x1d, PT ;  /* 0x0000001d0600780c */ /* 0x000fc60003f04270 */
[----:B0-----:R-:W0:Y:S06]  /*09e0*/  SHFL.DOWN PT, R3, R0, 0x2, 0x1f ;  /* 0x08401f0000037f89 */ /* 0x001e2c00000e0000 */
[----:B------:R-:W1:Y:S01]  /*09f0*/  @!P1 S2R R5, SR_CgaCtaId ;  /* 0x0000000000059919 */ /* 0x000e620000008800 */
[----:B------:R-:W-:Y:S02]  /*0a00*/  @!P1 MOV R4, 0x400 ;  /* 0x0000040000049802 */ /* 0x000fe40000000f00 */
[----:B------:R-:W-:-:S04]  /*0a10*/  @!P1 SHF.R.U32.HI R2, RZ, 0x3, R9 ;  /* 0x00000003ff029819 */ /* 0x000fc80000011609 */
[----:B------:R-:W-:Y:S01]  /*0a20*/  @!P1 LOP3.LUT R2, R2, 0x7c, RZ, 0xc0, !PT ;  /* 0x0000007c02029812 */ /* 0x000fe200078ec0ff */
[----:B0-----:R-:W-:Y:S01]  /*0a30*/  @!P0 FADD R0, R0, R3 ;  /* 0x0000000300008221 */ /* 0x001fe20000000000 */
[----:B------:R-:W-:-:S04]  /*0a40*/  ISETP.GT.AND P0, PT, R6, 0x1b, PT ;  /* 0x0000001b0600780c */ /* 0x000fc80003f04270 */
[----:B------:R-:W0:Y:S01]  /*0a50*/  SHFL.DOWN PT, R3, R0, 0x4, 0x1f ;  /* 0x08801f0000037f89 */ /* 0x000e2200000e0000 */
[----:B-1----:R-:W-:-:S04]  /*0a60*/  @!P1 LEA R5, R5, R4, 0x18 ;  /* 0x0000000405059211 */ /* 0x002fc800078ec0ff */
[----:B------:R-:W-:-:S04]  /*0a70*/  @!P1 IADD3 R2, PT, PT, R2, R5, RZ ;  /* 0x0000000502029210 */ /* 0x000fc80007ffe0ff */
[----:B0-----:R-:W-:Y:S01]  /*0a80*/  @!P0 FADD R0, R0, R3 ;  /* 0x0000000300008221 */ /* 0x001fe20000000000 */
[----:B------:R-:W-:-:S04]  /*0a90*/  ISETP.GT.AND P0, PT, R6, 0x17, PT ;  /* 0x000000170600780c */ /* 0x000fc80003f04270 */
[----:B------:R-:W0:Y:S09]  /*0aa0*/  SHFL.DOWN PT, R3, R0, 0x8, 0x1f ;  /* 0x09001f0000037f89 */ /* 0x000e3200000e0000 */
[----:B0-----:R-:W-:Y:S01]  /*0ab0*/  @!P0 FADD R0, R0, R3 ;  /* 0x0000000300008221 */ /* 0x001fe20000000000 */
[----:B------:R-:W-:-:S04]  /*0ac0*/  ISETP.NE.AND P0, PT, R9, RZ, PT ;  /* 0x000000ff0900720c */ /* 0x000fc80003f05270 */
[----:B------:R-:W0:Y:S02]  /*0ad0*/  SHFL.DOWN PT, R3, R0, 0x10, 0x1f ;  /* 0x0a001f0000037f89 */ /* 0x000e2400000e0000 */
[----:B0-----:R-:W-:-:S05]  /*0ae0*/  FADD R3, R0, R3 ;  /* 0x0000000300037221 */ /* 0x001fca0000000000 */
[----:B------:R0:W-:Y:S01]  /*0af0*/  @!P1 STS [R2+0x8], R3 ;  /* 0x0000080302009388 */ /* 0x0001e20000000800 */
[----:B------:R-:W-:Y:S01]  /*0b00*/  BAR.SYNC.DEFER_BLOCKING 0x0 ;  /* 0x0000000000007b1d */ /* 0x000fe20000010000 */
[----:B------:R-:W-:-:S04]  /*0b10*/  ISETP.GT.AND P1, PT, R6, 0xf, PT ;  /* 0x0000000f0600780c */ /* 0x000fc80003f24270 */
[----:B------:R-:W-:Y:S01]  /*0b20*/  FSEL R0, R0, R3, P1 ;  /* 0x0000000300007208 */ /* 0x000fe20000800000 */
[----:B------:R-:W-:Y:S08]  /*0b30*/  @P0 BRA `(.L_x_17) ;  /* 0x0000003000900947 */ /* 0x000ff00003800000 */
[----:B------:R-:W1:Y:S01]  /*0b40*/  S2UR UR5, SR_CgaCtaId ;  /* 0x00000000000579c3 */ /* 0x000e620000008800 */
[----:B------:R-:W-:Y:S02]  /*0b50*/  UMOV UR4, 0x400 ;  /* 0x0000040000047882 */ /* 0x000fe40000000000 */
[----:B-1----:R-:W-:-:S09]  /*0b60*/  ULEA UR4, UR5, UR4, 0x18 ;  /* 0x0000000405047291 */ /* 0x002fd2000f8ec0ff */
[----:B0-----:R-:W0:Y:S04]  /*0b70*/  LDS R3, [UR4+0xc] ;  /* 0x00000c04ff037984 */ /* 0x001e280008000800 */
[----:B------:R-:W1:Y:S04]  /*0b80*/  LDS.128 R4, [UR4+0x10] ;  /* 0x00001004ff047984 */ /* 0x000e680008000c00 */
[----:B------:R-:W2:Y:S01]  /*0b90*/  LDS.64 R8, [UR4+0x20] ;  /* 0x00002004ff087984 */ /* 0x000ea20008000a00 */
[----:B0-----:R-:W-:-:S04]  /*0ba0*/  FADD R3, R0, R3 ;  /* 0x0000000300037221 */ /* 0x001fc80000000000 */
[----:B-1----:R-:W-:-:S04]  /*0bb0*/  FADD R4, R3, R4 ;  /* 0x0000000403047221 */ /* 0x002fc80000000000 */
[----:B------:R-:W-:-:S04]  /*0bc0*/  FADD R5, R4, R5 ;  /* 0x0000000504057221 */ /* 0x000fc80000000000 */
[----:B------:R-:W-:-:S04]  /*0bd0*/  FADD R6, R5, R6 ;  /* 0x0000000605067221 */ /* 0x000fc80000000000 */
[----:B------:R-:W-:-:S04]  /*0be0*/  FADD R7, R6, R7 ;  /* 0x0000000706077221 */ /* 0x000fc80000000000 */
[----:B--2---:R-:W-:-:S04]  /*0bf0*/  FADD R8, R7, R8 ;  /* 0x0000000807087221 */ /* 0x004fc80000000000 */
[----:B------:R-:W-:Y:S01]  /*0c00*/  FADD R0, R8, R9 ;  /* 0x0000000908007221 */ /* 0x000fe20000000000 */
[----:B------:R-:W-:Y:S06]  /*0c10*/  BRA `(.L_x_17) ;  /* 0x0000003000587947 */ /* 0x000fec0003800000 */
.L_x_16:
[----:B------:R-:W1:Y:S01]  /*0c20*/  S2R R4, SR_LANEID ;  /* 0x0000000000047919 */ /* 0x000e620000000000 */
[----:B------:R-:W-:-:S04]  /*0c30*/  LOP3.LUT R0, R9, 0x3e0, RZ, 0xc0, !PT ;  /* 0x000003e009007812 */ /* 0x000fc800078ec0ff */
[----:B0-----:R-:W-:Y:S02]  /*0c40*/  IADD3 R3, PT, PT, R0, 0x20, RZ ;  /* 0x0000002000037810 */ /* 0x001fe40007ffe0ff */
[----:B------:R-:W-:Y:S02]  /*0c50*/  LOP3.LUT R5, RZ, R0, RZ, 0x33, !PT ;  /* 0x00000000ff057212 */ /* 0x000fe400078e33ff */
[-C--:B------:R-:W-:Y:S02]  /*0c60*/  ISETP.GT.AND P0, PT, R3, R20.reuse, PT ;  /* 0x000000140300720c */ /* 0x080fe40003f04270 */
[----:B------:R-:W-:-:S04]  /*0c70*/  IADD3 R5, PT, PT, R5, R20, RZ ;  /* 0x0000001405057210 */ /* 0x000fc80007ffe0ff */
[----:B------:R-:W-:-:S05]  /*0c80*/  SEL R5, R5, 0x1f, P0 ;  /* 0x0000001f05057807 */ /* 0x000fca0000000000 */
[----:B------:R-:W0:Y:S01]  /*0c90*/  SHFL.DOWN PT, R0, R7, 0x1, R5 ;  /* 0x0820000007007989 */ /* 0x000e2200000e0005 */
[C---:B-1----:R-:W-:Y:S02]  /*0ca0*/  ISETP.GE.AND P0, PT, R4.reuse, R5, PT ;  /* 0x000000050400720c */ /* 0x042fe40003f06270 */
[C---:B------:R-:W-:Y:S02]  /*0cb0*/  IADD3 R2, PT, PT, R4.reuse, 0x2, RZ ;  /* 0x0000000204027810 */ /* 0x040fe40007ffe0ff */
[----:B------:R-:W-:-:S09]  /*0cc0*/  ISETP.NE.AND P1, PT, R4, RZ, PT ;  /* 0x000000ff0400720c */ /* 0x000fd20003f25270 */
[----:B0-----:R-:W-:Y:S01]  /*0cd0*/  @!P0 FADD R7, R0, R7 ;  /* 0x0000000700078221 */ /* 0x001fe20000000000 */
[-C--:B------:R-:W-:Y:S02]  /*0ce0*/  ISETP.GT.AND P0, PT, R2, R5.reuse, PT ;  /* 0x000000050200720c */ /* 0x080fe40003f04270 */
[----:B------:R-:W-:Y:S01]  /*0cf0*/  IADD3 R2, PT, PT, R4, 0x4, RZ ;  /* 0x0000000404027810 */ /* 0x000fe20007ffe0ff */
[----:B------:R-:W0:Y:S01]  /*0d00*/  @!P1 S2R R6, SR_CgaCtaId ;  /* 0x0000000000069919 */ /* 0x000e220000008800 */
[----:B------:R-:W-:Y:S01]  /*0d10*/  @!P1 MOV R3, 0x400 ;  /* 0x0000040000039802 */ /* 0x000fe20000000f00 */
[----:B------:R-:W1:Y:S08]  /*0d20*/  SHFL.DOWN PT, R0, R7, 0x2, R5 ;  /* 0x0840000007007989 */ /* 0x000e7000000e0005 */
[----:B-1----:R-:W-:Y:S01]  /*0d30*/  @!P0 FADD R7, R7, R0 ;  /* 0x0000000007078221 */ /* 0x002fe20000000000 */
[----:B------:R-:W-:-:S02]  /*0d40*/  ISETP.GT.AND P0, PT, R2, R5, PT ;  /* 0x000000050200720c */ /* 0x000fc40003f04270 */
[----:B------:R-:W-:Y:S02]  /*0d50*/  IADD3 R2, PT, PT, R4, 0x8, RZ ;  /* 0x0000000804027810 */ /* 0x000fe40007ffe0ff */
[----:B------:R-:W1:Y:S01]  /*0d60*/  SHFL.DOWN PT, R0, R7, 0x4, R5 ;  /* 0x0880000007007989 */ /* 0x000e6200000e0005 */
[----:B0-----:R-:W-:-:S08]  /*0d70*/  @!P1 LEA R3, R6, R3, 0x18 ;  /* 0x0000000306039211 */ /* 0x001fd000078ec0ff */
[----:B-1----:R-:W-:Y:S01]  /*0d80*/  @!P0 FADD R7, R7, R0 ;  /* 0x0000000007078221 */ /* 0x002fe20000000000 */
[----:B------:R-:W-:Y:S01]  /*0d90*/  ISETP.GT.AND P0, PT, R2, R5, PT ;  /* 0x000000050200720c */ /* 0x000fe20003f04270 */
[----:B------:R-:W-:-:S03]  /*0da0*/  VIADD R2, R4, 0x10 ;  /* 0x0000001004027836 */ /* 0x000fc60000000000 */
[----:B------:R-:W0:Y:S09]  /*0db0*/  SHFL.DOWN PT, R0, R7, 0x8, R5 ;  /* 0x0900000007007989 */ /* 0x000e3200000e0005 */
[----:B0-----:R-:W-:Y:S01]  /*0dc0*/  @!P0 FADD R7, R7, R0 ;  /* 0x0000000007078221 */ /* 0x001fe20000000000 */
[----:B------:R-:W-:-:S02]  /*0dd0*/  ISETP.GT.AND P0, PT, R2, R5, PT ;  /* 0x000000050200720c */ /* 0x000fc40003f04270 */
[----:B------:R-:W-:Y:S02]  /*0de0*/  @!P1 SHF.R.U32.HI R2, RZ, 0x3, R9 ;  /* 0x00000003ff029819 */ /* 0x000fe40000011609 */
[----:B------:R-:W0:Y:S02]  /*0df0*/  SHFL.DOWN PT, R0, R7, 0x10, R5 ;  /* 0x0a00000007007989 */ /* 0x000e2400000e0005 */
[----:B------:R-:W-:-:S04]  /*0e00*/  @!P1 LOP3.LUT R2, R2, 0x7c, RZ, 0xc0, !PT ;  /* 0x0000007c02029812 */ /* 0x000fc800078ec0ff */
[----:B------:R-:W-:-:S03]  /*0e10*/  @!P1 IADD3 R3, PT, PT, R2, R3, RZ ;  /* 0x0000000302039210 */ /* 0x000fc60007ffe0ff */
[----:B0-----:R-:W-:Y:S01]  /*0e20*/  @!P0 FADD R7, R7, R0 ;  /* 0x0000000007078221 */ /* 0x001fe20000000000 */
[----:B------:R-:W-:-:S04]  /*0e30*/  ISETP.NE.AND P0, PT, R9, RZ, PT ;  /* 0x000000ff0900720c */ /* 0x000fc80003f05270 */
[----:B------:R-:W-:-:S05]  /*0e40*/  MOV R0, R7 ;  /* 0x0000000700007202 */ /* 0x000fca0000000f00 */
[----:B------:R4:W-:Y:S01]  /*0e50*/  @!P1 STS [R3+0x8], R0 ;  /* 0x0000080003009388 */ /* 0x0009e20000000800 */
[----:B------:R-:W-:Y:S06]  /*0e60*/  BAR.SYNC.DEFER_BLOCKING 0x0 ;  /* 0x0000000000007b1d */ /* 0x000fec0000010000 */
[----:B------:R-:W-:Y:S05]  /*0e70*/  @P0 BRA `(.L_x_17) ;  /* 0x0000002c00c00947 */ /* 0x000fea0003800000 */
[----:B------:R-:W0:Y:S01]  /*0e80*/  S2UR UR5, SR_CgaCtaId ;  /* 0x00000000000579c3 */ /* 0x000e220000008800 */
[----:B------:R-:W-:Y:S01]  /*0e90*/  UMOV UR4, 0x400 ;  /* 0x0000040000047882 */ /* 0x000fe20000000000 */
[C---:B------:R-:W-:Y:S02]  /*0ea0*/  ISETP.GT.AND P2, PT, R20.reuse, 0x20, PT ;  /* 0x000000201400780c */ /* 0x040fe40003f44270 */
[C---:B------:R-:W-:Y:S02]  /*0eb0*/  ISETP.GT.AND P4, PT, R20.reuse, 0x40, PT ;  /* 0x000000401400780c */ /* 0x040fe40003f84270 */
[C---:B------:R-:W-:Y:S02]  /*0ec0*/  ISETP.GT.AND P3, PT, R20.reuse, 0x60, PT ;  /* 0x000000601400780c */ /* 0x040fe40003f64270 */
[----:B------:R-:W-:Y:S01]  /*0ed0*/  ISETP.GT.AND P1, PT, R20, 0x80, PT ;  /* 0x000000801400780c */ /* 0x000fe20003f24270 */
[----:B0-----:R-:W-:-:S09]  /*0ee0*/  ULEA UR4, UR5, UR4, 0x18 ;  /* 0x0000000405047291 */ /* 0x001fd2000f8ec0ff */
[----:B----4-:R-:W0:Y:S04]  /*0ef0*/  LDS R3, [UR4+0xc] ;  /* 0x00000c04ff037984 */ /* 0x010e280008000800 */
[----:B------:R-:W1:Y:S04]  /*0f00*/  LDS.128 R4, [UR4+0x10] ;  /* 0x00001004ff047984 */ /* 0x000e680008000c00 */
[----:B------:R-:W2:Y:S01]  /*0f10*/  LDS.64 R8, [UR4+0x20] ;  /* 0x00002004ff087984 */ /* 0x000ea20008000a00 */
[----:B0-----:R-:W-:Y:S01]  /*0f20*/  @P2 FADD R0, R0, R3 ;  /* 0x0000000300002221 */ /* 0x001fe20000000000 */
[----:B------:R-:W-:-:S03]  /*0f30*/  ISETP.GT.AND P2, PT, R20, 0xa0, PT ;  /* 0x000000a01400780c */ /* 0x000fc60003f44270 */
[----:B-1----:R-:W-:Y:S01]  /*0f40*/  @P4 FADD R0, R0, R4 ;  /* 0x0000000400004221 */ /* 0x002fe20000000000 */
[----:B------:R-:W-:-:S03]  /*0f50*/  ISETP.GT.AND P4, PT, R20, 0xc0, PT ;  /* 0x000000c01400780c */ /* 0x000fc60003f84270 */
[----:B------:R-:W-:Y:S01]  /*0f60*/  @P3 FADD R0, R0, R5 ;  /* 0x0000000500003221 */ /* 0x000fe20000000000 */
[----:B------:R-:W-:-:S03]  /*0f70*/  ISETP.GT.AND P3, PT, R20, 0xe0, PT ;  /* 0x000000e01400780c */ /* 0x000fc60003f64270 */
[----:B------:R-:W-:-:S04]  /*0f80*/  @P1 FADD R0, R0, R6 ;  /* 0x0000000600001221 */ /* 0x000fc80000000000 */
[----:B------:R-:W-:-:S04]  /*0f90*/  @P2 FADD R0, R0, R7 ;  /* 0x0000000700002221 */ /* 0x000fc80000000000 */
[----:B--2---:R-:W-:-:S04]  /*0fa0*/  @P4 FADD R0, R0, R8 ;  /* 0x0000000800004221 */ /* 0x004fc80000000000 */
[----:B------:R-:W-:Y:S01]  /*0fb0*/  @P3 FADD R0, R0, R9 ;  /* 0x0000000900003221 */ /* 0x000fe20000000000 */
[----:B------:R-:W-:Y:S06]  /*0fc0*/  BRA `(.L_x_17) ;  /* 0x0000002c006c7947 */ /* 0x000fec0003800000 */
.L_x_3:
[----:B------:R-:W0:Y:S01]  /*0fd0*/  S2R R0, SR_TID.X ;  /* 0x0000000000007919 */ /* 0x000e220000002100 */
[----:B------:R-:W1:Y:S01]  /*0fe0*/  LDC.64 R2, c[0x0][0x380] ;  /* 0x0000e000ff027b82 */ /* 0x000e620000000a00 */
[----:B0-----:R-:W-:-:S05]  /*0ff0*/  SHF.L.U32 R5, R0, 0x2, RZ ;  /* 0x0000000200057819 */ /* 0x001fca00000006ff */
[----:B-1----:R-:W-:-:S05]  /*1000*/  IMAD.WIDE.U32 R2, R5, 0x4, R2 ;  /* 0x0000000405027825 */ /* 0x002fca00078e0002 */
[----:B------:R-:W2:Y:S04]  /*1010*/  LDG.E.128.CONSTANT R4, desc[UR6][R2.64] ;  /* 0x0000000602047981 */ /* 0x000ea8000c1e9d00 */
[----:B------:R-:W3:Y:S04]  /*1020*/  LDG.E.128.CONSTANT R8, desc[UR6][R2.64+0x1000] ;  /* 0x0010000602087981 */ /* 0x000ee8000c1e9d00 */
[----:B------:R-:W4:Y:S04]  /*1030*/  LDG.E.128.CONSTANT R12, desc[UR6][R2.64+0x2000] ;  /* 0x00200006020c7981 */ /* 0x000f28000c1e9d00 */
[----:B------:R-:W5:Y:S01]  /*1040*/  LDG.E.128.CONSTANT R16, desc[UR6][R2.64+0x3000] ;  /* 0x0030000602107981 */ /* 0x000f62000c1e9d00 */
[----:B------:R-:W-:Y:S01]  /*1050*/  ISETP.GE.U32.AND P0, PT, R20, 0x2000, PT ;  /* 0x000020001400780c */ /* 0x000fe20003f06070 */
[----:B------:R-:W-:-:S02]  /*1060*/  HFMA2 R23, -RZ, RZ, 0, 0.00048828125 ;  /* 0x00001000ff177431 */ /* 0x000fc400000001ff */
[----:B--2---:R-:W-:Y:S01]  /*1070*/  FADD R4, R4, R5 ;  /* 0x0000000504047221 */ /* 0x004fe20000000000 */
[----:B------:R-:W-:Y:S01]  /*1080*/  FADD R7, R6, R7 ;  /* 0x0000000706077221 */ /* 0x000fe20000000000 */
[----:B---3--:R-:W-:Y:S01]  /*1090*/  FADD R8, R8, R9 ;  /* 0x0000000908087221 */ /* 0x008fe20000000000 */
[----:B------:R-:W-:Y:S02]  /*10a0*/  FADD R11, R10, R11 ;  /* 0x0000000b0a0b7221 */ /* 0x000fe40000000000 */
[----:B------:R-:W-:Y:S01]  /*10b0*/  FADD R4, R4, R7 ;  /* 0x0000000704047221 */ /* 0x000fe20000000000 */
[----:B----4-:R-:W-:Y:S01]  /*10c0*/  FADD R12, R12, R13 ;  /* 0x0000000d0c0c7221 */ /* 0x010fe20000000000 */
[----:B------:R-:W-:Y:S01]  /*10d0*/  FADD R15, R14, R15 ;  /* 0x0000000f0e0f7221 */ /* 0x000fe20000000000 */
[----:B------:R-:W-:Y:S01]  /*10e0*/  FADD R11, R8, R11 ;  /* 0x0000000b080b7221 */ /* 0x000fe20000000000 */
[----:B-----5:R-:W-:Y:S01]  /*10f0*/  FADD R16, R16, R17 ;  /* 0x0000001110107221 */ /* 0x020fe20000000000 */
[----:B------:R-:W-:Y:S01]  /*1100*/  FADD R19, R18, R19 ;  /* 0x0000001312137221 */ /* 0x000fe20000000000 */
[----:B------:R-:W-:Y:S01]  /*1110*/  FADD R12, R12, R15 ;  /* 0x0000000f0c0c7221 */ /* 0x000fe20000000000 */
[----:B------:R-:W-:-:S02]  /*1120*/  FADD R4, R4, R11 ;  /* 0x0000000b04047221 */ /* 0x000fc40000000000 */
[----:B------:R-:W-:-:S04]  /*1130*/  FADD R19, R16, R19 ;  /* 0x0000001310137221 */ /* 0x000fc80000000000 */
[----:B------:R-:W-:-:S04]  /*1140*/  FADD R19, R12, R19 ;  /* 0x000000130c137221 */ /* 0x000fc80000000000 */
[----:B------:R-:W-:Y:S01]  /*1150*/  FADD R21, R4, R19 ;  /* 0x0000001304157221 */ /* 0x000fe20000000000 */
[----:B------:R-:W-:Y:S06]  /*1160*/  @!P0 BRA `(.L_x_18) ;  /* 0x00000000007c8947 */ /* 0x000fec0003800000 */
[----:B------:R-:W0:Y:S01]  /*1170*/  LDC R24, c[0x0][0x390] ;  /* 0x0000e400ff187b82 */ /* 0x000e220000000800 */
[----:B------:R-:W-:Y:S02]  /*1180*/  IADD3 R22, PT, PT, R20, -0x1000, RZ ;  /* 0xfffff00014167810 */ /* 0x000fe40007ffe0ff */
[----:B------:R-:W-:-:S07]  /*1190*/  MOV R23, 0x1000 ;  /* 0x0000100000177802 */ /* 0x000fce0000000f00 */
.L_x_20:
[----:B------:R-:W-:-:S05]  /*11a0*/  IMAD.WIDE R26, R23, 0x4, R2 ;  /* 0x00000004171a7825 */ /* 0x000fca00078e0202 */
[----:B------:R-:W2:Y:S04]  /*11b0*/  LDG.E.128.CONSTANT R16, desc[UR6][R26.64+0x2000] ;  /* 0x002000061a107981 */ /* 0x000ea8000c1e9d00 */
[----:B------:R-:W3:Y:S04]  /*11c0*/  LDG.E.128.CONSTANT R4, desc[UR6][R26.64+0x3000] ;  /* 0x003000061a047981 */ /* 0x000ee8000c1e9d00 */
[----:B------:R-:W4:Y:S04]  /*11d0*/  LDG.E.128.CONSTANT R8, desc[UR6][R26.64] ;  /* 0x000000061a087981 */ /* 0x000f28000c1e9d00 */
[----:B------:R-:W5:Y:S01]  /*11e0*/  LDG.E.128.CONSTANT R12, desc[UR6][R26.64+0x1000] ;  /* 0x001000061a0c7981 */ /* 0x000f62000c1e9d00 */
[----:B0-----:R-:W-:Y:S01]  /*11f0*/  MOV R20, R24 ;  /* 0x0000001800147202 */ /* 0x001fe20000000f00 */
[----:B--2---:R-:W-:Y:S01]  /*1200*/  FADD R17, R17, R18 ;  /* 0x0000001211117221 */ /* 0x004fe20000000000 */
[----:B---3--:R-:W-:-:S02]  /*1210*/  FADD R18, R19, R4 ;  /* 0x0000000413127221 */ /* 0x008fc40000000000 */
[----:B------:R-:W-:Y:S01]  /*1220*/  IADD3 R4, PT, PT, -R23, R20, RZ ;  /* 0x0000001417047210 */ /* 0x000fe20007ffe1ff */
[----:B------:R-:W-:Y:S01]  /*1230*/  FADD R5, R5, R6 ;  /* 0x0000000605057221 */ /* 0x000fe20000000000 */
[----:B----4-:R-:W-:Y:S01]  /*1240*/  FADD R9, R9, R10 ;  /* 0x0000000a09097221 */ /* 0x010fe20000000000 */
[----:B------:R-:W-:Y:S01]  /*1250*/  FADD R8, R8, R21 ;  /* 0x0000001508087221 */ /* 0x000fe20000000000 */
[----:B------:R-:W-:Y:S01]  /*1260*/  ISETP.GE.AND P0, PT, R4, 0x1000, PT ;  /* 0x000010000400780c */ /* 0x000fe20003f06270 */
[----:B-----5:R-:W-:Y:S01]  /*1270*/  FADD R13, R13, R14 ;  /* 0x0000000e0d0d7221 */ /* 0x020fe20000000000 */
[----:B------:R-:W-:Y:S01]  /*1280*/  FADD R10, R11, R12 ;  /* 0x0000000c0b0a7221 */ /* 0x000fe20000000000 */
[----:B------:R-:W-:Y:S01]  /*1290*/  FADD R14, R15, R16 ;  /* 0x000000100f0e7221 */ /* 0x000fe20000000000 */
[----:B------:R-:W-:Y:S01]  /*12a0*/  FADD R8, R8, R9 ;  /* 0x0000000908087221 */ /* 0x000fe20000000000 */
[----:B------:R-:W-:Y:S01]  /*12b0*/  FADD R5, R18, R5 ;  /* 0x0000000512057221 */ /* 0x000fe20000000000 */
[----:B------:R-:W-:Y:S01]  /*12c0*/  FADD R13, R10, R13 ;  /* 0x0000000d0a0d7221 */ /* 0x000fe20000000000 */
[----:B------:R-:W-:-:S03]  /*12d0*/  FADD R14, R14, R17 ;  /* 0x000000110e0e7221 */ /* 0x000fc60000000000 */
[----:B------:R-:W-:Y:S01]  /*12e0*/  FADD R8, R8, R13 ;  /* 0x0000000d08087221 */ /* 0x000fe20000000000 */
[----:B------:R-:W-:-:S04]  /*12f0*/  FADD R5, R14, R5 ;  /* 0x000000050e057221 */ /* 0x000fc80000000000 */
[----:B------:R-:W-:-:S04]  /*1300*/  FADD R5, R8, R5 ;  /* 0x0000000508057221 */ /* 0x000fc80000000000 */
[----:B------:R-:W-:Y:S01]  /*1310*/  FADD R21, R7, R5 ;  /* 0x0000000507157221 */ /* 0x000fe20000000000 */
[----:B------:R-:W-:Y:S06]  /*1320*/  @!P0 BRA `(.L_x_19) ;  /* 0x0000000800308947 */ /* 0x000fec0003800000 */
[----:B------:R-:W-:-:S04]  /*1330*/  IADD3 R23, PT, PT, R23, 0x1000, RZ ;  /* 0x0000100017177810 */ /* 0x000fc80007ffe0ff */
[----:B------:R-:W-:-:S13]  /*1340*/  ISETP.GT.AND P0, PT, R23, R22, PT ;  /* 0x000000161700720c */ /* 0x000fda0003f04270 */
[----:B------:R-:W-:Y:S05]  /*1350*/  @!P0 BRA `(.L_x_20) ;  /* 0xfffffffc00908947 */ /* 0x000fea000383ffff */
.L_x_18:
[----:B------:R-:W-:-:S13]  /*1360*/  ISETP.GE.AND P0, PT, R23, R20, PT ;  /* 0x000000141700720c */ /* 0x000fda0003f06270 */
[----:B------:R-:W-:Y:S05]  /*1370*/  @P0 BRA `(.L_x_19) ;  /* 0x00000008001c0947 */ /* 0x000fea0003800000 */
[----:B------:R-:W-:Y:S01]  /*1380*/  IMAD.IADD R9, R20, 0x1, -R23 ;  /* 0x0000000114097824 */ /* 0x000fe200078e0a17 */
[----:B------:R-:W-:Y:S04]  /*1390*/  BSSY.RECONVERGENT B1, `(.L_x_19) ;  /* 0x0000085000017945 */ /* 0x000fe80003800200 */
[----:B------:R-:W-:-:S13]  /*13a0*/  ISETP.GE.AND P0, PT, R0, R9, PT ;  /* 0x000000090000720c */ /* 0x000fda0003f06270 */
[----:B------:R-:W-:Y:S05]  /*13b0*/  @P0 BRA `(.L_x_21) ;  /* 0x0000000800080947 */ /* 0x000fea0003800000 */
[-C--:B------:R-:W-:Y:S01]  /*13c0*/  LOP3.LUT R2, RZ, R0.reuse, RZ, 0x33, !PT ;  /* 0x00000000ff027212 */ /* 0x080fe200078e33ff */
[----:B------:R-:W-:Y:S01]  /*13d0*/  BSSY.RECONVERGENT B2, `(.L_x_22) ;  /* 0x0000015000027945 */ /* 0x000fe20003800200 */
[----:B------:R-:W-:Y:S02]  /*13e0*/  MOV R8, R0 ;  /* 0x0000000000087202 */ /* 0x000fe40000000f00 */
[----:B------:R-:W-:-:S04]  /*13f0*/  IADD3 R2, PT, PT, -R23, R20, R2 ;  /* 0x0000001417027210 */ /* 0x000fc80007ffe102 */
[C---:B------:R-:W-:Y:S02]  /*1400*/  LOP3.LUT R3, R2.reuse, 0x300, RZ, 0xc0, !PT ;  /* 0x0000030002037812 */ /* 0x040fe400078ec0ff */
[----:B------:R-:W-:Y:S02]  /*1410*/  ISETP.GE.U32.AND P1, PT, R2, 0x300, PT ;  /* 0x000003000200780c */ /* 0x000fe40003f26070 */
[----:B------:R-:W-:-:S13]  /*1420*/  ISETP.NE.AND P0, PT, R3, 0x300, PT ;  /* 0x000003000300780c */ /* 0x000fda0003f05270 */
[----:B------:R-:W-:Y:S05]  /*1430*/  @!P0 BRA `(.L_x_23) ;  /* 0x0000000000388947 */ /* 0x000fea0003800000 */
[----:B------:R-:W0:Y:S01]  /*1440*/  LDC.64 R4, c[0x0][0x380] ;  /* 0x0000e000ff047b82 */ /* 0x000e220000000a00 */
[----:B------:R-:W-:Y:S02]  /*1450*/  LEA.HI R2, R2, 0x1, RZ, 0x18 ;  /* 0x0000000102027811 */ /* 0x000fe400078fc0ff */
[----:B------:R-:W-:Y:S02]  /*1460*/  IADD3 R7, PT, PT, R0, R23, RZ ;  /* 0x0000001700077210 */ /* 0x000fe40007ffe0ff */
[----:B------:R-:W-:Y:S02]  /*1470*/  LOP3.LUT R2, R2, 0x3, RZ, 0xc0, !PT ;  /* 0x0000000302027812 */ /* 0x000fe400078ec0ff */
[----:B------:R-:W-:Y:S02]  /*1480*/  MOV R8, R0 ;  /* 0x0000000000087202 */ /* 0x000fe40000000f00 */
[----:B------:R-:W-:-:S07]  /*1490*/  IADD3 R6, PT, PT, -R2, RZ, RZ ;  /* 0x000000ff02067210 */ /* 0x000fce0007ffe1ff */
.L_x_24:
[----:B0-----:R-:W-:-:S06]  /*14a0*/  IMAD.WIDE.U32 R2, R7, 0x4, R4 ;  /* 0x0000000407027825 */ /* 0x001fcc00078e0004 */
[----:B------:R-:W2:Y:S01]  /*14b0*/  LDG.E.CONSTANT R2, desc[UR6][R2.64] ;  /* 0x0000000602027981 */ /* 0x000ea2000c1e9900 */
[----:B------:R-:W-:Y:S02]  /*14c0*/  IADD3 R6, PT, PT, R6, 0x1, RZ ;  /* 0x0000000106067810 */ /* 0x000fe40007ffe0ff */
[----:B------:R-:W-:Y:S02]  /*14d0*/  IADD3 R8, PT, PT, R8, 0x100, RZ ;  /* 0x0000010008087810 */ /* 0x000fe40007ffe0ff */
[----:B------:R-:W-:Y:S02]  /*14e0*/  ISETP.NE.AND P0, PT, R6, RZ, PT ;  /* 0x000000ff0600720c */ /* 0x000fe40003f05270 */
[----:B------:R-:W-:Y:S01]  /*14f0*/  IADD3 R7, PT, PT, R7, 0x100, RZ ;  /* 0x0000010007077810 */ /* 0x000fe20007ffe0ff */
[----:B--2---:R-:W-:-:S10]  /*1500*/  FADD R21, R2, R21 ;  /* 0x0000001502157221 */ /* 0x004fd40000000000 */
[----:B------:R-:W-:Y:S05]  /*1510*/  @P0 BRA `(.L_x_24) ;  /* 0xfffffffc00e00947 */ /* 0x000fea000383ffff */
.L_x_23:
[----:B------:R-:W-:Y:S05]  /*1520*/  BSYNC.RECONVERGENT B2 ;  /* 0x0000000000027941 */ /* 0x000fea0003800200 */
.L_x_22:
[----:B------:R-:W-:Y:S05]  /*1530*/  @!P1 BRA `(.L_x_21) ;  /* 0x0000000400a89947 */ /* 0x000fea0003800000 */
[----:B------:R-:W0:Y:S01]  /*1540*/  LDCU.64 UR4, c[0x0][0x380] ;  /* 0x00007000ff0477ac */ /* 0x000e220008000a00 */
[----:B------:R-:W-:Y:S01]  /*1550*/  IADD3 R5, PT, PT, R9, -R8, RZ ;  /* 0x8000000809057210 */ /* 0x000fe20007ffe0ff */
[----:B------:R-:W-:Y:S01]  /*1560*/  BSSY.RECONVERGENT B2, `(.L_x_25) ;  /* 0x000003b000027945 */ /* 0x000fe20003800200 */
[CC--:B------:R-:W-:Y:S02]  /*1570*/  IADD3 R3, P0, PT, R8.reuse, R23.reuse, RZ ;  /* 0x0000001708037210 */ /* 0x0c0fe40007f1e0ff */
[----:B------:R-:W-:Y:S02]  /*1580*/  ISETP.GT.AND P1, PT, R5, 0xc00, PT ;  /* 0x00000c000500780c */ /* 0x000fe40003f24270 */
[----:B------:R-:W-:Y:S02]  /*1590*/  IADD3.X R4, PT, PT, RZ, RZ, RZ, P0, !PT ;  /* 0x000000ffff047210 */ /* 0x000fe400007fe4ff */
[----:B------:R-:W-:Y:S02]  /*15a0*/  IADD3 R11, PT, PT, R8, R23, RZ ;  /* 0x00000017080b7210 */ /* 0x000fe40007ffe0ff */
[----:B0-----:R-:W-:-:S04]  /*15b0*/  LEA R2, P0, R3, UR4, 0x2 ;  /* 0x0000000403027c11 */ /* 0x001fc8000f8010ff */
[----:B------:R-:W-:Y:S02]  /*15c0*/  LEA.HI.X R3, R3, UR5, R4, 0x2, P0 ;  /* 0x0000000503037c11 */ /* 0x000fe400080f1404 */
[----:B------:R-:W-:-:S05]  /*15d0*/  IADD3 R2, P0, PT, R2, 0x800, RZ ;  /* 0x0000080002027810 */ /* 0x000fca0007f1e0ff */
[----:B------:R-:W-:Y:S01]  /*15e0*/  IMAD.X R3, RZ, RZ, R3, P0 ;  /* 0x000000ffff037224 */ /* 0x000fe200000e0603 */
[----:B------:R-:W-:Y:S01]  /*15f0*/  PLOP3.LUT P0, PT, PT, PT, PT, 0x80, 0x8 ;  /* 0x000000000008781c */ /* 0x000fe20003f0f070 */
[----:B------:R-:W-:-:S12]  /*1600*/  @!P1 BRA `(.L_x_26) ;  /* 0x0000000000c09947 */ /* 0x000fd80003800000 */
[----:B------:R-:W-:Y:S02]  /*1610*/  PLOP3.LUT P0, PT, PT, PT, PT, 0x8, 0x80 ;  /* 0x000000000080781c */ /* 0x000fe40003f0e170 */
[----:B------:R-:W-:-:S11]  /*1620*/  IADD3 R13, PT, PT, R9, -0xc00, RZ ;  /* 0xfffff400090d7810 */ /* 0x000fd60007ffe0ff */
.L_x_27:
[----:B------:R-:W0:Y:S01]  /*1630*/  LDC.64 R4, c[0x0][0x380] ;  /* 0x0000e000ff047b82 */ /* 0x000e220000000a00 */
[----:B------:R-:W2:Y:S01]  /*1640*/  LDG.E.CONSTANT R10, desc[UR6][R2.64+-0x400] ;  /* 0xfffc0006020a7981 */ /* 0x000ea2000c1e9900 */
[----:B------:R-:W-:-:S03]  /*1650*/  IADD3 R25, PT, PT, R11, 0x400, RZ ;  /* 0x000004000b197810 */ /* 0x000fc60007ffe0ff */
[----:B------:R-:W3:Y:S04]  /*1660*/  LDG.E.CONSTANT R19, desc[UR6][R2.64] ;  /* 0x0000000602137981 */ /* 0x000ee8000c1e9900 */
[----:B------:R-:W4:Y:S01]  /*1670*/  LDG.E.CONSTANT R18, desc[UR6][R2.64+0x400] ;  /* 0x0004000602127981 */ /* 0x000f22000c1e9900 */
[----:B------:R-:W-:-:S03]  /*1680*/  IADD3 R7, PT, PT, R11, 0x800, RZ ;  /* 0x000008000b077810 */ /* 0x000fc60007ffe0ff */
[----:B------:R-:W5:Y:S04]  /*1690*/  LDG.E.CONSTANT R16, desc[UR6][R2.64+0xc00] ;  /* 0x000c000602107981 */ /* 0x000f68000c1e9900 */
[----:B------:R-:W5:Y:S04]  /*16a0*/  LDG.E.CONSTANT R15, desc[UR6][R2.64+0x1000] ;  /* 0x00100006020f7981 */ /* 0x000f68000c1e9900 */
[----:B------:R-:W5:Y:S01]  /*16b0*/  LDG.E.CONSTANT R14, desc[UR6][R2.64+0x1400] ;  /* 0x00140006020e7981 */ /* 0x000f62000c1e9900 */
[----:B0-----:R-:W-:-:S03]  /*16c0*/  IMAD.WIDE.U32 R22, R11, 0x4, R4 ;  /* 0x000000040b167825 */ /* 0x001fc600078e0004 */
[----:B------:R-:W5:Y:S04]  /*16d0*/  LDG.E.CONSTANT R20, desc[UR6][R2.64+0x2000] ;  /* 0x0020000602147981 */ /* 0x000f68000c1e9900 */
[----:B------:R0:W2:Y:S01]  /*16e0*/  LDG.E.CONSTANT R12, desc[UR6][R22.64] ;  /* 0x00000006160c7981 */ /* 0x0000a2000c1e9900 */
[----:B------:R-:W-:-:S03]  /*16f0*/  IMAD.WIDE.U32 R24, R25, 0x4, R4 ;  /* 0x0000000419187825 */ /* 0x000fc600078e0004 */
[----:B------:R-:W5:Y:S04]  /*1700*/  LDG.E.CONSTANT R26, desc[UR6][R2.64+0x3000] ;  /* 0x00300006021a7981 */ /* 0x000f68000c1e9900 */
[----:B------:R-:W5:Y:S01]  /*1710*/  LDG.E.CONSTANT R17, desc[UR6][R24.64] ;  /* 0x0000000618117981 */ /* 0x000f62000c1e9900 */
[--C-:B------:R-:W-:Y:S01]  /*1720*/  IMAD.WIDE.U32 R6, R7, 0x4, R4.reuse ;  /* 0x0000000407067825 */ /* 0x100fe200078e0004 */
[----:B0-----:R-:W-:Y:S02]  /*1730*/  IADD3 R23, PT, PT, R11, 0xc00, RZ ;  /* 0x00000c000b177810 */ /* 0x001fe40007ffe0ff */
[----:B------:R-:W5:Y:S04]  /*1740*/  LDG.E.CONSTANT R22, desc[UR6][R2.64+0x1c00] ;  /* 0x001c000602167981 */ /* 0x000f68000c1e9900 */
[----:B------:R-:W5:Y:S01]  /*1750*/  LDG.E.CONSTANT R6, desc[UR6][R6.64] ;  /* 0x0000000606067981 */ /* 0x000f62000c1e9900 */
[----:B------:R-:W-:-:S03]  /*1760*/  IMAD.WIDE.U32 R4, R23, 0x4, R4 ;  /* 0x0000000417047825 */ /* 0x000fc600078e0004 */
[----:B------:R-:W5:Y:S04]  /*1770*/  LDG.E.CONSTANT R23, desc[UR6][R2.64+0x2400] ;  /* 0x0024000602177981 */ /* 0x000f68000c1e9900 */
[----:B------:R-:W5:Y:S04]  /*1780*/  LDG.E.CONSTANT R4, desc[UR6][R4.64] ;  /* 0x0000000604047981 */ /* 0x000f68000c1e9900 */
[----:B------:R-:W5:Y:S04]  /*1790*/  LDG.E.CONSTANT R24, desc[UR6][R2.64+0x2c00] ;  /* 0x002c000602187981 */ /* 0x000f68000c1e9900 */
[----:B------:R0:W5:Y:S01]  /*17a0*/  LDG.E.CONSTANT R25, desc[UR6][R2.64+0x3400] ;  /* 0x0034000602197981 */ /* 0x000162000c1e9900 */
[----:B------:R-:W-:-:S04]  /*17b0*/  IADD3 R8, PT, PT, R8, 0x1000, RZ ;  /* 0x0000100008087810 */ /* 0x000fc80007ffe0ff */
[----:B------:R-:W-:Y:S02]  /*17c0*/  ISETP.GE.AND P1, PT, R8, R13, PT ;  /* 0x0000000d0800720c */ /* 0x000fe40003f26270 */
[----:B0-----:R-:W-:Y:S02]  /*17d0*/  IADD3 R2, P2, PT, R2, 0x4000, RZ ;  /* 0x0000400002027810 */ /* 0x001fe40007f5e0ff */
[----:B------:R-:W-:Y:S02]  /*17e0*/  IADD3 R11, PT, PT, R11, 0x1000, RZ ;  /* 0x000010000b0b7810 */ /* 0x000fe40007ffe0ff */
[----:B------:R-:W-:Y:S01]  /*17f0*/  IADD3.X R3, PT, PT, RZ, R3, RZ, P2, !PT ;  /* 0x00000003ff037210 */ /* 0x000fe200017fe4ff */
[----:B--2---:R-:W-:-:S04]  /*1800*/  FADD R21, R12, R21 ;  /* 0x000000150c157221 */ /* 0x004fc80000000000 */
[----:B------:R-:W-:-:S04]  /*1810*/  FADD R10, R21, R10 ;  /* 0x0000000a150a7221 */ /* 0x000fc80000000000 */
[----:B---3--:R-:W-:-:S04]  /*1820*/  FADD R19, R10, R19 ;  /* 0x000000130a137221 */ /* 0x008fc80000000000 */
[----:B----4-:R-:W-:-:S04]  /*1830*/  FADD R18, R19, R18 ;  /* 0x0000001213127221 */ /* 0x010fc80000000000 */
[----:B-----5:R-:W-:-:S04]  /*1840*/  FADD R17, R18, R17 ;  /* 0x0000001112117221 */ /* 0x020fc80000000000 */
        /* <DEDUP_REMOVED lines=12> */
.L_x_26:
[----:B------:R-:W-:Y:S05]  /*1910*/  BSYNC.RECONVERGENT B2 ;  /* 0x0000000000027941 */ /* 0x000fea0003800200 */
.L_x_25:
[----:B------:R-:W-:Y:S01]  /*1920*/  IADD3 R4, PT, PT, R9, -R8, RZ ;  /* 0x8000000809047210 */ /* 0x000fe20007ffe0ff */
[----:B------:R-:W-:Y:S03]  /*1930*/  BSSY.RECONVERGENT B2, `(.L_x_28) ;  /* 0x000001e000027945 */ /* 0x000fe60003800200 */
[----:B------:R-:W-:-:S13]  /*1940*/  ISETP.GT.AND P1, PT, R4, 0x400, PT ;  /* 0x000004000400780c */ /* 0x000fda0003f24270 */
[----:B------:R-:W-:Y:S05]  /*1950*/  @!P1 BRA `(.L_x_29) ;  /* 0x00000000006c9947 */ /* 0x000fea0003800000 */
[----:B------:R-:W0:Y:S01]  /*1960*/  LDC.64 R6, c[0x0][0x380] ;  /* 0x0000e000ff067b82 */ /* 0x000e220000000a00 */
[----:B------:R-:W2:Y:S01]  /*1970*/  LDG.E.CONSTANT R10, desc[UR6][R2.64+-0x400] ;  /* 0xfffc0006020a7981 */ /* 0x000ea2000c1e9900 */
[----:B------:R-:W-:-:S03]  /*1980*/  VIADD R15, R11, 0x400 ;  /* 0x000004000b0f7836 */ /* 0x000fc60000000000 */
[----:B------:R-:W3:Y:S04]  /*1990*/  LDG.E.CONSTANT R13, desc[UR6][R2.64] ;  /* 0x00000006020d7981 */ /* 0x000ee8000c1e9900 */
[----:B------:R-:W4:Y:S04]  /*19a0*/  LDG.E.CONSTANT R17, desc[UR6][R2.64+0xc00] ;  /* 0x000c000602117981 */ /* 0x000f28000c1e9900 */
[----:B------:R-:W5:Y:S04]  /*19b0*/  LDG.E.CONSTANT R19, desc[UR6][R2.64+0x1000] ;  /* 0x0010000602137981 */ /* 0x000f68000c1e9900 */
[----:B------:R1:W5:Y:S01]  /*19c0*/  LDG.E.CONSTANT R23, desc[UR6][R2.64+0x1400] ;  /* 0x0014000602177981 */ /* 0x000362000c1e9900 */
[----:B0-----:R-:W-:-:S06]  /*19d0*/  IMAD.WIDE.U32 R4, R11, 0x4, R6 ;  /* 0x000000040b047825 */ /* 0x001fcc00078e0006 */
[----:B------:R-:W2:Y:S01]  /*19e0*/  LDG.E.CONSTANT R4, desc[UR6][R4.64] ;  /* 0x0000000604047981 */ /* 0x000ea2000c1e9900 */
[----:B------:R-:W-:-:S03]  /*19f0*/  IMAD.WIDE.U32 R6, R15, 0x4, R6 ;  /* 0x000000040f067825 */ /* 0x000fc600078e0006 */
[----:B------:R-:W4:Y:S04]  /*1a00*/  LDG.E.CONSTANT R15, desc[UR6][R2.64+0x400] ;  /* 0x00040006020f7981 */ /* 0x000f28000c1e9900 */
[----:B------:R-:W5:Y:S01]  /*1a10*/  LDG.E.CONSTANT R7, desc[UR6][R6.64] ;  /* 0x0000000606077981 */ /* 0x000f62000c1e9900 */
[----:B------:R-:W-:Y:S02]  /*1a20*/  PLOP3.LUT P0, PT, PT, PT, PT, 0x8, 0x80 ;  /* 0x000000000080781c */ /* 0x000fe40003f0e170 */
[----:B------:R-:W-:Y:S02]  /*1a30*/  IADD3 R8, PT, PT, R8, 0x800, RZ ;  /* 0x0000080008087810 */ /* 0x000fe40007ffe0ff */
[----:B------:R-:W-:Y:S01]  /*1a40*/  IADD3 R11, PT, PT, R11, 0x800, RZ ;  /* 0x000008000b0b7810 */ /* 0x000fe20007ffe0ff */
[----:B--2---:R-:W-:-:S04]  /*1a50*/  FADD R21, R21, R4 ;  /* 0x0000000415157221 */ /* 0x004fc80000000000 */
[----:B------:R-:W-:-:S04]  /*1a60*/  FADD R10, R21, R10 ;  /* 0x0000000a150a7221 */ /* 0x000fc80000000000 */
[----:B---3--:R-:W-:-:S04]  /*1a70*/  FADD R10, R10, R13 ;  /* 0x0000000d0a0a7221 */ /* 0x008fc80000000000 */
[----:B----4-:R-:W-:-:S04]  /*1a80*/  FADD R10, R10, R15 ;  /* 0x0000000f0a0a7221 */ /* 0x010fc80000000000 */
[----:B-----5:R-:W-:Y:S01]  /*1a90*/  FADD R10, R10, R7 ;  /* 0x000000070a0a7221 */ /* 0x020fe20000000000 */
[----:B------:R-:W-:-:S03]  /*1aa0*/  IADD3 R4, P1, PT, R2, 0x2000, RZ ;  /* 0x0000200002047810 */ /* 0x000fc60007f3e0ff */
[----:B------:R-:W-:Y:S01]  /*1ab0*/  FADD R10, R10, R17 ;  /* 0x000000110a0a7221 */ /* 0x000fe20000000000 */
[----:B------:R-:W-:-:S03]  /*1ac0*/  IADD3.X R5, PT, PT, RZ, R3, RZ, P1, !PT ;  /* 0x00000003ff057210 */ /* 0x000fc60000ffe4ff */
[----:B------:R-:W-:Y:S01]  /*1ad0*/  FADD R10, R10, R19 ;  /* 0x000000130a0a7221 */ /* 0x000fe20000000000 */
[----:B-1----:R-:W-:Y:S02]  /*1ae0*/  MOV R2, R4 ;  /* 0x0000000400027202 */ /* 0x002fe40000000f00 */
[----:B------:R-:W-:Y:S01]  /*1af0*/  MOV R3, R5 ;  /* 0x0000000500037202 */ /* 0x000fe20000000f00 */
[----:B------:R-:W-:-:S07]  /*1b00*/  FADD R21, R10, R23 ;  /* 0x000000170a157221 */ /* 0x000fce0000000000 */
.L_x_29:
[----:B------:R-:W-:Y:S05]  /*1b10*/  BSYNC.RECONVERGENT B2 ;  /* 0x0000000000027941 */ /* 0x000fea0003800200 */
.L_x_28:
[----:B------:R-:W-:-:S13]  /*1b20*/  ISETP.LT.OR P0, PT, R8, R9, P0 ;  /* 0x000000090800720c */ /* 0x000fda0000701670 */
[----:B------:R-:W-:Y:S05]  /*1b30*/  @!P0 BRA `(.L_x_21) ;  /* 0x0000000000288947 */ /* 0x000fea0003800000 */
[----:B------:R-:W0:Y:S01]  /*1b40*/  LDC.64 R4, c[0x0][0x380] ;  /* 0x0000e000ff047b82 */ /* 0x000e220000000a00 */
[----:B------:R-:W2:Y:S04]  /*1b50*/  LDG.E.CONSTANT R6, desc[UR6][R2.64+-0x400] ;  /* 0xfffc000602067981 */ /* 0x000ea8000c1e9900 */
[----:B------:R-:W3:Y:S04]  /*1b60*/  LDG.E.CONSTANT R7, desc[UR6][R2.64] ;  /* 0x0000000602077981 */ /* 0x000ee8000c1e9900 */
[----:B------:R-:W4:Y:S01]  /*1b70*/  LDG.E.CONSTANT R9, desc[UR6][R2.64+0x400] ;  /* 0x0004000602097981 */ /* 0x000f22000c1e9900 */
[----:B0-----:R-:W-:-:S06]  /*1b80*/  IMAD.WIDE.U32 R4, R11, 0x4, R4 ;  /* 0x000000040b047825 */ /* 0x001fcc00078e0004 */
[----:B------:R-:W5:Y:S02]  /*1b90*/  LDG.E.CONSTANT R4, desc[UR6][R4.64] ;  /* 0x0000000604047981 */ /* 0x000f64000c1e9900 */
[----:B-----5:R-:W-:-:S04]  /*1ba0*/  FADD R21, R21, R4 ;  /* 0x0000000415157221 */ /* 0x020fc80000000000 */
[----:B--2---:R-:W-:-:S04]  /*1bb0*/  FADD R6, R21, R6 ;  /* 0x0000000615067221 */ /* 0x004fc80000000000 */
[----:B---3--:R-:W-:-:S04]  /*1bc0*/  FADD R6, R6, R7 ;  /* 0x0000000706067221 */ /* 0x008fc80000000000 */
[----:B----4-:R-:W-:-:S07]  /*1bd0*/  FADD R21, R6, R9 ;  /* 0x0000000906157221 */ /* 0x010fce0000000000 */
.L_x_21:
[----:B------:R-:W-:Y:S05]  /*1be0*/  BSYNC.RECONVERGENT B1 ;  /* 0x0000000000017941 */ /* 0x000fea0003800200 */
.L_x_19:
[----:B------:R-:W0:Y:S01]  /*1bf0*/  S2R R6, SR_LANEID ;  /* 0x0000000000067919 */ /* 0x000e220000000000 */
[----:B------:R-:W1:Y:S01]  /*1c00*/  SHFL.DOWN PT, R2, R21, 0x1, 0x1f ;  /* 0x08201f0015027f89 */ /* 0x000e6200000e0000 */
[C---:B0-----:R-:W-:Y:S02]  /*1c10*/  ISETP.GT.AND P0, PT, R6.reuse, 0x1e, PT ;  /* 0x0000001e0600780c */ /* 0x041fe40003f04270 */
[----:B------:R-:W-:-:S11]  /*1c20*/  ISETP.NE.AND P1, PT, R6, RZ, PT ;  /* 0x000000ff0600720c */ /* 0x000fd60003f25270 */
[----:B-1----:R-:W-:Y:S01]  /*1c30*/  @!P0 FADD R21, R2, R21 ;  /* 0x0000001502158221 */ /* 0x002fe20000000000 */
[----:B------:R-:W-:Y:S01]  /*1c40*/  ISETP.GT.AND P0, PT, R6, 0x1d, PT ;  /* 0x0000001d0600780c */ /* 0x000fe20003f04270 */
[----:B------:R-:W0:Y:S01]  /*1c50*/  @!P1 S2R R5, SR_CgaCtaId ;  /* 0x0000000000059919 */ /* 0x000e220000008800 */
[----:B------:R-:W-:Y:S02]  /*1c60*/  @!P1 MOV R4, 0x400 ;  /* 0x0000040000049802 */ /* 0x000fe40000000f00 */
[----:B------:R-:W-:Y:S01]  /*1c70*/  @!P1 SHF.R.U32.HI R3, RZ, 0x3, R0 ;  /* 0x00000003ff039819 */ /* 0x000fe20000011600 */
[----:B------:R-:W1:Y:S03]  /*1c80*/  SHFL.DOWN PT, R2, R21, 0x2, 0x1f ;  /* 0x08401f0015027f89 */ /* 0x000e6600000e0000 */
[----:B------:R-:W-:-:S05]  /*1c90*/  @!P1 LOP3.LUT R3, R3, 0x7c, RZ, 0xc0, !PT ;  /* 0x0000007c03039812 */ /* 0x000fca00078ec0ff */
[----:B-1----:R-:W-:Y:S01]  /*1ca0*/  @!P0 FADD R21, R21, R2 ;  /* 0x0000000215158221 */ /* 0x002fe20000000000 */
[----:B------:R-:W-:Y:S02]  /*1cb0*/  ISETP.GT.AND P0, PT, R6, 0x1b, PT ;  /* 0x0000001b0600780c */ /* 0x000fe40003f04270 */
[----:B0-----:R-:W-:Y:S02]  /*1cc0*/  @!P1 LEA R4, R5, R4, 0x18 ;  /* 0x0000000405049211 */ /* 0x001fe400078ec0ff */
[----:B------:R-:W0:Y:S02]  /*1cd0*/  SHFL.DOWN PT, R2, R21, 0x4, 0x1f ;  /* 0x08801f0015027f89 */ /* 0x000e2400000e0000 */
[----:B------:R-:W-:-:S07]  /*1ce0*/  @!P1 IADD3 R3, PT, PT, R3, R4, RZ ;  /* 0x0000000403039210 */ /* 0x000fce0007ffe0ff */
        /* <DEDUP_REMOVED lines=12> */
[----:B------:R-:W0:Y:S01]  /*1db0*/  S2UR UR5, SR_CgaCtaId ;  /* 0x00000000000579c3 */ /* 0x000e220000008800 */
[----:B------:R-:W-:Y:S02]  /*1dc0*/  UMOV UR4, 0x400 ;  /* 0x0000040000047882 */ /* 0x000fe40000000000 */
[----:B0-----:R-:W-:-:S09]  /*1dd0*/  ULEA UR4, UR5, UR4, 0x18 ;  /* 0x0000000405047291 */ /* 0x001fd2000f8ec0ff */
[----:B---3--:R-:W0:Y:S04]  /*1de0*/  LDS R3, [UR4+0xc] ;  /* 0x00000c04ff037984 */ /* 0x008e280008000800 */
        /* <DEDUP_REMOVED lines=10> */
.L_x_2:
        /* <DEDUP_REMOVED lines=12> */
.L_x_32:
[----:B------:R-:W-:Y:S05]  /*1f50*/  BSYNC.RECONVERGENT B1 ;  /* 0x0000000000017941 */ /* 0x000fea0003800200 */
.L_x_31:
[----:B------:R-:W-:Y:S01]  /*1f60*/  ISETP.GE.AND P0, PT, R11, R20, PT ;  /* 0x000000140b00720c */ /* 0x000fe20003f06270 */
[----:B------:R-:W-:-:S12]  /*1f70*/  BSSY.RECONVERGENT B1, `(.L_x_33) ;  /* 0x0000074000017945 */ /* 0x000fd80003800200 */
[----:B------:R-:W-:Y:S05]  /*1f80*/  @P0 BRA `(.L_x_34) ;  /* 0x0000000400c80947 */ /* 0x000fea0003800000 */
[----:B0-----:R-:W-:Y:S01]  /*1f90*/  LOP3.LUT R3, RZ, R11, RZ, 0x33, !PT ;  /* 0x0000000bff037212 */ /* 0x001fe200078e33ff */
[----:B------:R-:W-:Y:S04]  /*1fa0*/  BSSY.RECONVERGENT B2, `(.L_x_35) ;  /* 0x0000015000027945 */ /* 0x000fe80003800200 */
[----:B------:R-:W-:-:S05]  /*1fb0*/  IMAD.IADD R4, R3, 0x1, R20 ;  /* 0x0000000103047824 */ /* 0x000fca00078e0214 */
        /* <DEDUP_REMOVED lines=10> */
.L_x_37:
[----:B------:R-:W-:-:S06]  /*2060*/  MOV R3, R5 ;  /* 0x0000000500037202 */ /* 0x000fcc0000000f00 */
[----:B------:R0:W2:Y:S01]  /*2070*/  LDG.E.CONSTANT R3, desc[UR6][R2.64] ;  /* 0x0000000602037981 */ /* 0x0000a2000c1e9900 */
[----:B------:R-:W-:Y:S02]  /*2080*/  IADD3 R4, PT, PT, R4, 0x1, RZ ;  /* 0x0000000104047810 */ /* 0x000fe40007ffe0ff */
[----:B------:R-:W-:Y:S02]  /*2090*/  IADD3 R11, PT, PT, R11, 0x100, RZ ;  /* 0x000001000b0b7810 */ /* 0x000fe40007ffe0ff */
[----:B------:R-:W-:Y:S02]  /*20a0*/  ISETP.NE.AND P0, PT, R4, RZ, PT ;  /* 0x000000ff0400720c */ /* 0x000fe40003f05270 */
[----:B0-----:R-:W-:-:S04]  /*20b0*/  IADD3 R2, P2, PT, R2, 0x400, RZ ;  /* 0x0000040002027810 */ /* 0x001fc80007f5e0ff */
[----:B------:R-:W-:Y:S01]  /*20c0*/  IADD3.X R5, PT, PT, RZ, R5, RZ, P2, !PT ;  /* 0x00000005ff057210 */ /* 0x000fe200017fe4ff */
[----:B--2--5:R-:W-:-:S06]  /*20d0*/  FADD R0, R3, R0 ;  /* 0x0000000003007221 */ /* 0x024fcc0000000000 */
[----:B------:R-:W-:Y:S05]  /*20e0*/  @P0 BRA `(.L_x_37) ;  /* 0xfffffffc00dc0947 */ /* 0x000fea000383ffff */
.L_x_36:
[----:B------:R-:W-:Y:S05]  /*20f0*/  BSYNC.RECONVERGENT B2 ;  /* 0x0000000000027941 */ /* 0x000fea0003800200 */
.L_x_35:
        /* <DEDUP_REMOVED lines=8> */
.L_x_40:
        /* <DEDUP_REMOVED lines=9> */
[----:B------:R-:W-:-:S03]  /*2210*/  VIADD R3, R11, 0x800 ;  /* 0x000008000b037836 */ /* 0x000fc60000000000 */
[----:B------:R-:W4:Y:S01]  /*2220*/  LDG.E.CONSTANT R15, desc[UR6][R4.64+0x400] ;  /* 0x00040006040f7981 */ /* 0x000f22000c1e9900 */
        /* <DEDUP_REMOVED lines=32> */
.L_x_39:
[----:B------:R-:W-:Y:S05]  /*2430*/  BSYNC.RECONVERGENT B2 ;  /* 0x0000000000027941 */ /* 0x000fea0003800200 */
.L_x_38:
[----:B------:R-:W-:Y:S01]  /*2440*/  IADD3 R2, PT, PT, -R11, R20, RZ ;  /* 0x000000140b027210 */ /* 0x000fe20007ffe1ff */
[----:B------:R-:W-:Y:S03]  /*2450*/  BSSY.RECONVERGENT B2, `(.L_x_41) ;  /* 0x0000019000027945 */ /* 0x000fe60003800200 */
[----:B------:R-:W-:-:S13]  /*2460*/  ISETP.GT.AND P1, PT, R2, 0x400, PT ;  /* 0x000004000200780c */ /* 0x000fda0003f24270 */
[----:B------:R-:W-:Y:S05]  /*2470*/  @!P1 BRA `(.L_x_42) ;  /* 0x0000000000589947 */ /* 0x000fea0003800000 */
        /* <DEDUP_REMOVED lines=22> */
.L_x_42:
[----:B------:R-:W-:Y:S05]  /*25e0*/  BSYNC.RECONVERGENT B2 ;  /* 0x0000000000027941 */ /* 0x000fea0003800200 */
.L_x_41:
        /* <DEDUP_REMOVED lines=12> */
.L_x_34:
[----:B------:R-:W-:Y:S05]  /*26b0*/  BSYNC.RECONVERGENT B1 ;  /* 0x0000000000017941 */ /* 0x000fea0003800200 */
.L_x_33:
        /* <DEDUP_REMOVED lines=35> */
[----:B--2---:R-:W0:Y:S04]  /*28f0*/  LDS R3, [UR4+0xc] ;  /* 0x00000c04ff037984 */ /* 0x004e280008000800 */
        /* <DEDUP_REMOVED lines=10> */
.L_x_43:
[----:B0-----:R-:W0:Y:S01]  /*29a0*/  S2R R2, SR_LANEID ;  /* 0x0000000000027919 */ /* 0x001e220000000000 */
[----:B------:R-:W-:-:S04]  /*29b0*/  LOP3.LUT R0, R9, 0x3e0, RZ, 0xc0, !PT ;  /* 0x000003e009007812 */ /* 0x000fc800078ec0ff */
[----:B------:R-:W-:Y:S02]  /*29c0*/  IADD3 R3, PT, PT, R0, 0x20, RZ ;  /* 0x0000002000037810 */ /* 0x000fe40007ffe0ff */
[----:B------:R-:W-:Y:S02]  /*29d0*/  LOP3.LUT R7, RZ, R0, RZ, 0x33, !PT ;  /* 0x00000000ff077212 */ /* 0x000fe400078e33ff */
[-C--:B------:R-:W-:Y:S02]  /*29e0*/  ISETP.GT.AND P0, PT, R3, R20.reuse, PT ;  /* 0x000000140300720c */ /* 0x080fe40003f04270 */
[----:B------:R-:W-:-:S04]  /*29f0*/  IADD3 R7, PT, PT, R7, R20, RZ ;  /* 0x0000001407077210 */ /* 0x000fc80007ffe0ff */
[----:B------:R-:W-:-:S05]  /*2a00*/  SEL R4, R7, 0x1f, P0 ;  /* 0x0000001f07047807 */ /* 0x000fca0000000000 */
[----:B------:R-:W1:Y:S01]  /*2a10*/  SHFL.DOWN PT, R0, R5, 0x1, R4 ;  /* 0x0820000005007989 */ /* 0x000e6200000e0004 */
[C---:B0-----:R-:W-:Y:S01]  /*2a20*/  ISETP.GE.AND P0, PT, R2.reuse, R4, PT ;  /* 0x000000040200720c */ /* 0x041fe20003f06270 */
[C---:B------:R-:W-:Y:S01]  /*2a30*/  VIADD R3, R2.reuse, 0x2 ;  /* 0x0000000202037836 */ /* 0x040fe20000000000 */
[----:B------:R-:W-:-:S11]  /*2a40*/  ISETP.NE.AND P1, PT, R2, RZ, PT ;  /* 0x000000ff0200720c */ /* 0x000fd60003f25270 */
[----:B-1----:R-:W-:Y:S01]  /*2a50*/  @!P0 FADD R5, R0, R5 ;  /* 0x0000000500058221 */ /* 0x002fe20000000000 */
[-C--:B------:R-:W-:Y:S01]  /*2a60*/  ISETP.GT.AND P0, PT, R3, R4.reuse, PT ;  /* 0x000000040300720c */ /* 0x080fe20003f04270 */
[----:B------:R-:W0:Y:S01]  /*2a70*/  @!P1 S2R R6, SR_CgaCtaId ;  /* 0x0000000000069919 */ /* 0x000e220000008800 */
[----:B------:R-:W-:Y:S02]  /*2a80*/  IADD3 R3, PT, PT, R2, 0x4, RZ ;  /* 0x0000000402037810 */ /* 0x000fe40007ffe0ff */
[----:B------:R-:W1:Y:S09]  /*2a90*/  SHFL.DOWN PT, R0, R5, 0x2, R4 ;  /* 0x0840000005007989 */ /* 0x000e7200000e0004 */
[----:B-1----:R-:W-:Y:S01]  /*2aa0*/  @!P0 FADD R5, R5, R0 ;  /* 0x0000000005058221 */ /* 0x002fe20000000000 */
[----:B------:R-:W-:-:S02]  /*2ab0*/  ISETP.GT.AND P0, PT, R3, R4, PT ;  /* 0x000000040300720c */ /* 0x000fc40003f04270 */
[----:B------:R-:W-:Y:S02]  /*2ac0*/  IADD3 R3, PT, PT, R2, 0x8, RZ ;  /* 0x0000000802037810 */ /* 0x000fe40007ffe0ff */
[----:B------:R-:W1:Y:S09]  /*2ad0*/  SHFL.DOWN PT, R0, R5, 0x4, R4 ;  /* 0x0880000005007989 */ /* 0x000e7200000e0004 */
[----:B-1----:R-:W-:Y:S01]  /*2ae0*/  @!P0 FADD R5, R5, R0 ;  /* 0x0000000005058221 */ /* 0x002fe20000000000 */
[----:B------:R-:W-:-:S02]  /*2af0*/  ISETP.GT.AND P0, PT, R3, R4, PT ;  /* 0x000000040300720c */ /* 0x000fc40003f04270 */
[----:B------:R-:W-:Y:S02]  /*2b00*/  IADD3 R3, PT, PT, R2, 0x10, RZ ;  /* 0x0000001002037810 */ /* 0x000fe40007ffe0ff */
[----:B------:R-:W1:Y:S01]  /*2b10*/  SHFL.DOWN PT, R0, R5, 0x8, R4 ;  /* 0x0900000005007989 */ /* 0x000e6200000e0004 */
[----:B------:R-:W-:-:S04]  /*2b20*/  @!P1 SHF.R.U32.HI R2, RZ, 0x3, R9 ;  /* 0x00000003ff029819 */ /* 0x000fc80000011609 */
[----:B------:R-:W-:-:S04]  /*2b30*/  @!P1 LOP3.LUT R2, R2, 0x7c, RZ, 0xc0, !PT ;  /* 0x0000007c02029812 */ /* 0x000fc800078ec0ff */
[----:B-1----:R-:W-:Y:S01]  /*2b40*/  @!P0 FADD R5, R5, R0 ;  /* 0x0000000005058221 */ /* 0x002fe20000000000 */
[----:B------:R-:W-:Y:S02]  /*2b50*/  ISETP.GT.AND P0, PT, R3, R4, PT ;  /* 0x000000040300720c */ /* 0x000fe40003f04270 */
[----:B------:R-:W-:Y:S02]  /*2b60*/  @!P1 MOV R3, 0x400 ;  /* 0x0000040000039802 */ /* 0x000fe40000000f00 */
[----:B------:R-:W1:Y:S02]  /*2b70*/  SHFL.DOWN PT, R0, R5, 0x10, R4 ;  /* 0x0a00000005007989 */ /* 0x000e6400000e0004 */
[----:B0-----:R-:W-:-:S04]  /*2b80*/  @!P1 LEA R3, R6, R3, 0x18 ;  /* 0x0000000306039211 */ /* 0x001fc800078ec0ff */
[----:B------:R-:W-:-:S03]  /*2b90*/  @!P1 IADD3 R3, PT, PT, R2, R3, RZ ;  /* 0x0000000302039210 */ /* 0x000fc60007ffe0ff */
[----:B-1----:R-:W-:Y:S01]  /*2ba0*/  @!P0 FADD R5, R5, R0 ;  /* 0x0000000005058221 */ /* 0x002fe20000000000 */
        /* <DEDUP_REMOVED lines=12> */
[----:B-1----:R-:W0:Y:S04]  /*2c70*/  LDS R3, [UR4+0xc] ;  /* 0x00000c04ff037984 */ /* 0x002e280008000800 */
        /* <DEDUP_REMOVED lines=13> */
.L_x_30:
[----:B------:R-:W0:Y:S01]  /*2d50*/  S2R R8, SR_TID.X ;  /* 0x0000000000087919 */ /* 0x000e220000002100 */
[----:B------:R-:W0:Y:S02]  /*2d60*/  LDC.64 R2, c[0x0][0x380] ;  /* 0x0000e000ff027b82 */ /* 0x000e240000000a00 */
[----:B0-----:R-:W-:-:S05]  /*2d70*/  IMAD.WIDE.U32 R2, R8, 0x4, R2 ;  /* 0x0000000408027825 */ /* 0x001fca00078e0002 */
[----:B------:R-:W2:Y:S04]  /*2d80*/  LDG.E.CONSTANT R19, desc[UR6][R2.64] ;  /* 0x0000000602137981 */ /* 0x000ea8000c1e9900 */
[----:B------:R-:W2:Y:S04]  /*2d90*/  LDG.E.CONSTANT R0, desc[UR6][R2.64+0x400] ;  /* 0x0004000602007981 */ /* 0x000ea8000c1e9900 */
[----:B------:R-:W3:Y:S04]  /*2da0*/  LDG.E.CONSTANT R4, desc[UR6][R2.64+0x800] ;  /* 0x0008000602047981 */ /* 0x000ee8000c1e9900 */
[----:B------:R-:W3:Y:S04]  /*2db0*/  LDG.E.CONSTANT R5, desc[UR6][R2.64+0xc00] ;  /* 0x000c000602057981 */ /* 0x000ee8000c1e9900 */
[----:B------:R-:W4:Y:S04]  /*2dc0*/  LDG.E.CONSTANT R6, desc[UR6][R2.64+0x1000] ;  /* 0x0010000602067981 */ /* 0x000f28000c1e9900 */
[----:B------:R-:W4:Y:S04]  /*2dd0*/  LDG.E.CONSTANT R7, desc[UR6][R2.64+0x1400] ;  /* 0x0014000602077981 */ /* 0x000f28000c1e9900 */
[----:B------:R-:W5:Y:S04]  /*2de0*/  LDG.E.CONSTANT R9, desc[UR6][R2.64+0x1800] ;  /* 0x0018000602097981 */ /* 0x000f68000c1e9900 */
        /* <DEDUP_REMOVED lines=8> */
[----:B------:R-:W5:Y:S01]  /*2e70*/  LDG.E.CONSTANT R18, desc[UR6][R2.64+0x3c00] ;  /* 0x003c000602127981 */ /* 0x000f62000c1e9900 */
[----:B------:R-:W-:Y:S01]  /*2e80*/  ISETP.GE.U32.AND P0, PT, R20, 0x2000, PT ;  /* 0x000020001400780c */ /* 0x000fe20003f06070 */
[----:B--2---:R-:W-:Y:S01]  /*2e90*/  FADD R0, R19, R0 ;  /* 0x0000000013007221 */ /* 0x004fe20000000000 */
[----:B---3--:R-:W-:-:S04]  /*2ea0*/  FADD R5, R4, R5 ;  /* 0x0000000504057221 */ /* 0x008fc80000000000 */
[----:B------:R-:W-:Y:S01]  /*2eb0*/  FADD R0, R0, R5 ;  /* 0x0000000500007221 */ /* 0x000fe20000000000 */
[----:B----4-:R-:W-:Y:S01]  /*2ec0*/  FADD R6, R6, R7 ;  /* 0x0000000706067221 */ /* 0x010fe20000000000 */
[----:B-----5:R-:W-:-:S04]  /*2ed0*/  FADD R9, R9, R10 ;  /* 0x0000000a09097221 */ /* 0x020fc80000000000 */
[----:B------:R-:W-:Y:S01]  /*2ee0*/  FADD R9, R6, R9 ;  /* 0x0000000906097221 */ /* 0x000fe20000000000 */
[----:B------:R-:W-:-:S03]  /*2ef0*/  FADD R11, R11, R12 ;  /* 0x0000000c0b0b7221 */ /* 0x000fc60000000000 */
[----:B------:R-:W-:Y:S01]  /*2f00*/  FADD R0, R0, R9 ;  /* 0x0000000900007221 */ /* 0x000fe20000000000 */
[----:B------:R-:W-:-:S04]  /*2f10*/  FADD R14, R13, R14 ;  /* 0x0000000e0d0e7221 */ /* 0x000fc80000000000 */
[----:B------:R-:W-:Y:S01]  /*2f20*/  FADD R11, R11, R14 ;  /* 0x0000000e0b0b7221 */ /* 0x000fe20000000000 */
[----:B------:R-:W-:Y:S01]  /*2f30*/  FADD R15, R15, R16 ;  /* 0x000000100f0f7221 */ /* 0x000fe20000000000 */
[----:B------:R-:W-:-:S04]  /*2f40*/  FADD R18, R17, R18 ;  /* 0x0000001211127221 */ /* 0x000fc80000000000 */
[----:B------:R-:W-:-:S04]  /*2f50*/  FADD R18, R15, R18 ;  /* 0x000000120f127221 */ /* 0x000fc80000000000 */
[----:B------:R-:W-:Y:S01]  /*2f60*/  FADD R5, R11, R18 ;  /* 0x000000120b057221 */ /* 0x000fe20000000000 */
[----:B------:R-:W-:-:S03]  /*2f70*/  HFMA2 R11, -RZ, RZ, 0, 0.00048828125 ;  /* 0x00001000ff0b7431 */ /* 0x000fc600000001ff */
[----:B------:R-:W-:Y:S01]  /*2f80*/  FADD R0, R0, R5 ;  /* 0x0000000500007221 */ /* 0x000fe20000000000 */
[----:B------:R-:W-:Y:S06]  /*2f90*/  @!P0 BRA `(.L_x_44) ;  /* 0x0000000000ac8947 */ /* 0x000fec0003800000 */
[----:B------:R-:W0:Y:S01]  /*2fa0*/  LDC R7, c[0x0][0x390] ;  /* 0x0000e400ff077b82 */ /* 0x000e220000000800 */
[----:B------:R-:W-:Y:S02]  /*2fb0*/  IADD3 R6, PT, PT, R20, -0x1000, RZ ;  /* 0xfffff00014067810 */ /* 0x000fe40007ffe0ff */
[----:B------:R-:W-:-:S07]  /*2fc0*/  MOV R11, 0x1000 ;  /* 0x00001000000b7802 */ /* 0x000fce0000000f00 */
.L_x_46:
[----:B------:R-:W-:-:S05]  /*2fd0*/  IMAD.WIDE R4, R11, 0x4, R2 ;  /* 0x000000040b047825 */ /* 0x000fca00078e0202 */
[----:B------:R-:W2:Y:S04]  /*2fe0*/  LDG.E.CONSTANT R20, desc[UR6][R4.64+0x400] ;  /* 0x0004000604147981 */ /* 0x000ea8000c1e9900 */
[----:B------:R-:W2:Y:S04]  /*2ff0*/  LDG.E.CONSTANT R21, desc[UR6][R4.64+0x800] ;  /* 0x0008000604157981 */ /* 0x000ea8000c1e9900 */
        /* <DEDUP_REMOVED lines=13> */
[----:B------:R1:W5:Y:S01]  /*30d0*/  LDG.E.CONSTANT R18, desc[UR6][R4.64+0x3c00] ;  /* 0x003c000604127981 */ /* 0x000362000c1e9900 */
[----:B--2---:R-:W-:Y:S01]  /*30e0*/  FADD R21, R20, R21 ;  /* 0x0000001514157221 */ /* 0x004fe20000000000 */
[----:B0-----:R-:W-:-:S05]  /*30f0*/  MOV R20, R7 ;  /* 0x0000000700147202 */ /* 0x001fca0000000f00 */
[----:B-1----:R-:W-:Y:S02]  /*3100*/  IMAD.IADD R4, R20, 0x1, -R11 ;  /* 0x0000000114047824 */ /* 0x002fe400078e0a0b */
[----:B---3--:R-:W-:-:S03]  /*3110*/  FADD R0, R19, R0 ;  /* 0x0000000013007221 */ /* 0x008fc60000000000 */
[----:B------:R-:W-:Y:S01]  /*3120*/  ISETP.GE.AND P0, PT, R4, 0x1000, PT ;  /* 0x000010000400780c */ /* 0x000fe20003f06270 */
[----:B----4-:R-:W-:Y:S01]  /*3130*/  FADD R22, R22, R23 ;  /* 0x0000001716167221 */ /* 0x010fe20000000000 */
[----:B------:R-:W-:Y:S01]  /*3140*/  FADD R0, R0, R21 ;  /* 0x0000001500007221 */ /* 0x000fe20000000000 */
[----:B-----5:R-:W-:-:S04]  /*3150*/  FADD R25, R24, R25 ;  /* 0x0000001918197221 */ /* 0x020fc80000000000 */
[----:B------:R-:W-:Y:S01]  /*3160*/  FADD R25, R22, R25 ;  /* 0x0000001916197221 */ /* 0x000fe20000000000 */
[----:B------:R-:W-:Y:S01]  /*3170*/  FADD R16, R16, R17 ;  /* 0x0000001110107221 */ /* 0x000fe20000000000 */
[----:B------:R-:W-:-:S04]  /*3180*/  FADD R15, R15, R10 ;  /* 0x0000000a0f0f7221 */ /* 0x000fc80000000000 */
[----:B------:R-:W-:Y:S01]  /*3190*/  FADD R15, R16, R15 ;  /* 0x0000000f100f7221 */ /* 0x000fe20000000000 */
[----:B------:R-:W-:Y:S01]  /*31a0*/  FADD R9, R14, R9 ;  /* 0x000000090e097221 */ /* 0x000fe20000000000 */
[----:B------:R-:W-:-:S04]  /*31b0*/  FADD R12, R13, R12 ;  /* 0x0000000c0d0c7221 */ /* 0x000fc80000000000 */
[----:B------:R-:W-:Y:S01]  /*31c0*/  FADD R12, R9, R12 ;  /* 0x0000000c090c7221 */ /* 0x000fe20000000000 */
[----:B------:R-:W-:-:S03]  /*31d0*/  FADD R0, R0, R25 ;  /* 0x0000001900007221 */ /* 0x000fc60000000000 */
[----:B------:R-:W-:-:S04]  /*31e0*/  FADD R15, R15, R12 ;  /* 0x0000000c0f0f7221 */ /* 0x000fc80000000000 */
[----:B------:R-:W-:-:S04]  /*31f0*/  FADD R15, R0, R15 ;  /* 0x0000000f000f7221 */ /* 0x000fc80000000000 */
[----:B------:R-:W-:Y:S01]  /*3200*/  FADD R0, R18, R15 ;  /* 0x0000000f12007221 */ /* 0x000fe20000000000 */
[----:B------:R-:W-:Y:S06]  /*3210*/  @!P0 BRA `(.L_x_45) ;  /* 0x0000000800308947 */ /* 0x000fec0003800000 */
[----:B------:R-:W-:-:S04]  /*3220*/  IADD3 R11, PT, PT, R11, 0x1000, RZ ;  /* 0x000010000b0b7810 */ /* 0x000fc80007ffe0ff */
[----:B------:R-:W-:-:S13]  /*3230*/  ISETP.GT.AND P0, PT, R11, R6, PT ;  /* 0x000000060b00720c */ /* 0x000fda0003f04270 */
[----:B------:R-:W-:Y:S05]  /*3240*/  @!P0 BRA `(.L_x_46) ;  /* 0xfffffffc00608947 */ /* 0x000fea000383ffff */
.L_x_44:
[----:B------:R-:W-:-:S13]  /*3250*/  ISETP.GE.AND P0, PT, R11, R20, PT ;  /* 0x000000140b00720c */ /* 0x000fda0003f06270 */
[----:B------:R-:W-:Y:S05]  /*3260*/  @P0 BRA `(.L_x_45) ;  /* 0x00000008001c0947 */ /* 0x000fea0003800000 */
[----:B------:R-:W-:Y:S01]  /*3270*/  IADD3 R9, PT, PT, -R11, R20, RZ ;  /* 0x000000140b097210 */ /* 0x000fe20007ffe1ff */
[----:B------:R-:W-:Y:S03]  /*3280*/  BSSY.RECONVERGENT B1, `(.L_x_45) ;  /* 0x0000085000017945 */ /* 0x000fe60003800200 */
        /* <DEDUP_REMOVED lines=16> */
.L_x_50:
        /* <DEDUP_REMOVED lines=8> */
.L_x_49:
[----:B------:R-:W-:Y:S05]  /*3410*/  BSYNC.RECONVERGENT B2 ;  /* 0x0000000000027941 */ /* 0x000fea0003800200 */
.L_x_48:
[----:B------:R-:W-:Y:S05]  /*3420*/  @!P1 BRA `(.L_x_47) ;  /* 0x0000000400a89947 */ /* 0x000fea0003800000 */
[----:B------:R-:W0:Y:S01]  /*3430*/  LDCU.64 UR4, c[0x0][0x380] ;  /* 0x00007000ff0477ac */ /* 0x000e220008000a00 */
[----:B------:R-:W-:Y:S01]  /*3440*/  IADD3 R5, PT, PT, R9, -R10, RZ ;  /* 0x8000000a09057210 */ /* 0x000fe20007ffe0ff */
[----:B------:R-:W-:Y:S01]  /*3450*/  BSSY.RECONVERGENT B2, `(.L_x_51) ;  /* 0x000003b000027945 */ /* 0x000fe20003800200 */
[CC--:B------:R-:W-:Y:S02]  /*3460*/  IADD3 R3, P0, PT, R10.reuse, R11.reuse, RZ ;  /* 0x0000000b0a037210 */ /* 0x0c0fe40007f1e0ff */
[----:B------:R-:W-:Y:S02]  /*3470*/  ISETP.GT.AND P1, PT, R5, 0xc00, PT ;  /* 0x00000c000500780c */ /* 0x000fe40003f24270 */
[----:B------:R-:W-:Y:S01]  /*3480*/  IADD3 R11, PT, PT, R10, R11, RZ ;  /* 0x0000000b0a0b7210 */ /* 0x000fe20007ffe0ff */
[----:B------:R-:W-:Y:S01]  /*3490*/  IMAD.X R4, RZ, RZ, RZ, P0 ;  /* 0x000000ffff047224 */ /* 0x000fe200000e06ff */
[----:B0-----:R-:W-:-:S04]  /*34a0*/  LEA R2, P0, R3, UR4, 0x2 ;  /* 0x0000000403027c11 */ /* 0x001fc8000f8010ff */
[----:B------:R-:W-:Y:S02]  /*34b0*/  LEA.HI.X R3, R3, UR5, R4, 0x2, P0 ;  /* 0x0000000503037c11 */ /* 0x000fe400080f1404 */
[----:B------:R-:W-:-:S04]  /*34c0*/  IADD3 R2, P0, PT, R2, 0x800, RZ ;  /* 0x0000080002027810 */ /* 0x000fc80007f1e0ff */
[----:B------:R-:W-:Y:S02]  /*34d0*/  IADD3.X R3, PT, PT, RZ, R3, RZ, P0, !PT ;  /* 0x00000003ff037210 */ /* 0x000fe400007fe4ff */
[----:B------:R-:W-:Y:S01]  /*34e0*/  PLOP3.LUT P0, PT, PT, PT, PT, 0x80, 0x8 ;  /* 0x000000000008781c */ /* 0x000fe20003f0f070 */
[----:B------:R-:W-:-:S12]  /*34f0*/  @!P1 BRA `(.L_x_52) ;  /* 0x0000000000c09947 */ /* 0x000fd80003800000 */
[----:B------:R-:W-:Y:S02]  /*3500*/  PLOP3.LUT P0, PT, PT, PT, PT, 0x8, 0x80 ;  /* 0x000000000080781c */ /* 0x000fe40003f0e170 */
[----:B------:R-:W-:-:S11]  /*3510*/  IADD3 R13, PT, PT, R9, -0xc00, RZ ;  /* 0xfffff400090d7810 */ /* 0x000fd60007ffe0ff */
.L_x_53:
[----:B------:R-:W0:Y:S01]  /*3520*/  LDC.64 R4, c[0x0][0x380] ;  /* 0x0000e000ff047b82 */ /* 0x000e220000000a00 */
[----:B------:R-:W2:Y:S01]  /*3530*/  LDG.E.CONSTANT R12, desc[UR6][R2.64+-0x400] ;  /* 0xfffc0006020c7981 */ /* 0x000ea2000c1e9900 */
[----:B------:R-:W-:-:S03]  /*3540*/  IADD3 R25, PT, PT, R11, 0x400, RZ ;  /* 0x000004000b197810 */ /* 0x000fc60007ffe0ff */
[----:B------:R-:W3:Y:S04]  /*3550*/  LDG.E.CONSTANT R20, desc[UR6][R2.64] ;  /* 0x0000000602147981 */ /* 0x000ee8000c1e9900 */
[----:B------:R-:W4:Y:S01]  /*3560*/  LDG.E.CONSTANT R19, desc[UR6][R2.64+0x400] ;  /* 0x0004000602137981 */ /* 0x000f22000c1e9900 */
[----:B------:R-:W-:-:S03]  /*3570*/  IADD3 R7, PT, PT, R11, 0x800, RZ ;  /* 0x000008000b077810 */ /* 0x000fc60007ffe0ff */
[----:B------:R-:W5:Y:S04]  /*3580*/  LDG.E.CONSTANT R17, desc[UR6][R2.64+0xc00] ;  /* 0x000c000602117981 */ /* 0x000f68000c1e9900 */
[----:B------:R-:W5:Y:S01]  /*3590*/  LDG.E.CONSTANT R16, desc[UR6][R2.64+0x1000] ;  /* 0x0010000602107981 */ /* 0x000f62000c1e9900 */
[----:B------:R-:W-:-:S03]  /*35a0*/  IADD3 R23, PT, PT, R11, 0xc00, RZ ;  /* 0x00000c000b177810 */ /* 0x000fc60007ffe0ff */
[----:B------:R-:W5:Y:S01]  /*35b0*/  LDG.E.CONSTANT R22, desc[UR6][R2.64+0x1c00] ;  /* 0x001c000602167981 */ /* 0x000f62000c1e9900 */
[----:B0-----:R-:W-:-:S03]  /*35c0*/  IMAD.WIDE.U32 R14, R11, 0x4, R4 ;  /* 0x000000040b0e7825 */ /* 0x001fc600078e0004 */
[----:B------:R-:W5:Y:S04]  /*35d0*/  LDG.E.CONSTANT R21, desc[UR6][R2.64+0x2000] ;  /* 0x0020000602157981 */ /* 0x000f68000c1e9900 */
[----:B------:R-:W5:Y:S04]  /*35e0*/  LDG.E.CONSTANT R26, desc[UR6][R2.64+0x3000] ;  /* 0x00300006021a7981 */ /* 0x000f68000c1e9900 */
[----:B------:R-:W2:Y:S01]  /*35f0*/  LDG.E.CONSTANT R15, desc[UR6][R14.64] ;  /* 0x000000060e0f7981 */ /* 0x000ea2000c1e9900 */
[----:B------:R-:W-:-:S05]  /*3600*/  IMAD.WIDE.U32 R24, R25, 0x4, R4 ;  /* 0x0000000419187825 */ /* 0x000fca00078e0004 */
[----:B------:R-:W5:Y:S01]  /*3610*/  LDG.E.CONSTANT R18, desc[UR6][R24.64] ;  /* 0x0000000618127981 */ /* 0x000f62000c1e9900 */
[----:B------:R-:W-:-:S03]  /*3620*/  IMAD.WIDE.U32 R6, R7, 0x4, R4 ;  /* 0x0000000407067825 */ /* 0x000fc600078e0004 */
        /* <DEDUP_REMOVED lines=8> */
[----:B------:R-:W-:Y:S01]  /*36b0*/  ISETP.GE.AND P1, PT, R10, R13, PT ;  /* 0x0000000d0a00720c */ /* 0x000fe20003f26270 */
[----:B------:R-:W-:Y:S01]  /*36c0*/  VIADD R11, R11, 0x1000 ;  /* 0x000010000b0b7836 */ /* 0x000fe20000000000 */
[----:B0-----:R-:W-:-:S04]  /*36d0*/  IADD3 R2, P2, PT, R2, 0x4000, RZ ;  /* 0x0000400002027810 */ /* 0x001fc80007f5e0ff */
        /* <DEDUP_REMOVED lines=18> */
.L_x_52:
[----:B------:R-:W-:Y:S05]  /*3800*/  BSYNC.RECONVERGENT B2 ;  /* 0x0000000000027941 */ /* 0x000fea0003800200 */
.L_x_51:
[----:B------:R-:W-:Y:S01]  /*3810*/  IADD3 R4, PT, PT, R9, -R10, RZ ;  /* 0x8000000a09047210 */ /* 0x000fe20007ffe0ff */
[----:B------:R-:W-:Y:S03]  /*3820*/  BSSY.RECONVERGENT B2, `(.L_x_54) ;  /* 0x000001e000027945 */ /* 0x000fe60003800200 */
[----:B------:R-:W-:-:S13]  /*3830*/  ISETP.GT.AND P1, PT, R4, 0x400, PT ;  /* 0x000004000400780c */ /* 0x000fda0003f24270 */
[----:B------:R-:W-:Y:S05]  /*3840*/  @!P1 BRA `(.L_x_55) ;  /* 0x00000000006c9947 */ /* 0x000fea0003800000 */
[----:B------:R-:W0:Y:S01]  /*3850*/  LDC.64 R6, c[0x0][0x380] ;  /* 0x0000e000ff067b82 */ /* 0x000e220000000a00 */
[----:B------:R-:W2:Y:S01]  /*3860*/  LDG.E.CONSTANT R13, desc[UR6][R2.64+-0x400] ;  /* 0xfffc0006020d7981 */ /* 0x000ea2000c1e9900 */
[----:B------:R-:W-:-:S03]  /*3870*/  IADD3 R17, PT, PT, R11, 0x400, RZ ;  /* 0x000004000b117810 */ /* 0x000fc60007ffe0ff */
[----:B------:R-:W3:Y:S04]  /*3880*/  LDG.E.CONSTANT R15, desc[UR6][R2.64] ;  /* 0x00000006020f7981 */ /* 0x000ee8000c1e9900 */
[----:B------:R-:W4:Y:S04]  /*3890*/  LDG.E.CONSTANT R19, desc[UR6][R2.64+0xc00] ;  /* 0x000c000602137981 */ /* 0x000f28000c1e9900 */
[----:B------:R-:W5:Y:S04]  /*38a0*/  LDG.E.CONSTANT R21, desc[UR6][R2.64+0x1000] ;  /* 0x0010000602157981 */ /* 0x000f68000c1e9900 */
[----:B------:R-:W5:Y:S01]  /*38b0*/  LDG.E.CONSTANT R23, desc[UR6][R2.64+0x1400] ;  /* 0x0014000602177981 */ /* 0x000f62000c1e9900 */
[----:B0-----:R-:W-:-:S06]  /*38c0*/  IMAD.WIDE.U32 R4, R11, 0x4, R6 ;  /* 0x000000040b047825 */ /* 0x001fcc00078e0006 */
[----:B------:R0:W2:Y:S01]  /*38d0*/  LDG.E.CONSTANT R5, desc[UR6][R4.64] ;  /* 0x0000000604057981 */ /* 0x0000a2000c1e9900 */
[----:B------:R-:W-:-:S03]  /*38e0*/  IMAD.WIDE.U32 R6, R17, 0x4, R6 ;  /* 0x0000000411067825 */ /* 0x000fc600078e0006 */
[----:B------:R1:W4:Y:S04]  /*38f0*/  LDG.E.CONSTANT R17, desc[UR6][R2.64+0x400] ;  /* 0x0004000602117981 */ /* 0x000328000c1e9900 */
[----:B------:R-:W5:Y:S01]  /*3900*/  LDG.E.CONSTANT R7, desc[UR6][R6.64] ;  /* 0x0000000606077981 */ /* 0x000f62000c1e9900 */
[----:B0-----:R-:W-:Y:S02]  /*3910*/  IADD3 R4, P1, PT, R2, 0x2000, RZ ;  /* 0x0000200002047810 */ /* 0x001fe40007f3e0ff */
[----:B------:R-:W-:Y:S02]  /*3920*/  PLOP3.LUT P0, PT, PT, PT, PT, 0x8, 0x80 ;  /* 0x000000000080781c */ /* 0x000fe40003f0e170 */
[----:B------:R-:W-:Y:S02]  /*3930*/  IADD3 R10, PT, PT, R10, 0x800, RZ ;  /* 0x000008000a0a7810 */ /* 0x000fe40007ffe0ff */
[----:B------:R-:W-:-:S02]  /*3940*/  IADD3 R11, PT, PT, R11, 0x800, RZ ;  /* 0x000008000b0b7810 */ /* 0x000fc40007ffe0ff */
[----:B-1----:R-:W-:Y:S01]  /*3950*/  MOV R2, R4 ;  /* 0x0000000400027202 */ /* 0x002fe20000000f00 */
[----:B--2---:R-:W-:-:S04]  /*3960*/  FADD R0, R0, R5 ;  /* 0x0000000500007221 */ /* 0x004fc80000000000 */
[----:B------:R-:W-:-:S04]  /*3970*/  FADD R0, R0, R13 ;  /* 0x0000000d00007221 */ /* 0x000fc80000000000 */
[----:B---3--:R-:W-:-:S04]  /*3980*/  FADD R0, R0, R15 ;  /* 0x0000000f00007221 */ /* 0x008fc80000000000 */
[----:B----4-:R-:W-:-:S04]  /*3990*/  FADD R0, R0, R17 ;  /* 0x0000001100007221 */ /* 0x010fc80000000000 */
[----:B-----5:R-:W-:-:S04]  /*39a0*/  FADD R0, R0, R7 ;  /* 0x0000000700007221 */ /* 0x020fc80000000000 */
[----:B------:R-:W-:Y:S01]  /*39b0*/  FADD R0, R0, R19 ;  /* 0x0000001300007221 */ /* 0x000fe20000000000 */
[----:B------:R-:W-:-:S03]  /*39c0*/  IADD3.X R5, PT, PT, RZ, R3, RZ, P1, !PT ;  /* 0x00000003ff057210 */ /* 0x000fc60000ffe4ff */
[----:B------:R-:W-:Y:S01]  /*39d0*/  FADD R0, R0, R21 ;  /* 0x0000001500007221 */ /* 0x000fe20000000000 */
[----:B------:R-:W-:-:S03]  /*39e0*/  MOV R3, R5 ;  /* 0x0000000500037202 */ /* 0x000fc60000000f00 */
[----:B------:R-:W-:-:S07]  /*39f0*/  FADD R0, R0, R23 ;  /* 0x0000001700007221 */ /* 0x000fce0000000000 */
.L_x_55:
[----:B------:R-:W-:Y:S05]  /*3a00*/  BSYNC.RECONVERGENT B2 ;  /* 0x0000000000027941 */ /* 0x000fea0003800200 */
.L_x_54:
[----:B------:R-:W-:-:S13]  /*3a10*/  ISETP.LT.OR P0, PT, R10, R9, P0 ;  /* 0x000000090a00720c */ /* 0x000fda0000701670 */
[----:B------:R-:W-:Y:S05]  /*3a20*/  @!P0 BRA `(.L_x_47) ;  /* 0x0000000000288947 */ /* 0x000fea0003800000 */
[----:B------:R-:W0:Y:S01]  /*3a30*/  LDC.64 R4, c[0x0][0x380] ;  /* 0x0000e000ff047b82 */ /* 0x000e220000000a00 */
[----:B------:R-:W2:Y:S04]  /*3a40*/  LDG.E.CONSTANT R7, desc[UR6][R2.64+-0x400] ;  /* 0xfffc000602077981 */ /* 0x000ea8000c1e9900 */
[----:B------:R-:W3:Y:S01]  /*3a50*/  LDG.E.CONSTANT R9, desc[UR6][R2.64] ;  /* 0x0000000602097981 */ /* 0x000ee2000c1e9900 */
[----:B0-----:R-:W-:-:S03]  /*3a60*/  IMAD.WIDE.U32 R4, R11, 0x4, R4 ;  /* 0x000000040b047825 */ /* 0x001fc600078e0004 */
[----:B------:R-:W4:Y:S04]  /*3a70*/  LDG.E.CONSTANT R11, desc[UR6][R2.64+0x400] ;  /* 0x00040006020b7981 */ /* 0x000f28000c1e9900 */
[----:B------:R-:W5:Y:S02]  /*3a80*/  LDG.E.CONSTANT R5, desc[UR6][R4.64] ;  /* 0x0000000604057981 */ /* 0x000f64000c1e9900 */
[----:B-----5:R-:W-:-:S04]  /*3a90*/  FADD R0, R0, R5 ;  /* 0x0000000500007221 */ /* 0x020fc80000000000 */
[----:B--2---:R-:W-:-:S04]  /*3aa0*/  FADD R0, R0, R7 ;  /* 0x0000000700007221 */ /* 0x004fc80000000000 */
[----:B---3--:R-:W-:-:S04]  /*3ab0*/  FADD R0, R0, R9 ;  /* 0x0000000900007221 */ /* 0x008fc80000000000 */
[----:B----4-:R-:W-:-:S07]  /*3ac0*/  FADD R0, R0, R11 ;  /* 0x0000000b00007221 */ /* 0x010fce0000000000 */
.L_x_47:
[----:B------:R-:W-:Y:S05]  /*3ad0*/  BSYNC.RECONVERGENT B1 ;  /* 0x0000000000017941 */ /* 0x000fea0003800200 */
.L_x_45:
[----:B------:R-:W0:Y:S01]  /*3ae0*/  S2R R6, SR_LANEID ;  /* 0x0000000000067919 */ /* 0x000e220000000000 */
[----:B------:R-:W-:-:S05]  /*3af0*/  MOV R3, R0 ;  /* 0x0000000000037202 */ /* 0x000fca0000000f00 */
        /* <DEDUP_REMOVED lines=30> */
[----:B------:R-:W1:Y:S04]  /*3ce0*/  LDS R3, [UR4+0xc] ;  /* 0x00000c04ff037984 */ /* 0x000e680008000800 */
[----:B0-----:R-:W0:Y:S04]  /*3cf0*/  LDS.128 R4, [UR4+0x10] ;  /* 0x00001004ff047984 */ /* 0x001e280008000c00 */
[----:B------:R-:W2:Y:S01]  /*3d00*/  LDS.64 R8, [UR4+0x20] ;  /* 0x00002004ff087984 */ /* 0x000ea20008000a00 */
[----:B-1----:R-:W-:-:S04]  /*3d10*/  FADD R3, R0, R3 ;  /* 0x0000000300037221 */ /* 0x002fc80000000000 */
[----:B0-----:R-:W-:-:S04]  /*3d20*/  FADD R4, R3, R4 ;  /* 0x0000000403047221 */ /* 0x001fc80000000000 */
[----:B------:R-:W-:-:S04]  /*3d30*/  FADD R5, R4, R5 ;  /* 0x0000000504057221 */ /* 0x000fc80000000000 */
[----:B------:R-:W-:-:S04]  /*3d40*/  FADD R6, R5, R6 ;  /* 0x0000000605067221 */ /* 0x000fc80000000000 */
[----:B------:R-:W-:-:S04]  /*3d50*/  FADD R7, R6, R7 ;  /* 0x0000000706077221 */ /* 0x000fc80000000000 */
[----:B--2---:R-:W-:-:S04]  /*3d60*/  FADD R8, R7, R8 ;  /* 0x0000000807087221 */ /* 0x004fc80000000000 */
[----:B------:R-:W-:-:S07]  /*3d70*/  FADD R0, R8, R9 ;  /* 0x0000000908007221 */ /* 0x000fce0000000000 */
.L_x_17:
[----:B------:R-:W-:Y:S05]  /*3d80*/  BSYNC.RECONVERGENT B0 ;  /* 0x0000000000007941 */ /* 0x000fea0003800200 */
.L_x_1:
[----:B------:R-:W-:Y:S05]  /*3d90*/  @P0 EXIT ;  /* 0x000000000000094d */ /* 0x000fea0003800000 */
[----:B------:R-:W1:Y:S01]  /*3da0*/  LDCU.64 UR4, c[0x0][0x398] ;  /* 0x00007300ff0477ac */ /* 0x000e620008000a00 */
[----:B0-----:R-:W0:Y:S01]  /*3db0*/  LDC.64 R4, c[0x0][0x388] ;  /* 0x0000e200ff047b82 */ /* 0x001e220000000a00 */
[----:B-1234-:R-:W1:Y:S02]  /*3dc0*/  F2F.F32.F64 R3, UR4 ;  /* 0x0000000400037d10 */ /* 0x01ee640008301000 */
[----:B-1----:R-:W-:-:S06]  /*3dd0*/  FADD R3, R3, R0 ;  /* 0x0000000003037221 */ /* 0x002fcc0000000000 */
[----:B------:R-:W0:Y:S02]  /*3de0*/  F2F.F64.F32 R2, R3 ;  /* 0x0000000300027310 */ /* 0x000e240000201800 */
[----:B0-----:R-:W-:Y:S01]  /*3df0*/  STG.E.64 desc[UR6][R4.64], R2 ;  /* 0x0000000204007986 */ /* 0x001fe2000c101b06 */
[----:B------:R-:W-:Y:S05]  /*3e00*/  EXIT ;  /* 0x000000000000794d */ /* 0x000fea0003800000 */
.L_x_56:
[----:B------:R-:W-:-:S00]  /*3e10*/  BRA `(.L_x_56) ;  /* 0xfffffffc00fc7947 */ /* 0x000fc0000383ffff */
[----:B------:R-:W-:-:S00]  /*3e20*/  NOP ;  /* 0x0000000000007918 */ /* 0x000fc00000000000 */
        /* <DEDUP_REMOVED lines=13> */
.L_x_278:


//--------------------- .text._ZN3cub18CUB_300001_SM_10006detail6reduce18DeviceReduceKernelINS2_10policy_hubIfyN4cuda3std3__44plusIfEEE10Policy1000EN6thrust24THRUST_300001_SM_1000_NS6detail15normal_iteratorINSD_10device_ptrIfEEEEyS9_fNS7_10__identityEEEvT0_PT3_T1_NS0_13GridEvenShareISN_EET2_T4_ --------------------------
	.section	.text._ZN3cub18CUB_300001_SM_10006detail6reduce18DeviceReduceKernelINS2_10policy_hubIfyN4cuda3std3__44plusIfEEE10Policy1000EN6thrust24THRUST_300001_SM_1000_NS6detail15normal_iteratorINSD_10device_ptrIfEEEEyS9_fNS7_10__identityEEEvT0_PT3_T1_NS0_13GridEvenShareISN_EET2_T4_,"ax",@progbits
	.align	128
        .global         _ZN3cub18CUB_300001_SM_10006detail6reduce18DeviceReduceKernelINS2_10policy_hubIfyN4cuda3std3__44plusIfEEE10Policy1000EN6thrust24THRUST_300001_SM_1000_NS6detail15normal_iteratorINSD_10device_ptrIfEEEEyS9_fNS7_10__identityEEEvT0_PT3_T1_NS0_13GridEvenShareISN_EET2_T4_
        .type           _ZN3cub18CUB_300001_SM_10006detail6reduce18DeviceReduceKernelINS2_10policy_hubIfyN4cuda3std3__44plusIfEEE10Policy1000EN6thrust24THRUST_300001_SM_1000_NS6detail15normal_iteratorINSD_10device_ptrIfEEEEyS9_fNS7_10__identityEEEvT0_PT3_T1_NS0_13GridEvenShareISN_EET2_T4_,@function
        .size           _ZN3cub18CUB_300001_SM_10006detail6reduce18DeviceReduceKernelINS2_10policy_hubIfyN4cuda3std3__44plusIfEEE10Policy1000EN6thrust24THRUST_300001_SM_1000_NS6detail15normal_iteratorINSD_10device_ptrIfEEEEyS9_fNS7_10__identityEEEvT0_PT3_T1_NS0_13GridEvenShareISN_EET2_T4_,(.L_x_279 - _ZN3cub18CUB_300001_SM_10006detail6reduce18DeviceReduceKernelINS2_10policy_hubIfyN4cuda3std3__44plusIfEEE10Policy1000EN6thrust24THRUST_300001_SM_1000_NS6detail15normal_iteratorINSD_10device_ptrIfEEEEyS9_fNS7_10__identityEEEvT0_PT3_T1_NS0_13GridEvenShareISN_EET2_T4_)
        .other          _ZN3cub18CUB_300001_SM_10006detail6reduce18DeviceReduceKernelINS2_10policy_hubIfyN4cuda3std3__44plusIfEEE10Policy1000EN6thrust24THRUST_300001_SM_1000_NS6detail15normal_iteratorINSD_10device_ptrIfEEEEyS9_fNS7_10__identityEEEvT0_PT3_T1_NS0_13GridEvenShareISN_EET2_T4_,@"STO_CUDA_ENTRY STV_DEFAULT"
_ZN3cub18CUB_300001_SM_10006detail6reduce18DeviceReduceKernelINS2_10policy_hubIfyN4cuda3std3__44plusIfEEE10Policy1000EN6thrust24THRUST_300001_SM_1000_NS6detail15normal_iteratorINSD_10device_ptrIfEEEEyS9_fNS7_10__identityEEEvT0_PT3_T1_NS0_13GridEvenShareISN_EET2_T4_:
.text._ZN3cub18CUB_300001_SM_10006detail6reduce18DeviceReduceKernelINS2_10policy_hubIfyN4cuda3std3__44plusIfEEE10Policy1000EN6thrust24THRUST_300001_SM_1000_NS6detail15normal_iteratorINSD_10device_ptrIfEEEEyS9_fNS7_10__identityEEEvT0_PT3_T1_NS0_13GridEvenShareISN_EET2_T4_:
[----:B------:R-:W-:Y:S08]  /*0000*/  LDC R1, c[0x0][0x37c] ;  /* 0x0000df00ff017b82 */ /* 0x000ff00000000800 */
[----:B------:R-:W0:Y:S01]  /*0010*/  S2UR UR16, SR_CTAID.X ;  /* 0x00000000001079c3 */ /* 0x000e220000002500 */
[----:B------:R-:W1:Y:S01]  /*0020*/  LDCU.64 UR8, c[0x0][0x3b8] ;  /* 0x00007700ff0877ac */ /* 0x000e620008000a00 */
[----:B------:R-:W-:Y:S01]  /*0030*/  BSSY.RECONVERGENT B0, `(.L_x_57) ;  /* 0x0000229000007945 */ /* 0x000fe20003800200 */
[----:B------:R-:W2:Y:S01]  /*0040*/  LDCU UR5, c[0x0][0x3c0] ;  /* 0x00007800ff0577ac */ /* 0x000ea20008000800 */
[----:B------:R-:W3:Y:S01]  /*0050*/  LDCU.64 UR14, c[0x0][0x358] ;  /* 0x00006b00ff0e77ac */ /* 0x000ee20008000a00 */
[----:B-1----:R-:W-:-:S02]  /*0060*/  IMAD.U32 R2, RZ, RZ, UR8 ;  /* 0x00000008ff027e24 */ /* 0x002fc4000f8e00ff */
[----:B------:R-:W-:Y:S01]  /*0070*/  IMAD.U32 R3, RZ, RZ, UR9 ;  /* 0x00000009ff037e24 */ /* 0x000fe2000f8e00ff */
[----:B--2---:R-:W-:Y:S02]  /*0080*/  USHF.L.U32 UR5, UR5, 0xc, URZ ;  /* 0x0000000c05057899 */ /* 0x004fe400080006ff */
[----:B0-----:R-:W-:Y:S02]  /*0090*/  USHF.L.U32 UR7, UR16, 0xc, URZ ;  /* 0x0000000c10077899 */ /* 0x001fe400080006ff */
[----:B------:R-:W-:-:S04]  /*00a0*/  USHF.R.S32.HI UR4, URZ, 0x1f, UR5 ;  /* 0x0000001fff047899 */ /* 0x000fc80008011405 */
[----:B------:R-:W-:-:S04]  /*00b0*/  IADD3 R23, P1, PT, R2, -UR7, RZ ;  /* 0x8000000702177c10 */ /* 0x000fc8000ff3e0ff */
[----:B------:R-:W-:Y:S02]  /*00c0*/  ISETP.GT.U32.AND P0, PT, R23, 0xfff, PT ;  /* 0x00000fff1700780c */ /* 0x000fe40003f04070 */
[----:B------:R-:W-:-:S04]  /*00d0*/  IADD3.X R22, PT, PT, R3, -0x1, RZ, P1, !PT ;  /* 0xffffffff03167810 */ /* 0x000fc80000ffe4ff */
[----:B------:R-:W-:-:S13]  /*00e0*/  ISETP.GT.U32.AND.EX P0, PT, R22, RZ, PT, P0 ;  /* 0x000000ff1600720c */ /* 0x000fda0003f04100 */
[----:B---3--:R-:W-:Y:S05]  /*00f0*/  @P0 BRA `(.L_x_58) ;  /* 0x0000000c00c40947 */ /* 0x008fea0003800000 */
[----:B------:R-:W0:Y:S01]  /*0100*/  S2R R0, SR_TID.X ;  /* 0x0000000000007919 */ /* 0x000e220000002100 */
[----:B------:R-:W-:Y:S01]  /*0110*/  IADD3 R5, PT, PT, R2, -UR7, RZ ;  /* 0x8000000702057c10 */ /* 0x000fe2000fffe0ff */
[----:B------:R-:W-:Y:S01]  /*0120*/  BSSY.RECONVERGENT B1, `(.L_x_59) ;  /* 0x000000a000017945 */ /* 0x000fe20003800200 */
[----:B------:R-:W-:Y:S02]  /*0130*/  IMAD.MOV.U32 R4, RZ, RZ, RZ ;  /* 0x000000ffff047224 */ /* 0x000fe400078e00ff */
[----:B0-----:R-:W-:Y:S02]  /*0140*/  ISETP.GE.AND P0, PT, R0, R5, PT ;  /* 0x000000050000720c */ /* 0x001fe40003f06270 */
[----:B------:R-:W-:-:S11]  /*0150*/  MOV R6, R0 ;  /* 0x0000000000067202 */ /* 0x000fd60000000f00 */
[----:B------:R-:W-:Y:S05]  /*0160*/  @P0 BRA `(.L_x_60) ;  /* 0x0000000000140947 */ /* 0x000fea0003800000 */
[----:B------:R-:W0:Y:S01]  /*0170*/  LDC.64 R8, c[0x0][0x380] ;  /* 0x0000e000ff087b82 */ /* 0x000e220000000a00 */
[----:B------:R-:W-:-:S04]  /*0180*/  VIADD R3, R0, UR7 ;  /* 0x0000000700037c36 */ /* 0x000fc80008000000 */
[----:B0-----:R-:W-:-:S05]  /*0190*/  IMAD.WIDE.U32 R8, R3, 0x4, R8 ;  /* 0x0000000403087825 */ /* 0x001fca00078e0008 */
[----:B------:R0:W5:Y:S01]  /*01a0*/  LDG.E R4, desc[UR14][R8.64] ;  /* 0x0000000e08047981 */ /* 0x000162000c1e1900 */
[----:B------:R-:W-:-:S07]  /*01b0*/  IADD3 R6, PT, PT, R0, 0x100, RZ ;  /* 0x0000010000067810 */ /* 0x000fce0007ffe0ff */
.L_x_60:
[----:B------:R-:W-:Y:S05]  /*01c0*/  BSYNC.RECONVERGENT B1 ;  /* 0x0000000000017941 */ /* 0x000fea0003800200 */
.L_x_59:
[----:B------:R-:W-:Y:S01]  /*01d0*/  ISETP.GE.AND P0, PT, R6, R5, PT ;  /* 0x000000050600720c */ /* 0x000fe20003f06270 */
[----:B------:R-:W-:-:S12]  /*01e0*/  BSSY.RECONVERGENT B1, `(.L_x_61) ;  /* 0x0000079000017945 */ /* 0x000fd80003800200 */
[----:B------:R-:W-:Y:S05]  /*01f0*/  @P0 BRA `(.L_x_62) ;  /* 0x0000000400dc0947 */ /* 0x000fea0003800000 */
[----:B------:R-:W-:Y:S01]  /*0200*/  LOP3.LUT R3, RZ, R6, RZ, 0x33, !PT ;  /* 0x00000006ff037212 */ /* 0x000fe200078e33ff */
[----:B------:R-:W-:Y:S03]  /*0210*/  BSSY.RECONVERGENT B2, `(.L_x_63) ;  /* 0x0000037000027945 */ /* 0x000fe60003800200 */
[----:B------:R-:W-:-:S04]  /*0220*/  IADD3 R3, PT, PT, R2, -UR7, R3 ;  /* 0x8000000702037c10 */ /* 0x000fc8000fffe003 */
[C---:B------:R-:W-:Y:S02]  /*0230*/  ISETP.GE.U32.AND P1, PT, R3.reuse, 0xf00, PT ;  /* 0x00000f000300780c */ /* 0x040fe40003f26070 */
[----:B------:R-:W-:-:S04]  /*0240*/  LEA.HI R7, R3, 0x1, RZ, 0x18 ;  /* 0x0000000103077811 */ /* 0x000fc800078fc0ff */
[----:B------:R-:W-:-:S04]  /*0250*/  LOP3.LUT R22, R7, 0xf, RZ, 0xc0, !PT ;  /* 0x0000000f07167812 */ /* 0x000fc800078ec0ff */
[----:B------:R-:W-:-:S03]  /*0260*/  ISETP.NE.AND P0, PT, R22, RZ, PT ;  /* 0x000000ff1600720c */ /* 0x000fc60003f05270 */
[----:B------:R-:W-:Y:S10]  /*0270*/  @!P1 BRA `(.L_x_64) ;  /* 0x0000000000c09947 */ /* 0x000ff40003800000 */
[----:B------:R-:W1:Y:S01]  /*0280*/  LDCU.64 UR8, c[0x0][0x380] ;  /* 0x00007000ff0877ac */ /* 0x000e620008000a00 */
[----:B------:R-:W-:Y:S01]  /*0290*/  IMAD.WIDE.U32 R2, R6, 0x4, RZ ;  /* 0x0000000406027825 */ /* 0x000fe200078e00ff */
[----:B------:R-:W-:Y:S01]  /*02a0*/  LOP3.LUT R11, R7, 0x1fffff0, RZ, 0xc0, !PT ;  /* 0x01fffff0070b7812 */ /* 0x000fe200078ec0ff */
[----:B------:R-:W-:-:S04]  /*02b0*/  UIMAD.WIDE.U32 UR4, UR16, 0x4000, URZ ;  /* 0x00004000100478a5 */ /* 0x000fc8000f8e00ff */
[----:B------:R-:W-:Y:S02]  /*02c0*/  IMAD.MOV R11, RZ, RZ, -R11 ;  /* 0x000000ffff0b7224 */ /* 0x000fe400078e0a0b */
[----:B------:R-:W-:Y:S02]  /*02d0*/  LOP3.LUT R2, R2, UR4, RZ, 0xfc, !PT ;  /* 0x0000000402027c12 */ /* 0x000fe4000f8efcff */
[----:B------:R-:W-:Y:S02]  /*02e0*/  LOP3.LUT R3, R3, UR5, RZ, 0xfc, !PT ;  /* 0x0000000503037c12 */ /* 0x000fe4000f8efcff */
[----:B-1----:R-:W-:-:S04]  /*02f0*/  IADD3 R2, P1, PT, R2, UR8, RZ ;  /* 0x0000000802027c10 */ /* 0x002fc8000ff3e0ff */
[----:B------:R-:W-:-:S04]  /*0300*/  IADD3 R2, P2, PT, R2, 0x2000, RZ ;  /* 0x0000200002027810 */ /* 0x000fc80007f5e0ff */
[----:B------:R-:W-:-:S09]  /*0310*/  IADD3.X R3, PT, PT, RZ, UR9, R3, P2, P1 ;  /* 0x00000009ff037c10 */ /* 0x000fd200097e2403 */
.L_x_65:
[----:B------:R-:W2:Y:S04]  /*0320*/  LDG.E R21, desc[UR14][R2.64+-0x2000] ;  /* 0xffe0000e02157981 */ /* 0x000ea8000c1e1900 */
[----:B------:R-:W3:Y:S04]  /*0330*/  LDG.E R20, desc[UR14][R2.64+-0x1c00] ;  /* 0xffe4000e02147981 */ /* 0x000ee8000c1e1900 */
[----:B------:R-:W4:Y:S04]  /*0340*/  LDG.E R23, desc[UR14][R2.64+-0x1800] ;  /* 0xffe8000e02177981 */ /* 0x000f28000c1e1900 */
        /* <DEDUP_REMOVED lines=11> */
[----:B0-----:R-:W4:Y:S04]  /*0400*/  LDG.E R9, desc[UR14][R2.64+0x1800] ;  /* 0x0018000e02097981 */ /* 0x001f28000c1e1900 */
[----:B------:R0:W4:Y:S01]  /*0410*/  LDG.E R8, desc[UR14][R2.64+0x1c00] ;  /* 0x001c000e02087981 */ /* 0x000122000c1e1900 */
[----:B------:R-:W-:-:S02]  /*0420*/  IADD3 R11, PT, PT, R11, 0x10, RZ ;  /* 0x000000100b0b7810 */ /* 0x000fc40007ffe0ff */
[----:B------:R-:W-:Y:S02]  /*0430*/  IADD3 R6, PT, PT, R6, 0x1000, RZ ;  /* 0x0000100006067810 */ /* 0x000fe40007ffe0ff */
[----:B------:R-:W-:Y:S02]  /*0440*/  ISETP.NE.AND P1, PT, R11, RZ, PT ;  /* 0x000000ff0b00720c */ /* 0x000fe40003f25270 */
[----:B0-----:R-:W-:-:S05]  /*0450*/  IADD3 R2, P2, PT, R2, 0x4000, RZ ;  /* 0x0000400002027810 */ /* 0x001fca0007f5e0ff */
[----:B------:R-:W-:Y:S02]  /*0460*/  IMAD.X R3, RZ, RZ, R3, P2 ;  /* 0x000000ffff037224 */ /* 0x000fe400010e0603 */
        /* <DEDUP_REMOVED lines=16> */
[----:B------:R-:W-:Y:S06]  /*0570*/  @P1 BRA `(.L_x_65) ;  /* 0xfffffffc00681947 */ /* 0x000fec000383ffff */
.L_x_64:
[----:B------:R-:W-:Y:S05]  /*0580*/  BSYNC.RECONVERGENT B2 ;  /* 0x0000000000027941 */ /* 0x000fea0003800200 */
.L_x_63:
[----:B------:R-:W-:Y:S05]  /*0590*/  @!P0 BRA `(.L_x_62) ;  /* 0x0000000000f48947 */ /* 0x000fea0003800000 */
[----:B------:R-:W-:Y:S01]  /*05a0*/  ISETP.GE.U32.AND P0, PT, R22, 0x8, PT ;  /* 0x000000081600780c */ /* 0x000fe20003f06070 */
[----:B------:R-:W-:Y:S01]  /*05b0*/  BSSY.RECONVERGENT B2, `(.L_x_66) ;  /* 0x000001a000027945 */ /* 0x000fe20003800200 */
[----:B------:R-:W-:-:S04]  /*05c0*/  LOP3.LUT R10, R7, 0x7, RZ, 0xc0, !PT ;  /* 0x00000007070a7812 */ /* 0x000fc800078ec0ff */
[----:B------:R-:W-:-:S07]  /*05d0*/  ISETP.NE.AND P1, PT, R10, RZ, PT ;  /* 0x000000ff0a00720c */ /* 0x000fce0003f25270 */
[----:B------:R-:W-:Y:S06]  /*05e0*/  @!P0 BRA `(.L_x_67) ;  /* 0x0000000000588947 */ /* 0x000fec0003800000 */
[----:B------:R-:W1:Y:S01]  /*05f0*/  LDCU.64 UR4, c[0x0][0x380] ;  /* 0x00007000ff0477ac */ /* 0x000e620008000a00 */
[----:B------:R-:W-:-:S04]  /*0600*/  IADD3 R3, P0, PT, R6, UR7, RZ ;  /* 0x0000000706037c10 */ /* 0x000fc8000ff1e0ff */
[----:B0-----:R-:W-:Y:S02]  /*0610*/  LEA.HI.X.SX32 R8, R6, RZ, 0x1, P0 ;  /* 0x000000ff06087211 */ /* 0x001fe400000f0eff */
[----:B-1----:R-:W-:-:S04]  /*0620*/  LEA R2, P0, R3, UR4, 0x2 ;  /* 0x0000000403027c11 */ /* 0x002fc8000f8010ff */
[----:B------:R-:W-:-:S05]  /*0630*/  LEA.HI.X R3, R3, UR5, R8, 0x2, P0 ;  /* 0x0000000503037c11 */ /* 0x000fca00080f1408 */
[----:B------:R-:W2:Y:S04]  /*0640*/  LDG.E R9, desc[UR14][R2.64] ;  /* 0x0000000e02097981 */ /* 0x000ea8000c1e1900 */
[----:B------:R-:W3:Y:S04]  /*0650*/  LDG.E R8, desc[UR14][R2.64+0x400] ;  /* 0x0004000e02087981 */ /* 0x000ee8000c1e1900 */
[----:B------:R-:W4:Y:S04]  /*0660*/  LDG.E R11, desc[UR14][R2.64+0x800] ;  /* 0x0008000e020b7981 */ /* 0x000f28000c1e1900 */
[----:B------:R-:W4:Y:S04]  /*0670*/  LDG.E R13, desc[UR14][R2.64+0xc00] ;  /* 0x000c000e020d7981 */ /* 0x000f28000c1e1900 */
[----:B------:R-:W4:Y:S04]  /*0680*/  LDG.E R15, desc[UR14][R2.64+0x1000] ;  /* 0x0010000e020f7981 */ /* 0x000f28000c1e1900 */
[----:B------:R-:W4:Y:S04]  /*0690*/  LDG.E R17, desc[UR14][R2.64+0x1400] ;  /* 0x0014000e02117981 */ /* 0x000f28000c1e1900 */
[----:B------:R-:W4:Y:S04]  /*06a0*/  LDG.E R19, desc[UR14][R2.64+0x1800] ;  /* 0x0018000e02137981 */ /* 0x000f28000c1e1900 */
[----:B------:R-:W4:Y:S01]  /*06b0*/  LDG.E R21, desc[UR14][R2.64+0x1c00] ;  /* 0x001c000e02157981 */ /* 0x000f22000c1e1900 */
[----:B------:R-:W-:-:S02]  /*06c0*/  VIADD R6, R6, 0x800 ;  /* 0x0000080006067836 */ /* 0x000fc40000000000 */
        /* <DEDUP_REMOVED lines=8> */
.L_x_67:
[----:B------:R-:W-:Y:S05]  /*0750*/  BSYNC.RECONVERGENT B2 ;  /* 0x0000000000027941 */ /* 0x000fea0003800200 */
.L_x_66:
        /* <DEDUP_REMOVED lines=14> */
[----:B------:R-:W4:Y:S01]  /*0840*/  LDG.E R13, desc[UR14][R2.64+0xc00] ;  /* 0x000c000e020d7981 */ /* 0x000f22000c1e1900 */
[----:B------:R-:W-:Y:S01]  /*0850*/  IADD3 R6, PT, PT, R6, 0x400, RZ ;  /* 0x0000040006067810 */ /* 0x000fe20007ffe0ff */
[----:B--2--5:R-:W-:-:S04]  /*0860*/  FADD R9, R4, R9 ;  /* 0x0000000904097221 */ /* 0x024fc80000000000 */
[----:B---3--:R-:W-:-:S04]  /*0870*/  FADD R8, R9, R8 ;  /* 0x0000000809087221 */ /* 0x008fc80000000000 */
[----:B----4-:R-:W-:-:S04]  /*0880*/  FADD R8, R8, R11 ;  /* 0x0000000b08087221 */ /* 0x010fc80000000000 */
[----:B------:R-:W-:-:S07]  /*0890*/  FADD R4, R8, R13 ;  /* 0x0000000d08047221 */ /* 0x000fce0000000000 */
.L_x_69:
[----:B------:R-:W-:Y:S05]  /*08a0*/  BSYNC.RECONVERGENT B2 ;  /* 0x0000000000027941 */ /* 0x000fea0003800200 */
.L_x_68:
[----:B------:R-:W-:Y:S05]  /*08b0*/  @!P1 BRA `(.L_x_62) ;  /* 0x00000000002c9947 */ /* 0x000fea0003800000 */
[----:B------:R-:W1:Y:S01]  /*08c0*/  LDC.64 R2, c[0x0][0x380] ;  /* 0x0000e000ff027b82 */ /* 0x000e620000000a00 */
[----:B0-----:R-:W-:Y:S01]  /*08d0*/  IMAD.U32 R9, RZ, RZ, UR16 ;  /* 0x00000010ff097e24 */ /* 0x001fe2000f8e00ff */
[----:B------:R-:W-:-:S03]  /*08e0*/  IADD3 R7, PT, PT, -R7, RZ, RZ ;  /* 0x000000ff07077210 */ /* 0x000fc60007ffe1ff */
[----:B-1----:R-:W-:-:S07]  /*08f0*/  IMAD.WIDE.U32 R2, R9, 0x4000, R2 ;  /* 0x0000400009027825 */ /* 0x002fce00078e0002 */
.L_x_70:
[----:B------:R-:W-:-:S06]  /*0900*/  IMAD.WIDE R8, R6, 0x4, R2 ;  /* 0x0000000406087825 */ /* 0x000fcc00078e0202 */
[----:B------:R-:W2:Y:S01]  /*0910*/  LDG.E R9, desc[UR14][R8.64] ;  /* 0x0000000e08097981 */ /* 0x000ea2000c1e1900 */
[----:B------:R-:W-:Y:S01]  /*0920*/  VIADD R7, R7, 0x1 ;  /* 0x0000000107077836 */ /* 0x000fe20000000000 */
[----:B------:R-:W-:-:S04]  /*0930*/  IADD3 R6, PT, PT, R6, 0x100, RZ ;  /* 0x0000010006067810 */ /* 0x000fc80007ffe0ff */
[----:B------:R-:W-:Y:S01]  /*0940*/  ISETP.NE.AND P0, PT, R7, RZ, PT ;  /* 0x000000ff0700720c */ /* 0x000fe20003f05270 */
[----:B--2--5:R-:W-:-:S12]  /*0950*/  FADD R4, R9, R4 ;  /* 0x0000000409047221 */ /* 0x024fd80000000000 */
[----:B------:R-:W-:Y:S05]  /*0960*/  @P0 BRA `(.L_x_70) ;  /* 0xfffffffc00e40947 */ /* 0x000fea000383ffff */
.L_x_62:
[----:B------:R-:W-:Y:S05]  /*0970*/  BSYNC.RECONVERGENT B1 ;  /* 0x0000000000017941 */ /* 0x000fea0003800200 */
.L_x_61:
[----:B------:R-:W-:Y:S01]  /*0980*/  ISETP.GE.AND P0, PT, R5, 0x100, PT ;  /* 0x000001000500780c */ /* 0x000fe20003f06270 */
[----:B-----5:R-:W-:-:S12]  /*0990*/  IMAD.MOV.U32 R11, RZ, RZ, R4 ;  /* 0x000000ffff0b7224 */ /* 0x020fd800078e0004 */
[----:B------:R-:W-:Y:S05]  /*09a0*/  @!P0 BRA `(.L_x_71) ;  /* 0x0000000000ac8947 */ /* 0x000fea0003800000 */
[----:B------:R-:W1:Y:S01]  /*09b0*/  S2R R7, SR_LANEID ;  /* 0x0000000000077919 */ /* 0x000e620000000000 */
[----:B------:R-:W2:Y:S02]  /*09c0*/  SHFL.DOWN PT, R2, R11, 0x1, 0x1f ;  /* 0x08201f000b027f89 */ /* 0x000ea400000e0000 */
[----:B--2---:R-:W-:Y:S01]  /*09d0*/  FADD R2, R2, R11 ;  /* 0x0000000b02027221 */ /* 0x004fe20000000000 */
[C---:B-1----:R-:W-:Y:S02]  /*09e0*/  ISETP.GT.AND P0, PT, R7.reuse, 0x1e, PT ;  /* 0x0000001e0700780c */ /* 0x042fe40003f04270 */
[----:B------:R-:W-:Y:S02]  /*09f0*/  ISETP.NE.AND P1, PT, R7, RZ, PT ;  /* 0x000000ff0700720c */ /* 0x000fe40003f25270 */
[----:B------:R-:W-:Y:S02]  /*0a00*/  FSEL R2, R11, R2, P0 ;  /* 0x000000020b027208 */ /* 0x000fe40000000000 */
[----:B------:R-:W-:-:S03]  /*0a10*/  ISETP.GT.AND P0, PT, R7, 0x1d, PT ;  /* 0x0000001d0700780c */ /* 0x000fc60003f04270 */
[----:B------:R-:W1:Y:S06]  /*0a20*/  SHFL.DOWN PT, R3, R2, 0x2, 0x1f ;  /* 0x08401f0002037f89 */ /* 0x000e6c00000e0000 */
[----:B------:R-:W2:Y:S01]  /*0a30*/  @!P1 S2R R6, SR_CgaCtaId ;  /* 0x0000000000069919 */ /* 0x000ea20000008800 */
[----:B------:R-:W-:Y:S02]  /*0a40*/  @!P1 MOV R5, 0x400 ;  /* 0x0000040000059802 */ /* 0x000fe40000000f00 */
[----:B------:R-:W-:-:S04]  /*0a50*/  @!P1 SHF.R.U32.HI R4, RZ, 0x3, R0 ;  /* 0x00000003ff049819 */ /* 0x000fc80000011600 */
[----:B------:R-:W-:Y:S01]  /*0a60*/  @!P1 LOP3.LUT R4, R4, 0x7c, RZ, 0xc0, !PT ;  /* 0x0000007c04049812 */ /* 0x000fe200078ec0ff */
[----:B-1----:R-:W-:Y:S01]  /*0a70*/  @!P0 FADD R2, R2, R3 ;  /* 0x0000000302028221 */ /* 0x002fe20000000000 */
[----:B------:R-:W-:-:S04]  /*0a80*/  ISETP.GT.AND P0, PT, R7, 0x1b, PT ;  /* 0x0000001b0700780c */ /* 0x000fc80003f04270 */
[----:B------:R-:W1:Y:S01]  /*0a90*/  SHFL.DOWN PT, R3, R2, 0x4, 0x1f ;  /* 0x08801f0002037f89 */ /* 0x000e6200000e0000 */
[----:B--2---:R-:W-:-:S04]  /*0aa0*/  @!P1 LEA R5, R6, R5, 0x18 ;  /* 0x0000000506059211 */ /* 0x004fc800078ec0ff */
[----:B------:R-:W-:-:S04]  /*0ab0*/  @!P1 IADD3 R4, PT, PT, R4, R5, RZ ;  /* 0x0000000504049210 */ /* 0x000fc80007ffe0ff */
[----:B-1----:R-:W-:Y:S01]  /*0ac0*/  @!P0 FADD R2, R2, R3 ;  /* 0x0000000302028221 */ /* 0x002fe20000000000 */
[----:B------:R-:W-:-:S04]  /*0ad0*/  ISETP.GT.AND P0, PT, R7, 0x17, PT ;  /* 0x000000170700780c */ /* 0x000fc80003f04270 */
[----:B------:R-:W1:Y:S09]  /*0ae0*/  SHFL.DOWN PT, R3, R2, 0x8, 0x1f ;  /* 0x09001f0002037f89 */ /* 0x000e7200000e0000 */
[----:B-1----:R-:W-:Y:S01]  /*0af0*/  @!P0 FADD R2, R2, R3 ;  /* 0x0000000302028221 */ /* 0x002fe20000000000 */
[----:B------:R-:W-:-:S04]  /*0b00*/  ISETP.NE.AND P0, PT, R0, RZ, PT ;  /* 0x000000ff0000720c */ /* 0x000fc80003f05270 */
[----:B------:R-:W1:Y:S02]  /*0b10*/  SHFL.DOWN PT, R3, R2, 0x10, 0x1f ;  /* 0x0a001f0002037f89 */ /* 0x000e6400000e0000 */
[----:B-1----:R-:W-:-:S05]  /*0b20*/  FADD R3, R2, R3 ;  /* 0x0000000302037221 */ /* 0x002fca0000000000 */
[----:B------:R2:W-:Y:S01]  /*0b30*/  @!P1 STS [R4+0x8], R3 ;  /* 0x0000080304009388 */ /* 0x0005e20000000800 */
[----:B------:R-:W-:Y:S01]  /*0b40*/  BAR.SYNC.DEFER_BLOCKING 0x0 ;  /* 0x0000000000007b1d */ /* 0x000fe20000010000 */
[----:B------:R-:W-:-:S04]  /*0b50*/  ISETP.GT.AND P1, PT, R7, 0xf, PT ;  /* 0x0000000f0700780c */ /* 0x000fc80003f24270 */
[----:B0-----:R-:W-:Y:S01]  /*0b60*/  FSEL R9, R2, R3, P1 ;  /* 0x0000000302097208 */ /* 0x001fe20000800000 */
[----:B------:R-:W-:Y:S08]  /*0b70*/  @P0 BRA `(.L_x_72) ;  /* 0x0000001400d00947 */ /* 0x000ff00003800000 */
[----:B------:R-:W0:Y:S01]  /*0b80*/  S2UR UR5, SR_CgaCtaId ;  /* 0x00000000000579c3 */ /* 0x000e220000008800 */
[----:B------:R-:W-:Y:S02]  /*0b90*/  UMOV UR4, 0x400 ;  /* 0x0000040000047882 */ /* 0x000fe40000000000 */
[----:B0-----:R-:W-:-:S09]  /*0ba0*/  ULEA UR4, UR5, UR4, 0x18 ;  /* 0x0000000405047291 */ /* 0x001fd2000f8ec0ff */
[----:B------:R-:W0:Y:S04]  /*0bb0*/  LDS R0, [UR4+0xc] ;  /* 0x00000c04ff007984 */ /* 0x000e280008000800 */
[----:B--2---:R-:W1:Y:S04]  /*0bc0*/  LDS.128 R4, [UR4+0x10] ;  /* 0x00001004ff047984 */ /* 0x004e680008000c00 */
        /* <DEDUP_REMOVED lines=9> */
.L_x_71:
[----:B0-----:R-:W0:Y:S01]  /*0c60*/  S2R R9, SR_LANEID ;  /* 0x0000000000097919 */ /* 0x001e220000000000 */
[----:B------:R-:W-:-:S05]  /*0c70*/  LOP3.LUT R2, R0, 0x3e0, RZ, 0xc0, !PT ;  /* 0x000003e000027812 */ /* 0x000fca00078ec0ff */
[----:B------:R-:W-:Y:S01]  /*0c80*/  VIADD R4, R2, 0x20 ;  /* 0x0000002002047836 */ /* 0x000fe20000000000 */
[----:B------:R-:W-:-:S04]  /*0c90*/  LOP3.LUT R2, RZ, R2, RZ, 0x33, !PT ;  /* 0x00000002ff027212 */ /* 0x000fc800078e33ff */
[----:B------:R-:W-:Y:S02]  /*0ca0*/  ISETP.GT.AND P0, PT, R4, R5, PT ;  /* 0x000000050400720c */ /* 0x000fe40003f04270 */
[----:B------:R-:W-:-:S04]  /*0cb0*/  IADD3 R2, PT, PT, R5, R2, RZ ;  /* 0x0000000205027210 */ /* 0x000fc80007ffe0ff */
[----:B------:R-:W-:-:S05]  /*0cc0*/  SEL R2, R2, 0x1f, P0 ;  /* 0x0000001f02027807 */ /* 0x000fca0000000000 */
[----:B------:R-:W1:Y:S01]  /*0cd0*/  SHFL.DOWN PT, R3, R11, 0x1, R2 ;  /* 0x082000000b037989 */ /* 0x000e6200000e0002 */
[C---:B0-----:R-:W-:Y:S01]  /*0ce0*/  ISETP.GE.AND P0, PT, R9.reuse, R2, PT ;  /* 0x000000020900720c */ /* 0x041fe20003f06270 */
[C---:B------:R-:W-:Y:S01]  /*0cf0*/  VIADD R7, R9.reuse, 0x2 ;  /* 0x0000000209077836 */ /* 0x040fe20000000000 */
[----:B------:R-:W-:-:S11]  /*0d00*/  ISETP.NE.AND P1, PT, R9, RZ, PT ;  /* 0x000000ff0900720c */ /* 0x000fd60003f25270 */
[----:B-1----:R-:W-:Y:S01]  /*0d10*/  @!P0 FADD R11, R3, R11 ;  /* 0x0000000b030b8221 */ /* 0x002fe20000000000 */
[----:B------:R-:W-:Y:S01]  /*0d20*/  ISETP.GT.AND P0, PT, R7, R2, PT ;  /* 0x000000020700720c */ /* 0x000fe20003f04270 */
[----:B------:R-:W0:Y:S01]  /*0d30*/  @!P1 S2R R13, SR_CgaCtaId ;  /* 0x00000000000d9919 */ /* 0x000e220000008800 */
[----:B------:R-:W-:Y:S02]  /*0d40*/  IADD3 R7, PT, PT, R9, 0x4, RZ ;  /* 0x0000000409077810 */ /* 0x000fe40007ffe0ff */
[----:B------:R-:W-:Y:S01]  /*0d50*/  @!P1 MOV R6, 0x400 ;  /* 0x0000040000069802 */ /* 0x000fe20000000f00 */
[----:B------:R-:W1:Y:S01]  /*0d60*/  SHFL.DOWN PT, R3, R11, 0x2, R2 ;  /* 0x084000000b037989 */ /* 0x000e6200000e0002 */
[----:B------:R-:W-:-:S04]  /*0d70*/  @!P1 SHF.R.U32.HI R4, RZ, 0x3, R0 ;  /* 0x00000003ff049819 */ /* 0x000fc80000011600 */
[----:B------:R-:W-:-:S03]  /*0d80*/  @!P1 LOP3.LUT R4, R4, 0x7c, RZ, 0xc0, !PT ;  /* 0x0000007c04049812 */ /* 0x000fc600078ec0ff */
[----:B-1----:R-:W-:Y:S01]  /*0d90*/  @!P0 FADD R11, R11, R3 ;  /* 0x000000030b0b8221 */ /* 0x002fe20000000000 */
[----:B------:R-:W-:Y:S01]  /*0da0*/  ISETP.GT.AND P0, PT, R7, R2, PT ;  /* 0x000000020700720c */ /* 0x000fe20003f04270 */
[----:B------:R-:W-:Y:S01]  /*0db0*/  VIADD R7, R9, 0x8 ;  /* 0x0000000809077836 */ /* 0x000fe20000000000 */
[----:B0-----:R-:W-:Y:S02]  /*0dc0*/  @!P1 LEA R13, R13, R6, 0x18 ;  /* 0x000000060d0d9211 */ /* 0x001fe400078ec0ff */
[----:B------:R-:W0:Y:S03]  /*0dd0*/  SHFL.DOWN PT, R3, R11, 0x4, R2 ;  /* 0x088000000b037989 */ /* 0x000e2600000e0002 */
[----:B------:R-:W-:-:S06]  /*0de0*/  @!P1 IMAD.IADD R4, R4, 0x1, R13 ;  /* 0x0000000104049824 */ /* 0x000fcc00078e020d */
[----:B0-----:R-:W-:Y:S01]  /*0df0*/  @!P0 FADD R11, R11, R3 ;  /* 0x000000030b0b8221 */ /* 0x001fe20000000000 */
[-C--:B------:R-:W-:Y:S02]  /*0e00*/  ISETP.GT.AND P0, PT, R7, R2.reuse, PT ;  /* 0x000000020700720c */ /* 0x080fe40003f04270 */
[----:B------:R-:W-:Y:S02]  /*0e10*/  IADD3 R7, PT, PT, R9, 0x10, RZ ;  /* 0x0000001009077810 */ /* 0x000fe40007ffe0ff */
[----:B------:R-:W0:Y:S09]  /*0e20*/  SHFL.DOWN PT, R3, R11, 0x8, R2 ;  /* 0x090000000b037989 */ /* 0x000e3200000e0002 */
[----:B0-----:R-:W-:Y:S01]  /*0e30*/  @!P0 FADD R11, R11, R3 ;  /* 0x000000030b0b8221 */ /* 0x001fe20000000000 */
[----:B------:R-:W-:-:S04]  /*0e40*/  ISETP.GT.AND P0, PT, R7, R2, PT ;  /* 0x000000020700720c */ /* 0x000fc80003f04270 */
[----:B------:R-:W0:Y:S09]  /*0e50*/  SHFL.DOWN PT, R3, R11, 0x10, R2 ;  /* 0x0a0000000b037989 */ /* 0x000e3200000e0002 */
        /* <DEDUP_REMOVED lines=13> */
[----:B------:R-:W1:Y:S04]  /*0f30*/  LDS R0, [UR4+0xc] ;  /* 0x00000c04ff007984 */ /* 0x000e680008000800 */
[----:B------:R-:W0:Y:S04]  /*0f40*/  LDS.128 R12, [UR4+0x10] ;  /* 0x00001004ff0c7984 */ /* 0x000e280008000c00 */
[----:B------:R-:W2:Y:S01]  /*0f50*/  LDS.64 R2, [UR4+0x20] ;  /* 0x00002004ff027984 */ /* 0x000ea20008000a00 */
[----:B-1----:R-:W-:Y:S01]  /*0f60*/  @P2 FADD R9, R9, R0 ;  /* 0x0000000009092221 */ /* 0x002fe20000000000 */
[----:B------:R-:W-:-:S03]  /*0f70*/  ISETP.GT.AND P2, PT, R5, 0xa0, PT ;  /* 0x000000a00500780c */ /* 0x000fc60003f44270 */
[----:B0-----:R-:W-:Y:S01]  /*0f80*/  @P4 FADD R9, R9, R12 ;  /* 0x0000000c09094221 */ /* 0x001fe20000000000 */
        /* <DEDUP_REMOVED lines=8> */
.L_x_58:
[----:B------:R-:W0:Y:S01]  /*1010*/  S2R R0, SR_TID.X ;  /* 0x0000000000007919 */ /* 0x000e220000002100 */
[----:B------:R-:W1:Y:S01]  /*1020*/  LDC.64 R4, c[0x0][0x380] ;  /* 0x0000e000ff047b82 */ /* 0x000e620000000a00 */
[----:B0-----:R-:W-:-:S04]  /*1030*/  VIADD R7, R0, UR7 ;  /* 0x0000000700077c36 */ /* 0x001fc80008000000 */
[----:B-1----:R-:W-:-:S05]  /*1040*/  IMAD.WIDE.U32 R4, R7, 0x4, R4 ;  /* 0x0000000407047825 */ /* 0x002fca00078e0004 */
[----:B------:R-:W2:Y:S04]  /*1050*/  LDG.E R7, desc[UR14][R4.64] ;  /* 0x0000000e04077981 */ /* 0x000ea8000c1e1900 */
[----:B------:R-:W2:Y:S04]  /*1060*/  LDG.E R8, desc[UR14][R4.64+0x400] ;  /* 0x0004000e04087981 */ /* 0x000ea8000c1e1900 */
[----:B------:R-:W3:Y:S04]  /*1070*/  LDG.E R9, desc[UR14][R4.64+0x800] ;  /* 0x0008000e04097981 */ /* 0x000ee8000c1e1900 */
[----:B------:R-:W3:Y:S04]  /*1080*/  LDG.E R10, desc[UR14][R4.64+0xc00] ;  /* 0x000c000e040a7981 */ /* 0x000ee8000c1e1900 */
[----:B------:R-:W4:Y:S04]  /*1090*/  LDG.E R11, desc[UR14][R4.64+0x1000] ;  /* 0x0010000e040b7981 */ /* 0x000f28000c1e1900 */
[----:B------:R-:W4:Y:S04]  /*10a0*/  LDG.E R12, desc[UR14][R4.64+0x1400] ;  /* 0x0014000e040c7981 */ /* 0x000f28000c1e1900 */
[----:B------:R-:W5:Y:S04]  /*10b0*/  LDG.E R13, desc[UR14][R4.64+0x1800] ;  /* 0x0018000e040d7981 */ /* 0x000f68000c1e1900 */
        /* <DEDUP_REMOVED lines=8> */
[----:B------:R-:W5:Y:S01]  /*1140*/  LDG.E R21, desc[UR14][R4.64+0x3c00] ;  /* 0x003c000e04157981 */ /* 0x000f62000c1e1900 */
[----:B------:R-:W-:-:S04]  /*1150*/  ISETP.GE.U32.AND P0, PT, R23, UR5, PT ;  /* 0x0000000517007c0c */ /* 0x000fc8000bf06070 */
[----:B------:R-:W-:Y:S01]  /*1160*/  ISETP.GE.U32.AND.EX P0, PT, R22, UR4, PT, P0 ;  /* 0x0000000416007c0c */ /* 0x000fe2000bf06100 */
        /* <DEDUP_REMOVED lines=13> */
[----:B------:R-:W-:-:S04]  /*1240*/  FADD R6, R15, R6 ;  /* 0x000000060f067221 */ /* 0x000fc80000000000 */
[----:B------:R-:W-:Y:S01]  /*1250*/  FADD R7, R7, R6 ;  /* 0x0000000607077221 */ /* 0x000fe20000000000 */
[----:B------:R-:W-:Y:S06]  /*1260*/  @!P0 BRA `(.L_x_73) ;  /* 0x0000000c006c8947 */ /* 0x000fec0003800000 */
[----:B------:R-:W-:Y:S01]  /*1270*/  UIADD3 UR8, UP0, UPT, UR5, UR7, URZ ;  /* 0x0000000705087290 */ /* 0x000fe2000ff1e0ff */
[----:B------:R-:W-:Y:S01]  /*1280*/  IADD3 R23, P2, PT, R2, -0x1000, RZ ;  /* 0xfffff00002177810 */ /* 0x000fe20007f5e0ff */
[----:B------:R-:W0:Y:S01]  /*1290*/  LDCU.64 UR12, c[0x0][0x380] ;  /* 0x00007000ff0c77ac */ /* 0x000e220008000a00 */
[----:B------:R-:W-:Y:S02]  /*12a0*/  LOP3.LUT R5, RZ, R0, RZ, 0x33, !PT ;  /* 0x00000000ff057212 */ /* 0x000fe400078e33ff */
[----:B------:R-:W-:Y:S01]  /*12b0*/  IADD3.X R8, PT, PT, R3, -0x1, RZ, P2, !PT ;  /* 0xffffffff03087810 */ /* 0x000fe200017fe4ff */
[----:B------:R-:W-:Y:S01]  /*12c0*/  UIADD3.X UR9, UPT, UPT, URZ, UR4, URZ, UP0, !UPT ;  /* 0x00000004ff097290 */ /* 0x000fe200087fe4ff */
[----:B------:R-:W-:Y:S01]  /*12d0*/  ISETP.LT.U32.AND P0, PT, R23, UR8, PT ;  /* 0x0000000817007c0c */ /* 0x000fe2000bf01070 */
[----:B------:R-:W-:Y:S01]  /*12e0*/  UMOV UR6, UR5 ;  /* 0x0000000500067c82 */ /* 0x000fe20008000000 */
[----:B------:R-:W-:Y:S01]  /*12f0*/  IADD3 R9, P1, PT, R0, UR8, RZ ;  /* 0x0000000800097c10 */ /* 0x000fe2000ff3e0ff */
[----:B------:R-:W-:Y:S01]  /*1300*/  UMOV UR4, URZ ;  /* 0x000000ff00047c82 */ /* 0x000fe20008000000 */
[----:B------:R-:W-:Y:S01]  /*1310*/  IADD3 R5, PT, PT, R2, -UR5, R5 ;  /* 0x8000000502057c10 */ /* 0x000fe2000fffe005 */
[----:B------:R-:W-:Y:S01]  /*1320*/  UMOV UR10, UR8 ;  /* 0x00000008000a7c82 */ /* 0x000fe20008000000 */
[----:B------:R-:W-:Y:S01]  /*1330*/  MOV R11, UR9 ;  /* 0x00000009000b7c02 */ /* 0x000fe20008000f00 */
[----:B------:R-:W-:-:S03]  /*1340*/  IMAD.X R0, RZ, RZ, UR9, P1 ;  /* 0x00000009ff007e24 */ /* 0x000fc600088e06ff */
[----:B------:R-:W-:Y:S02]  /*1350*/  ISETP.GT.U32.AND.EX P0, PT, R11, R8, PT, P0 ;  /* 0x000000080b00720c */ /* 0x000fe40003f04100 */
[----:B0-----:R-:W-:-:S04]  /*1360*/  LEA R6, P2, R9, UR12, 0x2 ;  /* 0x0000000c09067c11 */ /* 0x001fc8000f8410ff */
[----:B------:R-:W-:Y:S02]  /*1370*/  IADD3 R6, P1, PT, R6, 0x2000, RZ ;  /* 0x0000200006067810 */ /* 0x000fe40007f3e0ff */
[----:B------:R-:W-:Y:S02]  /*1380*/  LEA.HI.X R9, R9, UR13, R0, 0x2, P2 ;  /* 0x0000000d09097c11 */ /* 0x000fe400090f1400 */
[----:B------:R-:W-:Y:S01]  /*1390*/  IADD3 R0, PT, PT, R5, -UR7, RZ ;  /* 0x8000000705007c10 */ /* 0x000fe2000fffe0ff */
[----:B------:R-:W-:Y:S02]  /*13a0*/  UMOV UR7, UR9 ;  /* 0x0000000900077c82 */ /* 0x000fe40008000000 */
[----:B------:R-:W-:Y:S01]  /*13b0*/  IMAD.X R9, RZ, RZ, R9, P1 ;  /* 0x000000ffff097224 */ /* 0x000fe200008e0609 */
[----:B------:R-:W-:Y:S06]  /*13c0*/  @P0 BRA `(.L_x_74) ;  /* 0x0000000400000947 */ /* 0x000fec0003800000 */
[----:B------:R-:W0:Y:S01]  /*13d0*/  LDC.64 R2, c[0x0][0x3b8] ;  /* 0x0000ee00ff027b82 */ /* 0x000e220000000a00 */
[----:B------:R-:W1:Y:S01]  /*13e0*/  LDCU.64 UR12, c[0x0][0x380] ;  /* 0x00007000ff0c77ac */ /* 0x000e620008000a00 */
[----:B------:R-:W-:Y:S01]  /*13f0*/  NOP ;  /* 0x0000000000007918 */ /* 0x000fe20000000000 */
.L_x_75:
[----:B------:R-:W2:Y:S02]  /*1400*/  S2R R5, SR_TID.X ;  /* 0x0000000000057919 */ /* 0x000ea40000002100 */
[----:B--2---:R-:W-:-:S04]  /*1410*/  IADD3 R5, P0, PT, R5, UR8, RZ ;  /* 0x0000000805057c10 */ /* 0x004fc8000ff1e0ff */
[----:B------:R-:W-:Y:S02]  /*1420*/  IADD3.X R10, PT, PT, RZ, UR9, RZ, P0, !PT ;  /* 0x00000009ff0a7c10 */ /* 0x000fe400087fe4ff */
[----:B-1----:R-:W-:-:S04]  /*1430*/  LEA R4, P0, R5, UR12, 0x2 ;  /* 0x0000000c05047c11 */ /* 0x002fc8000f8010ff */
[----:B------:R-:W-:-:S05]  /*1440*/  LEA.HI.X R5, R5, UR13, R10, 0x2, P0 ;  /* 0x0000000d05057c11 */ /* 0x000fca00080f140a */
        /* <DEDUP_REMOVED lines=15> */
[----:B------:R1:W5:Y:S01]  /*1540*/  LDG.E R22, desc[UR14][R4.64+0x3c00] ;  /* 0x003c000e04167981 */ /* 0x000362000c1e1900 */
[----:B------:R-:W-:-:S02]  /*1550*/  USHF.R.S32.HI UR11, URZ, 0x1f, UR5 ;  /* 0x0000001fff0b7899 */ /* 0x000fc40008011405 */
[----:B------:R-:W-:-:S04]  /*1560*/  UIADD3 UR6, UP0, UPT, UR5, UR10, URZ ;  /* 0x0000000a05067290 */ /* 0x000fc8000ff1e0ff */
[----:B------:R-:W-:Y:S01]  /*1570*/  UIADD3.X UR7, UPT, UPT, UR11, UR7, URZ, UP0, !UPT ;  /* 0x000000070b077290 */ /* 0x000fe200087fe4ff */
[----:B--2---:R-:W-:Y:S01]  /*1580*/  FADD R7, R24, R7 ;  /* 0x0000000718077221 */ /* 0x004fe20000000000 */
[----:B0-----:R-:W-:-:S04]  /*1590*/  IADD3 R24, P1, PT, R2, -UR8, RZ ;  /* 0x8000000802187c10 */ /* 0x001fc8000ff3e0ff */
[----:B------:R-:W-:Y:S02]  /*15a0*/  ISETP.GE.U32.AND P0, PT, R24, UR5, PT ;  /* 0x0000000518007c0c */ /* 0x000fe4000bf06070 */
[----:B-1----:R-:W-:Y:S01]  /*15b0*/  IADD3.X R4, PT, PT, R3, ~UR9, RZ, P1, !PT ;  /* 0x8000000903047c10 */ /* 0x002fe20008ffe4ff */
[----:B---3--:R-:W-:-:S03]  /*15c0*/  FADD R26, R25, R26 ;  /* 0x0000001a191a7221 */ /* 0x008fc60000000000 */
[----:B------:R-:W-:Y:S01]  /*15d0*/  ISETP.GE.U32.AND.EX P0, PT, R4, UR11, PT, P0 ;  /* 0x0000000b04007c0c */ /* 0x000fe2000bf06100 */
        /* <DEDUP_REMOVED lines=12> */
[----:B------:R-:W-:-:S04]  /*16a0*/  FADD R7, R7, R10 ;  /* 0x0000000a07077221 */ /* 0x000fc80000000000 */
[----:B------:R-:W-:Y:S01]  /*16b0*/  FADD R7, R22, R7 ;  /* 0x0000000716077221 */ /* 0x000fe20000000000 */
[----:B------:R-:W-:Y:S06]  /*16c0*/  @!P0 BRA `(.L_x_73) ;  /* 0x0000000800548947 */ /* 0x000fec0003800000 */
[----:B------:R-:W-:Y:S01]  /*16d0*/  UIADD3 UR8, UP0, UPT, UR5, UR8, URZ ;  /* 0x0000000805087290 */ /* 0x000fe2000ff1e0ff */
[----:B------:R-:W-:Y:S01]  /*16e0*/  MOV R5, R9 ;  /* 0x0000000900057202 */ /* 0x000fe20000000f00 */
[----:B------:R-:W-:Y:S01]  /*16f0*/  IMAD.U32 R11, RZ, RZ, UR5 ;  /* 0x00000005ff0b7e24 */ /* 0x000fe2000f8e00ff */
[----:B------:R-:W-:Y:S01]  /*1700*/  UIADD3 UR4, UPT, UPT, UR4, 0x1, URZ ;  /* 0x0000000104047890 */ /* 0x000fe2000fffe0ff */
[----:B------:R-:W-:Y:S01]  /*1710*/  IMAD.MOV.U32 R4, RZ, RZ, R6 ;  /* 0x000000ffff047224 */ /* 0x000fe200078e0006 */
[----:B------:R-:W-:Y:S01]  /*1720*/  UIADD3.X UR9, UPT, UPT, UR11, UR9, URZ, UP0, !UPT ;  /* 0x000000090b097290 */ /* 0x000fe200087fe4ff */
[----:B------:R-:W-:Y:S01]  /*1730*/  ISETP.LT.U32.AND P0, PT, R23, UR8, PT ;  /* 0x0000000817007c0c */ /* 0x000fe2000bf01070 */
[----:B------:R-:W-:Y:S01]  /*1740*/  VIADD R0, R0, -UR5 ;  /* 0x8000000500007c36 */ /* 0x000fe20008000000 */
[----:B------:R-:W-:Y:S01]  /*1750*/  UMOV UR10, UR6 ;  /* 0x00000006000a7c82 */ /* 0x000fe20008000000 */
[----:B------:R-:W-:Y:S02]  /*1760*/  IMAD.WIDE R4, R11, 0x4, R4 ;  /* 0x000000040b047825 */ /* 0x000fe400078e0204 */
[----:B------:R-:W-:-:S02]  /*1770*/  MOV R13, UR9 ;  /* 0x00000009000d7c02 */ /* 0x000fc40008000f00 */
[----:B------:R-:W-:Y:S01]  /*1780*/  IMAD.MOV.U32 R6, RZ, RZ, R4 ;  /* 0x000000ffff067224 */ /* 0x000fe200078e0004 */
[----:B------:R-:W-:Y:S02]  /*1790*/  MOV R9, R5 ;  /* 0x0000000500097202 */ /* 0x000fe40000000f00 */
[----:B------:R-:W-:-:S13]  /*17a0*/  ISETP.GT.U32.AND.EX P0, PT, R13, R8, PT, P0 ;  /* 0x000000080d00720c */ /* 0x000fda0003f04100 */
[----:B------:R-:W-:Y:S05]  /*17b0*/  @!P0 BRA `(.L_x_75) ;  /* 0xfffffffc00108947 */ /* 0x000fea000383ffff */
[----:B------:R-:W-:-:S05]  /*17c0*/  UMOV UR6, UR5 ;  /* 0x0000000500067c82 */ /* 0x000fca0008000000 */
.L_x_74:
[----:B------:R-:W0:Y:S01]  /*17d0*/  S2R R5, SR_TID.X ;  /* 0x0000000000057919 */ /* 0x000e220000002100 */
[C---:B------:R-:W-:Y:S01]  /*17e0*/  IADD3 R4, PT, PT, R2.reuse, -UR8, RZ ;  /* 0x8000000802047c10 */ /* 0x040fe2000fffe0ff */
[----:B------:R-:W-:Y:S01]  /*17f0*/  IMAD.U32 R8, RZ, RZ, UR9 ;  /* 0x00000009ff087e24 */ /* 0x000fe2000f8e00ff */
[----:B------:R-:W-:Y:S01]  /*1800*/  ISETP.LE.U32.AND P1, PT, R2, UR8, PT ;  /* 0x0000000802007c0c */ /* 0x000fe2000bf23070 */
[----:B------:R-:W-:Y:S01]  /*1810*/  BSSY.RECONVERGENT B1, `(.L_x_73) ;  /* 0x0000080000017945 */ /* 0x000fe20003800200 */
[----:B0-----:R-:W-:-:S04]  /*1820*/  ISETP.GE.AND P0, PT, R5, R4, PT ;  /* 0x000000040500720c */ /* 0x001fc80003f06270 */
[----:B------:R-:W-:-:S13]  /*1830*/  ISETP.GE.U32.OR.EX P0, PT, R8, R3, P0, P1 ;  /* 0x000000030800720c */ /* 0x000fda0000706510 */
[----:B------:R-:W-:Y:S05]  /*1840*/  @P0 BRA `(.L_x_76) ;  /* 0x0000000400f00947 */ /* 0x000fea0003800000 */
[----:B------:R-:W0:Y:S01]  /*1850*/  LDC R4, c[0x0][0x3c0] ;  /* 0x0000f000ff047b82 */ /* 0x000e220000000800 */
[----:B------:R-:W-:Y:S01]  /*1860*/  USHF.L.U32 UR5, UR16, 0xc, URZ ;  /* 0x0000000c10057899 */ /* 0x000fe200080006ff */
[----:B------:R-:W-:Y:S01]  /*1870*/  LOP3.LUT R3, RZ, R5, RZ, 0x33, !PT ;  /* 0x00000005ff037212 */ /* 0x000fe200078e33ff */
[----:B------:R-:W-:Y:S02]  /*1880*/  BSSY.RECONVERGENT B2, `(.L_x_77) ;  /* 0x0000037000027945 */ /* 0x000fe40003800200 */
[----:B------:R-:W-:-:S06]  /*1890*/  UIADD3 UR5, UPT, UPT, UR5, UR6, URZ ;  /* 0x0000000605057290 */ /* 0x000fcc000fffe0ff */
[----:B------:R-:W-:Y:S01]  /*18a0*/  IADD3 R2, PT, PT, R2, -UR5, R3 ;  /* 0x8000000502027c10 */ /* 0x000fe2000fffe003 */
[----:B0-----:R-:W-:Y:S01]  /*18b0*/  IMAD R3, R4, UR4, RZ ;  /* 0x0000000404037c24 */ /* 0x001fe2000f8e02ff */
[----:B------:R-:W-:-:S03]  /*18c0*/  MOV R4, R5 ;  /* 0x0000000500047202 */ /* 0x000fc60000000f00 */
[----:B------:R-:W-:-:S05]  /*18d0*/  IMAD R2, R3, -0x1000, R2 ;  /* 0xfffff00003027824 */ /* 0x000fca00078e0202 */
[C---:B------:R-:W-:Y:S02]  /*18e0*/  ISETP.GE.U32.AND P0, PT, R2.reuse, 0xf00, PT ;  /* 0x00000f000200780c */ /* 0x040fe40003f06070 */
[----:B------:R-:W-:-:S04]  /*18f0*/  LEA.HI R19, R2, 0x1, RZ, 0x18 ;  /* 0x0000000102137811 */ /* 0x000fc800078fc0ff */
[----:B------:R-:W-:-:S04]  /*1900*/  LOP3.LUT R21, R19, 0xf, RZ, 0xc0, !PT ;  /* 0x0000000f13157812 */ /* 0x000fc800078ec0ff */
[----:B------:R-:W-:-:S03]  /*1910*/  ISETP.NE.AND P1, PT, R21, RZ, PT ;  /* 0x000000ff1500720c */ /* 0x000fc60003f25270 */
[----:B------:R-:W-:Y:S10]  /*1920*/  @!P0 BRA `(.L_x_78) ;  /* 0x0000000000b08947 */ /* 0x000ff40003800000 */
[----:B------:R-:W-:Y:S01]  /*1930*/  LEA.HI R2, R0, 0x1, RZ, 0x18 ;  /* 0x0000000100027811 */ /* 0x000fe200078fc0ff */
[----:B------:R-:W-:-:S03]  /*1940*/  IMAD.MOV.U32 R4, RZ, RZ, R5 ;  /* 0x000000ffff047224 */ /* 0x000fc600078e0005 */
[----:B------:R-:W-:-:S04]  /*1950*/  LOP3.LUT R2, R2, 0x1fffff0, RZ, 0xc0, !PT ;  /* 0x01fffff002027812 */ /* 0x000fc800078ec0ff */
[----:B------:R-:W-:-:S07]  /*1960*/  IADD3 R8, PT, PT, -R2, RZ, RZ ;  /* 0x000000ff02087210 */ /* 0x000fce0007ffe1ff */
.L_x_79:
[----:B------:R-:W-:Y:S01]  /*1970*/  IMAD.MOV.U32 R2, RZ, RZ, R6 ;  /* 0x000000ffff027224 */ /* 0x000fe200078e0006 */
[----:B------:R-:W-:-:S05]  /*1980*/  MOV R3, R9 ;  /* 0x0000000900037202 */ /* 0x000fca0000000f00 */
[----:B------:R-:W2:Y:S04]  /*1990*/  LDG.E R18, desc[UR14][R2.64+-0x2000] ;  /* 0xffe0000e02127981 */ /* 0x000ea8000c1e1900 */
[----:B------:R-:W3:Y:S04]  /*19a0*/  LDG.E R17, desc[UR14][R2.64+-0x1c00] ;  /* 0xffe4000e02117981 */ /* 0x000ee8000c1e1900 */
        /* <DEDUP_REMOVED lines=14> */
[----:B------:R-:W-:-:S02]  /*1a90*/  VIADD R8, R8, 0x10 ;  /* 0x0000001008087836 */ /* 0x000fc40000000000 */
[----:B------:R-:W-:-:S03]  /*1aa0*/  VIADD R4, R4, 0x1000 ;  /* 0x0000100004047836 */ /* 0x000fc60000000000 */
[----:B------:R-:W-:Y:S01]  /*1ab0*/  ISETP.NE.AND P0, PT, R8, RZ, PT ;  /* 0x000000ff0800720c */ /* 0x000fe20003f05270 */
[----:B--2---:R-:W-:-:S04]  /*1ac0*/  FADD R18, R18, R7 ;  /* 0x0000000712127221 */ /* 0x004fc80000000000 */
        /* <DEDUP_REMOVED lines=13> */
[----:B------:R-:W-:-:S03]  /*1ba0*/  IADD3 R6, P2, PT, R2, 0x4000, RZ ;  /* 0x0000400002067810 */ /* 0x000fc60007f5e0ff */
[----:B------:R-:W-:Y:S01]  /*1bb0*/  FADD R10, R10, R9 ;  /* 0x000000090a0a7221 */ /* 0x000fe20000000000 */
[----:B------:R-:W-:-:S03]  /*1bc0*/  IADD3.X R9, PT, PT, RZ, R3, RZ, P2, !PT ;  /* 0x00000003ff097210 */ /* 0x000fc600017fe4ff */
[----:B------:R-:W-:Y:S01]  /*1bd0*/  FADD R7, R10, R5 ;  /* 0x000000050a077221 */ /* 0x000fe20000000000 */
[----:B------:R-:W-:Y:S06]  /*1be0*/  @P0 BRA `(.L_x_79) ;  /* 0xfffffffc00600947 */ /* 0x000fec000383ffff */
.L_x_78:
[----:B------:R-:W-:Y:S05]  /*1bf0*/  BSYNC.RECONVERGENT B2 ;  /* 0x0000000000027941 */ /* 0x000fea0003800200 */
.L_x_77:
[----:B------:R-:W-:Y:S05]  /*1c00*/  @!P1 BRA `(.L_x_76) ;  /* 0x0000000400009947 */ /* 0x000fea0003800000 */
[----:B------:R-:W-:Y:S01]  /*1c10*/  ISETP.GE.U32.AND P0, PT, R21, 0x8, PT ;  /* 0x000000081500780c */ /* 0x000fe20003f06070 */
[----:B------:R-:W-:Y:S01]  /*1c20*/  BSSY.RECONVERGENT B2, `(.L_x_80) ;  /* 0x0000019000027945 */ /* 0x000fe20003800200 */
[----:B------:R-:W-:-:S04]  /*1c30*/  LOP3.LUT R9, R19, 0x7, RZ, 0xc0, !PT ;  /* 0x0000000713097812 */ /* 0x000fc800078ec0ff */
[----:B------:R-:W-:-:S07]  /*1c40*/  ISETP.NE.AND P1, PT, R9, RZ, PT ;  /* 0x000000ff0900720c */ /* 0x000fce0003f25270 */
[----:B------:R-:W-:Y:S06]  /*1c50*/  @!P0 BRA `(.L_x_81) ;  /* 0x0000000000548947 */ /* 0x000fec0003800000 */
[----:B------:R-:W-:-:S04]  /*1c60*/  IADD3 R3, P0, PT, R4, UR8, RZ ;  /* 0x0000000804037c10 */ /* 0x000fc8000ff1e0ff */
[----:B------:R-:W-:Y:S02]  /*1c70*/  IADD3.X R6, PT, PT, RZ, UR9, RZ, P0, !PT ;  /* 0x00000009ff067c10 */ /* 0x000fe400087fe4ff */
[----:B------:R-:W-:-:S04]  /*1c80*/  LEA R2, P0, R3, UR12, 0x2 ;  /* 0x0000000c03027c11 */ /* 0x000fc8000f8010ff */
[----:B------:R-:W-:-:S05]  /*1c90*/  LEA.HI.X R3, R3, UR13, R6, 0x2, P0 ;  /* 0x0000000d03037c11 */ /* 0x000fca00080f1406 */
[----:B------:R-:W2:Y:S04]  /*1ca0*/  LDG.E R6, desc[UR14][R2.64] ;  /* 0x0000000e02067981 */ /* 0x000ea8000c1e1900 */
[----:B------:R-:W3:Y:S04]  /*1cb0*/  LDG.E R5, desc[UR14][R2.64+0x400] ;  /* 0x0004000e02057981 */ /* 0x000ee8000c1e1900 */
[----:B------:R-:W4:Y:S04]  /*1cc0*/  LDG.E R8, desc[UR14][R2.64+0x800] ;  /* 0x0008000e02087981 */ /* 0x000f28000c1e1900 */
[----:B------:R-:W5:Y:S04]  /*1cd0*/  LDG.E R10, desc[UR14][R2.64+0xc00] ;  /* 0x000c000e020a7981 */ /* 0x000f68000c1e1900 */
[----:B------:R-:W5:Y:S04]  /*1ce0*/  LDG.E R12, desc[UR14][R2.64+0x1000] ;  /* 0x0010000e020c7981 */ /* 0x000f68000c1e1900 */
[----:B------:R-:W5:Y:S04]  /*1cf0*/  LDG.E R14, desc[UR14][R2.64+0x1400] ;  /* 0x0014000e020e7981 */ /* 0x000f68000c1e1900 */
[----:B------:R-:W5:Y:S04]  /*1d00*/  LDG.E R16, desc[UR14][R2.64+0x1800] ;  /* 0x0018000e02107981 */ /* 0x000f68000c1e1900 */
[----:B------:R-:W5:Y:S01]  /*1d10*/  LDG.E R18, desc[UR14][R2.64+0x1c00] ;  /* 0x001c000e02127981 */ /* 0x000f62000c1e1900 */
[----:B------:R-:W-:-:S02]  /*1d20*/  VIADD R4, R4, 0x800 ;  /* 0x0000080004047836 */ /* 0x000fc40000000000 */
[----:B--2---:R-:W-:-:S04]  /*1d30*/  FADD R6, R7, R6 ;  /* 0x0000000607067221 */ /* 0x004fc80000000000 */
[----:B---3--:R-:W-:-:S04]  /*1d40*/  FADD R5, R6, R5 ;  /* 0x0000000506057221 */ /* 0x008fc80000000000 */
[----:B----4-:R-:W-:-:S04]  /*1d50*/  FADD R5, R5, R8 ;  /* 0x0000000805057221 */ /* 0x010fc80000000000 */
[----:B-----5:R-:W-:-:S04]  /*1d60*/  FADD R5, R5, R10 ;  /* 0x0000000a05057221 */ /* 0x020fc80000000000 */
[----:B------:R-:W-:-:S04]  /*1d70*/  FADD R5, R5, R12 ;  /* 0x0000000c05057221 */ /* 0x000fc80000000000 */
[----:B------:R-:W-:-:S04]  /*1d80*/  FADD R5, R5, R14 ;  /* 0x0000000e05057221 */ /* 0x000fc80000000000 */
[----:B------:R-:W-:-:S04]  /*1d90*/  FADD R5, R5, R16 ;  /* 0x0000001005057221 */ /* 0x000fc80000000000 */
[----:B------:R-:W-:-:S07]  /*1da0*/  FADD R7, R5, R18 ;  /* 0x0000001205077221 */ /* 0x000fce0000000000 */
.L_x_81:
[----:B------:R-:W-:Y:S05]  /*1db0*/  BSYNC.RECONVERGENT B2 ;  /* 0x0000000000027941 */ /* 0x000fea0003800200 */
.L_x_80:
[----:B------:R-:W-:Y:S05]  /*1dc0*/  @!P1 BRA `(.L_x_76) ;  /* 0x0000000000909947 */ /* 0x000fea0003800000 */
[----:B------:R-:W-:Y:S01]  /*1dd0*/  ISETP.GE.U32.AND P0, PT, R9, 0x4, PT ;  /* 0x000000040900780c */ /* 0x000fe20003f06070 */
[----:B------:R-:W-:Y:S01]  /*1de0*/  BSSY.RECONVERGENT B2, `(.L_x_82) ;  /* 0x0000010000027945 */ /* 0x000fe20003800200 */
[----:B------:R-:W-:-:S11]  /*1df0*/  LOP3.LUT P1, RZ, R19, 0x3, RZ, 0xc0, !PT ;  /* 0x0000000313ff7812 */ /* 0x000fd6000782c0ff */
[----:B------:R-:W-:Y:S05]  /*1e00*/  @!P0 BRA `(.L_x_83) ;  /* 0x0000000000348947 */ /* 0x000fea0003800000 */
[----:B------:R-:W-:-:S04]  /*1e10*/  IADD3 R3, P0, PT, R4, UR8, RZ ;  /* 0x0000000804037c10 */ /* 0x000fc8000ff1e0ff */
[----:B------:R-:W-:Y:S02]  /*1e20*/  IADD3.X R6, PT, PT, RZ, UR9, RZ, P0, !PT ;  /* 0x00000009ff067c10 */ /* 0x000fe400087fe4ff */
[----:B------:R-:W-:-:S04]  /*1e30*/  LEA R2, P0, R3, UR12, 0x2 ;  /* 0x0000000c03027c11 */ /* 0x000fc8000f8010ff */
[----:B------:R-:W-:-:S05]  /*1e40*/  LEA.HI.X R3, R3, UR13, R6, 0x2, P0 ;  /* 0x0000000d03037c11 */ /* 0x000fca00080f1406 */
[----:B------:R-:W2:Y:S04]  /*1e50*/  LDG.E R6, desc[UR14][R2.64] ;  /* 0x0000000e02067981 */ /* 0x000ea8000c1e1900 */
[----:B------:R-:W3:Y:S04]  /*1e60*/  LDG.E R5, desc[UR14][R2.64+0x400] ;  /* 0x0004000e02057981 */ /* 0x000ee8000c1e1900 */
[----:B------:R-:W4:Y:S04]  /*1e70*/  LDG.E R8, desc[UR14][R2.64+0x800] ;  /* 0x0008000e02087981 */ /* 0x000f28000c1e1900 */
[----:B------:R-:W5:Y:S01]  /*1e80*/  LDG.E R10, desc[UR14][R2.64+0xc00] ;  /* 0x000c000e020a7981 */ /* 0x000f62000c1e1900 */
[----:B------:R-:W-:-:S02]  /*1e90*/  VIADD R4, R4, 0x400 ;  /* 0x0000040004047836 */ /* 0x000fc40000000000 */
[----:B--2---:R-:W-:-:S04]  /*1ea0*/  FADD R6, R7, R6 ;  /* 0x0000000607067221 */ /* 0x004fc80000000000 */
[----:B---3--:R-:W-:-:S04]  /*1eb0*/  FADD R5, R6, R5 ;  /* 0x0000000506057221 */ /* 0x008fc80000000000 */
[----:B----4-:R-:W-:-:S04]  /*1ec0*/  FADD R5, R5, R8 ;  /* 0x0000000805057221 */ /* 0x010fc80000000000 */
[----:B-----5:R-:W-:-:S07]  /*1ed0*/  FADD R7, R5, R10 ;  /* 0x0000000a05077221 */ /* 0x020fce0000000000 */
.L_x_83:
[----:B------:R-:W-:Y:S05]  /*1ee0*/  BSYNC.RECONVERGENT B2 ;  /* 0x0000000000027941 */ /* 0x000fea0003800200 */
.L_x_82:
[----:B------:R-:W-:Y:S05]  /*1ef0*/  @!P1 BRA `(.L_x_76) ;  /* 0x0000000000449947 */ /* 0x000fea0003800000 */
[----:B------:R-:W-:Y:S02]  /*1f00*/  LOP3.LUT R0, R0, 0xffff, RZ, 0xc0, !PT ;  /* 0x0000ffff00007812 */ /* 0x000fe400078ec0ff */
[----:B------:R-:W-:Y:S02]  /*1f10*/  IADD3 R5, P0, PT, R4, UR10, RZ ;  /* 0x0000000a04057c10 */ /* 0x000fe4000ff1e0ff */
[----:B------:R-:W-:Y:S02]  /*1f20*/  LEA.HI R0, R0, 0x1, RZ, 0x18 ;  /* 0x0000000100007811 */ /* 0x000fe400078fc0ff */
[----:B------:R-:W-:Y:S02]  /*1f30*/  LEA R4, P1, R5, UR12, 0x2 ;  /* 0x0000000c05047c11 */ /* 0x000fe4000f8210ff */
[----:B------:R-:W-:Y:S02]  /*1f40*/  LOP3.LUT R0, R0, 0x3, RZ, 0xc0, !PT ;  /* 0x0000000300007812 */ /* 0x000fe400078ec0ff */
[----:B------:R-:W-:-:S03]  /*1f50*/  IADD3.X R2, PT, PT, RZ, UR7, RZ, P0, !PT ;  /* 0x00000007ff027c10 */ /* 0x000fc600087fe4ff */
[----:B------:R-:W-:Y:S01]  /*1f60*/  IMAD.MOV R0, RZ, RZ, -R0 ;  /* 0x000000ffff007224 */ /* 0x000fe200078e0a00 */
[----:B------:R-:W-:-:S07]  /*1f70*/  LEA.HI.X R5, R5, UR13, R2, 0x2, P1 ;  /* 0x0000000d05057c11 */ /* 0x000fce00088f1402 */
.L_x_84:
[----:B------:R-:W-:Y:S01]  /*1f80*/  MOV R2, R4 ;  /* 0x0000000400027202 */ /* 0x000fe20000000f00 */
[----:B------:R-:W-:-:S05]  /*1f90*/  IMAD.MOV.U32 R3, RZ, RZ, R5 ;  /* 0x000000ffff037224 */ /* 0x000fca00078e0005 */
[----:B------:R-:W2:Y:S01]  /*1fa0*/  LDG.E R2, desc[UR14][R2.64] ;  /* 0x0000000e02027981 */ /* 0x000ea2000c1e1900 */
[----:B------:R-:W-:Y:S02]  /*1fb0*/  IADD3 R0, PT, PT, R0, 0x1, RZ ;  /* 0x0000000100007810 */ /* 0x000fe40007ffe0ff */
[----:B------:R-:W-:Y:S02]  /*1fc0*/  IADD3 R4, P1, PT, R4, 0x400, RZ ;  /* 0x0000040004047810 */ /* 0x000fe40007f3e0ff */
[----:B------:R-:W-:-:S03]  /*1fd0*/  ISETP.NE.AND P0, PT, R0, RZ, PT ;  /* 0x000000ff0000720c */ /* 0x000fc60003f05270 */
[----:B------:R-:W-:Y:S02]  /*1fe0*/  IMAD.X R5, RZ, RZ, R5, P1 ;  /* 0x000000ffff057224 */ /* 0x000fe400008e0605 */
[----:B--2---:R-:W-:-:S08]  /*1ff0*/  FADD R7, R2, R7 ;  /* 0x0000000702077221 */ /* 0x004fd00000000000 */
[----:B------:R-:W-:Y:S05]  /*2000*/  @P0 BRA `(.L_x_84) ;  /* 0xfffffffc00dc0947 */ /* 0x000fea000383ffff */
.L_x_76:
[----:B------:R-:W-:Y:S05]  /*2010*/  BSYNC.RECONVERGENT B1 ;  /* 0x0000000000017941 */ /* 0x000fea0003800200 */
.L_x_73:
[----:B------:R-:W0:Y:S01]  /*2020*/  S2R R6, SR_LANEID ;  /* 0x0000000000067919 */ /* 0x000e220000000000 */
[----:B------:R-:W1:Y:S01]  /*2030*/  SHFL.DOWN PT, R0, R7, 0x1, 0x1f ;  /* 0x08201f0007007f89 */ /* 0x000e6200000e0000 */
[----:B------:R-:W2:Y:S01]  /*2040*/  S2R R5, SR_TID.X ;  /* 0x0000000000057919 */ /* 0x000ea20000002100 */
[C---:B0-----:R-:W-:Y:S02]  /*2050*/  ISETP.GT.AND P0, PT, R6.reuse, 0x1e, PT ;  /* 0x0000001e0600780c */ /* 0x041fe40003f04270 */
[----:B------:R-:W-:-:S11]  /*2060*/  ISETP.NE.AND P1, PT, R6, RZ, PT ;  /* 0x000000ff0600720c */ /* 0x000fd60003f25270 */
[----:B-1----:R-:W-:Y:S01]  /*2070*/  @!P0 FADD R7, R0, R7 ;  /* 0x0000000700078221 */ /* 0x002fe20000000000 */
[----:B------:R-:W-:Y:S01]  /*2080*/  ISETP.GT.AND P0, PT, R6, 0x1d, PT ;  /* 0x0000001d0600780c */ /* 0x000fe20003f04270 */
[----:B------:R-:W0:Y:S01]  /*2090*/  @!P1 S2R R4, SR_CgaCtaId ;  /* 0x0000000000049919 */ /* 0x000e220000008800 */
[----:B------:R-:W-:Y:S02]  /*20a0*/  @!P1 MOV R3, 0x400 ;  /* 0x0000040000039802 */ /* 0x000fe40000000f00 */
[----:B--2---:R-:W-:Y:S01]  /*20b0*/  @!P1 SHF.R.U32.HI R2, RZ, 0x3, R5 ;  /* 0x00000003ff029819 */ /* 0x004fe20000011605 */
        /* <DEDUP_REMOVED lines=31> */
[----:B------:R-:W-:-:S07]  /*22b0*/  FADD R9, R2, R3 ;  /* 0x0000000302097221 */ /* 0x000fce0000000000 */
.L_x_72:
[----:B------:R-:W-:Y:S05]  /*22c0*/  BSYNC.RECONVERGENT B0 ;  /* 0x0000000000007941 */ /* 0x000fea0003800200 */
.L_x_57:
[----:B------:R-:W-:Y:S05]  /*22d0*/  @P0 EXIT ;  /* 0x000000000000094d */ /* 0x000fea0003800000 */
[----:B------:R-:W3:Y:S02]  /*22e0*/  LDCU.64 UR4, c[0x0][0x388] ;  /* 0x00007100ff0477ac */ /* 0x000ee40008000a00 */
[----:B---3--:R-:W-:-:S06]  /*22f0*/  UIMAD.WIDE.U32 UR4, UR16, 0x4, UR4 ;  /* 0x00000004100478a5 */ /* 0x008fcc000f8e0004 */
[----:B------:R-:W-:Y:S01]  /*2300*/  IMAD.U32 R2, RZ, RZ, UR4 ;  /* 0x00000004ff027e24 */ /* 0x000fe2000f8e00ff */
[----:B0-2---:R-:W-:-:S05]  /*2310*/  MOV R3, UR5 ;  /* 0x0000000500037c02 */ /* 0x005fca0008000f00 */
[----:B------:R-:W-:Y:S01]  /*2320*/  STG.E desc[UR14][R2.64], R9 ;  /* 0x0000000902007986 */ /* 0x000fe2000c10190e */
[----:B------:R-:W-:Y:S05]  /*2330*/  EXIT ;  /* 0x000000000000794d */ /* 0x000fea0003800000 */
.L_x_85:
        /* <DEDUP_REMOVED lines=12> */
.L_x_279:


//--------------------- .text._ZN3cub18CUB_300001_SM_10006detail6reduce28DeviceReduceSingleTileKernelINS2_10policy_hubIfyN4cuda3std3__44plusIfEEE10Policy1000EN6thrust24THRUST_300001_SM_1000_NS6detail15normal_iteratorINSD_10device_ptrIfEEEEPdyS9_dfNS7_10__identityEEEvT0_T1_T2_T3_T4_T6_ --------------------------
	.section	.text._ZN3cub18CUB_300001_SM_10006detail6reduce28DeviceReduceSingleTileKernelINS2_10policy_hubIfyN4cuda3std3__44plusIfEEE10Policy1000EN6thrust24THRUST_300001_SM_1000_NS6detail15normal_iteratorINSD_10device_ptrIfEEEEPdyS9_dfNS7_10__identityEEEvT0_T1_T2_T3_T4_T6_,"ax",@progbits
	.align	128
        .global         _ZN3cub18CUB_300001_SM_10006detail6reduce28DeviceReduceSingleTileKernelINS2_10policy_hubIfyN4cuda3std3__44plusIfEEE10Policy1000EN6thrust24THRUST_300001_SM_1000_NS6detail15normal_iteratorINSD_10device_ptrIfEEEEPdyS9_dfNS7_10__identityEEEvT0_T1_T2_T3_T4_T6_
        .type           _ZN3cub18CUB_300001_SM_10006detail6reduce28DeviceReduceSingleTileKernelINS2_10policy_hubIfyN4cuda3std3__44plusIfEEE10Policy1000EN6thrust24THRUST_300001_SM_1000_NS6detail15normal_iteratorINSD_10device_ptrIfEEEEPdyS9_dfNS7_10__identityEEEvT0_T1_T2_T3_T4_T6_,@function
        .size           _ZN3cub18CUB_300001_SM_10006detail6reduce28DeviceReduceSingleTileKernelINS2_10policy_hubIfyN4cuda3std3__44plusIfEEE10Policy1000EN6thrust24THRUST_300001_SM_1000_NS6detail15normal_iteratorINSD_10device_ptrIfEEEEPdyS9_dfNS7_10__identityEEEvT0_T1_T2_T3_T4_T6_,(.L_x_280 - _ZN3cub18CUB_300001_SM_10006detail6reduce28DeviceReduceSingleTileKernelINS2_10policy_hubIfyN4cuda3std3__44plusIfEEE10Policy1000EN6thrust24THRUST_300001_SM_1000_NS6detail15normal_iteratorINSD_10device_ptrIfEEEEPdyS9_dfNS7_10__identityEEEvT0_T1_T2_T3_T4_T6_)
        .other          _ZN3cub18CUB_300001_SM_10006detail6reduce28DeviceReduceSingleTileKernelINS2_10policy_hubIfyN4cuda3std3__44plusIfEEE10Policy1000EN6thrust24THRUST_300001_SM_1000_NS6detail15normal_iteratorINSD_10device_ptrIfEEEEPdyS9_dfNS7_10__identityEEEvT0_T1_T2_T3_T4_T6_,@"STO_CUDA_ENTRY STV_DEFAULT"
_ZN3cub18CUB_300001_SM_10006detail6reduce28DeviceReduceSingleTileKernelINS2_10policy_hubIfyN4cuda3std3__44plusIfEEE10Policy1000EN6thrust24THRUST_300001_SM_1000_NS6detail15normal_iteratorINSD_10device_ptrIfEEEEPdyS9_dfNS7_10__identityEEEvT0_T1_T2_T3_T4_T6_:
.text._ZN3cub18CUB_300001_SM_10006detail6reduce28DeviceReduceSingleTileKernelINS2_10policy_hubIfyN4cuda3std3__44plusIfEEE10Policy1000EN6thrust24THRUST_300001_SM_1000_NS6detail15normal_iteratorINSD_10device_ptrIfEEEEPdyS9_dfNS7_10__identityEEEvT0_T1_T2_T3_T4_T6_:
[----:B------:R-:W-:Y:S01]  /*0000*/  LDC R1, c[0x0][0x37c] ;  /* 0x0000df00ff017b82 */ /* 0x000fe20000000800 */
[----:B------:R-:W0:Y:S01]  /*0010*/  LDCU.64 UR4, c[0x0][0x390] ;  /* 0x00007200ff0477ac */ /* 0x000e220008000a00 */
[----:B------:R-:W1:Y:S01]  /*0020*/  LDCU.64 UR6, c[0x0][0x358] ;  /* 0x00006b00ff0677ac */ /* 0x000e620008000a00 */
[----:B0-----:R-:W-:Y:S01]  /*0030*/  MOV R4, UR4 ;  /* 0x0000000400047c02 */ /* 0x001fe20008000f00 */
[----:B------:R-:W-:-:S03]  /*0040*/  IMAD.U32 R0, RZ, RZ, UR5 ;  /* 0x00000005ff007e24 */ /* 0x000fc6000f8e00ff */
[----:B------:R-:W-:-:S04]  /*0050*/  ISETP.NE.U32.AND P0, PT, R4, RZ, PT ;  /* 0x000000ff0400720c */ /* 0x000fc80003f05070 */
[----:B------:R-:W-:-:S13]  /*0060*/  ISETP.NE.AND.EX P0, PT, R0, RZ, PT, P0 ;  /* 0x000000ff0000720c */ /* 0x000fda0003f05300 */
        /* <DEDUP_REMOVED lines=8> */
.L_x_86:
[----:B------:R-:W-:Y:S01]  /*00f0*/  ISETP.GT.U32.AND P0, PT, R4, 0xfff, PT ;  /* 0x00000fff0400780c */ /* 0x000fe20003f04070 */
[----:B------:R-:W-:Y:S03]  /*0100*/  BSSY.RECONVERGENT B0, `(.L_x_87) ;  /* 0x00001f3000007945 */ /* 0x000fe60003800200 */
[----:B------:R-:W-:-:S13]  /*0110*/  ISETP.GT.U32.AND.EX P0, PT, R0, RZ, PT, P0 ;  /* 0x000000ff0000720c */ /* 0x000fda0003f04100 */
[----:B------:R-:W-:Y:S05]  /*0120*/  @P0 BRA `(.L_x_88) ;  /* 0x0000000c00ac0947 */ /* 0x000fea0003800000 */
[----:B------:R-:W0:Y:S01]  /*0130*/  S2R R5, SR_TID.X ;  /* 0x0000000000057919 */ /* 0x000e220000002100 */
[----:B------:R-:W-:Y:S01]  /*0140*/  BSSY.RECONVERGENT B1, `(.L_x_89) ;  /* 0x0000009000017945 */ /* 0x000fe20003800200 */
[----:B------:R-:W-:Y:S01]  /*0150*/  HFMA2 R6, -RZ, RZ, 0, 0 ;  /* 0x00000000ff067431 */ /* 0x000fe200000001ff */
[----:B0-----:R-:W-:Y:S01]  /*0160*/  ISETP.GE.U32.AND P0, PT, R5, R4, PT ;  /* 0x000000040500720c */ /* 0x001fe20003f06070 */
[----:B------:R-:W-:-:S12]  /*0170*/  IMAD.MOV.U32 R7, RZ, RZ, R5 ;  /* 0x000000ffff077224 */ /* 0x000fd800078e0005 */
[----:B------:R-:W-:Y:S05]  /*0180*/  @P0 BRA `(.L_x_90) ;  /* 0x0000000000100947 */ /* 0x000fea0003800000 */
[----:B------:R-:W0:Y:S02]  /*0190*/  LDC.64 R2, c[0x0][0x380] ;  /* 0x0000e000ff027b82 */ /* 0x000e240000000a00 */
[----:B0-----:R-:W-:-:S05]  /*01a0*/  IMAD.WIDE.U32 R2, R5, 0x4, R2 ;  /* 0x0000000405027825 */ /* 0x001fca00078e0002 */
[----:B------:R0:W5:Y:S01]  /*01b0*/  LDG.E R6, desc[UR6][R2.64] ;  /* 0x0000000602067981 */ /* 0x000162000c1e1900 */
[----:B------:R-:W-:-:S07]  /*01c0*/  IADD3 R7, PT, PT, R5, 0x100, RZ ;  /* 0x0000010005077810 */ /* 0x000fce0007ffe0ff */
.L_x_90:
[----:B------:R-:W-:Y:S05]  /*01d0*/  BSYNC.RECONVERGENT B1 ;  /* 0x0000000000017941 */ /* 0x000fea0003800200 */
.L_x_89:
[----:B------:R-:W-:Y:S01]  /*01e0*/  ISETP.GE.U32.AND P0, PT, R7, R4, PT ;  /* 0x000000040700720c */ /* 0x000fe20003f06070 */
[----:B------:R-:W-:-:S12]  /*01f0*/  BSSY.RECONVERGENT B1, `(.L_x_91) ;  /* 0x000006d000017945 */ /* 0x000fd80003800200 */
[----:B------:R-:W-:Y:S05]  /*0200*/  @P0 BRA `(.L_x_92) ;  /* 0x0000000400ac0947 */ /* 0x000fea0003800000 */
[----:B0-----:R-:W-:Y:S01]  /*0210*/  LOP3.LUT R3, RZ, R7, RZ, 0x33, !PT ;  /* 0x00000007ff037212 */ /* 0x001fe200078e33ff */
[----:B------:R-:W-:Y:S04]  /*0220*/  BSSY.RECONVERGENT B2, `(.L_x_93) ;  /* 0x0000033000027945 */ /* 0x000fe80003800200 */
[----:B------:R-:W-:-:S05]  /*0230*/  IMAD.IADD R3, R3, 0x1, R4 ;  /* 0x0000000103037824 */ /* 0x000fca00078e0204 */
[C---:B------:R-:W-:Y:S02]  /*0240*/  ISETP.GE.U32.AND P0, PT, R3.reuse, 0xf00, PT ;  /* 0x00000f000300780c */ /* 0x040fe40003f06070 */
[----:B------:R-:W-:-:S04]  /*0250*/  LEA.HI R8, R3, 0x1, RZ, 0x18 ;  /* 0x0000000103087811 */ /* 0x000fc800078fc0ff */
[----:B------:R-:W-:-:S04]  /*0260*/  LOP3.LUT R22, R8, 0xf, RZ, 0xc0, !PT ;  /* 0x0000000f08167812 */ /* 0x000fc800078ec0ff */
[----:B------:R-:W-:-:S03]  /*0270*/  ISETP.NE.AND P1, PT, R22, RZ, PT ;  /* 0x000000ff1600720c */ /* 0x000fc60003f25270 */
[----:B------:R-:W-:Y:S10]  /*0280*/  @!P0 BRA `(.L_x_94) ;  /* 0x0000000000b08947 */ /* 0x000ff40003800000 */
[----:B------:R-:W0:Y:S01]  /*0290*/  LDC.64 R2, c[0x0][0x380] ;  /* 0x0000e000ff027b82 */ /* 0x000e220000000a00 */
[----:B------:R-:W-:-:S04]  /*02a0*/  LOP3.LUT R9, R8, 0x1fffff0, RZ, 0xc0, !PT ;  /* 0x01fffff008097812 */ /* 0x000fc800078ec0ff */
[----:B------:R-:W-:Y:S01]  /*02b0*/  IADD3 R9, PT, PT, -R9, RZ, RZ ;  /* 0x000000ff09097210 */ /* 0x000fe20007ffe1ff */
[----:B0-----:R-:W-:-:S03]  /*02c0*/  IMAD.WIDE.U32 R2, R7, 0x4, R2 ;  /* 0x0000000407027825 */ /* 0x001fc600078e0002 */
[----:B------:R-:W-:-:S05]  /*02d0*/  IADD3 R2, P0, PT, R2, 0x2000, RZ ;  /* 0x0000200002027810 */ /* 0x000fca0007f1e0ff */
[----:B------:R-:W-:-:S08]  /*02e0*/  IMAD.X R3, RZ, RZ, R3, P0 ;  /* 0x000000ffff037224 */ /* 0x000fd000000e0603 */
.L_x_95:
        /* <DEDUP_REMOVED lines=38> */
.L_x_94:
[----:B------:R-:W-:Y:S05]  /*0550*/  BSYNC.RECONVERGENT B2 ;  /* 0x0000000000027941 */ /* 0x000fea0003800200 */
.L_x_93:
[----:B------:R-:W-:Y:S05]  /*0560*/  @!P1 BRA `(.L_x_92) ;  /* 0x0000000000d49947 */ /* 0x000fea0003800000 */
[----:B------:R-:W-:Y:S01]  /*0570*/  ISETP.GE.U32.AND P0, PT, R22, 0x8, PT ;  /* 0x000000081600780c */ /* 0x000fe20003f06070 */
[----:B------:R-:W-:Y:S01]  /*0580*/  BSSY.RECONVERGENT B2, `(.L_x_96) ;  /* 0x0000017000027945 */ /* 0x000fe20003800200 */
[----:B------:R-:W-:-:S04]  /*0590*/  LOP3.LUT R11, R8, 0x7, RZ, 0xc0, !PT ;  /* 0x00000007080b7812 */ /* 0x000fc800078ec0ff */
[----:B------:R-:W-:-:S07]  /*05a0*/  ISETP.NE.AND P1, PT, R11, RZ, PT ;  /* 0x000000ff0b00720c */ /* 0x000fce0003f25270 */
[----:B------:R-:W-:Y:S06]  /*05b0*/  @!P0 BRA `(.L_x_97) ;  /* 0x00000000004c8947 */ /* 0x000fec0003800000 */
[----:B------:R-:W0:Y:S02]  /*05c0*/  LDC.64 R2, c[0x0][0x380] ;  /* 0x0000e000ff027b82 */ /* 0x000e240000000a00 */
[----:B0-----:R-:W-:-:S05]  /*05d0*/  IMAD.WIDE R2, R7, 0x4, R2 ;  /* 0x0000000407027825 */ /* 0x001fca00078e0202 */
        /* <DEDUP_REMOVED lines=17> */
.L_x_97:
[----:B------:R-:W-:Y:S05]  /*06f0*/  BSYNC.RECONVERGENT B2 ;  /* 0x0000000000027941 */ /* 0x000fea0003800200 */
.L_x_96:
        /* <DEDUP_REMOVED lines=17> */
.L_x_99:
[----:B------:R-:W-:Y:S05]  /*0810*/  BSYNC.RECONVERGENT B2 ;  /* 0x0000000000027941 */ /* 0x000fea0003800200 */
.L_x_98:
[----:B------:R-:W-:Y:S05]  /*0820*/  @!P1 BRA `(.L_x_92) ;  /* 0x0000000000249947 */ /* 0x000fea0003800000 */
[----:B------:R-:W0:Y:S01]  /*0830*/  LDC.64 R8, c[0x0][0x380] ;  /* 0x0000e000ff087b82 */ /* 0x000e220000000a00 */
[----:B------:R-:W-:-:S07]  /*0840*/  IMAD.MOV R10, RZ, RZ, -R10 ;  /* 0x000000ffff0a7224 */ /* 0x000fce00078e0a0a */
.L_x_100:
[----:B0-----:R-:W-:-:S06]  /*0850*/  IMAD.WIDE R2, R7, 0x4, R8 ;  /* 0x0000000407027825 */ /* 0x001fcc00078e0208 */
[----:B------:R-:W2:Y:S01]  /*0860*/  LDG.E R3, desc[UR6][R2.64] ;  /* 0x0000000602037981 */ /* 0x000ea2000c1e1900 */
[----:B------:R-:W-:Y:S01]  /*0870*/  IADD3 R10, PT, PT, R10, 0x1, RZ ;  /* 0x000000010a0a7810 */ /* 0x000fe20007ffe0ff */
[----:B------:R-:W-:-:S03]  /*0880*/  VIADD R7, R7, 0x100 ;  /* 0x0000010007077836 */ /* 0x000fc60000000000 */
[----:B------:R-:W-:Y:S01]  /*0890*/  ISETP.NE.AND P0, PT, R10, RZ, PT ;  /* 0x000000ff0a00720c */ /* 0x000fe20003f05270 */
[----:B--2--5:R-:W-:-:S12]  /*08a0*/  FADD R6, R3, R6 ;  /* 0x0000000603067221 */ /* 0x024fd80000000000 */
[----:B------:R-:W-:Y:S05]  /*08b0*/  @P0 BRA `(.L_x_100) ;  /* 0xfffffffc00e40947 */ /* 0x000fea000383ffff */
.L_x_92:
[----:B------:R-:W-:Y:S05]  /*08c0*/  BSYNC.RECONVERGENT B1 ;  /* 0x0000000000017941 */ /* 0x000fea0003800200 */
.L_x_91:
[----:B------:R-:W-:Y:S02]  /*08d0*/  ISETP.GE.U32.AND P0, PT, R4, 0x100, PT ;  /* 0x000001000400780c */ /* 0x000fe40003f06070 */
[----:B-----5:R-:W-:Y:S02]  /*08e0*/  MOV R9, R6 ;  /* 0x0000000600097202 */ /* 0x020fe40000000f00 */
[----:B------:R-:W-:-:S13]  /*08f0*/  ISETP.GE.U32.AND.EX P0, PT, R0, RZ, PT, P0 ;  /* 0x000000ff0000720c */ /* 0x000fda0003f06100 */
[----:B------:R-:W-:Y:S05]  /*0900*/  @!P0 BRA `(.L_x_101) ;  /* 0x0000000000ac8947 */ /* 0x000fea0003800000 */
[----:B------:R-:W1:Y:S01]  /*0910*/  S2R R6, SR_LANEID ;  /* 0x0000000000067919 */ /* 0x000e620000000000 */
[----:B------:R-:W-:Y:S01]  /*0920*/  ISETP.NE.AND P5, PT, R5, RZ, PT ;  /* 0x000000ff0500720c */ /* 0x000fe20003fa5270 */
        /* <DEDUP_REMOVED lines=14> */
[----:B-1----:R-:W-:-:S05]  /*0a10*/  @!P1 LEA R7, R7, R4, 0x18 ;  /* 0x0000000407079211 */ /* 0x002fca00078ec0ff */
[----:B------:R-:W-:-:S03]  /*0a20*/  @!P1 IMAD.IADD R7, R2, 0x1, R7 ;  /* 0x0000000102079824 */ /* 0x000fc600078e0207 */
[----:B0-----:R-:W-:Y:S01]  /*0a30*/  @!P0 FADD R0, R0, R3 ;  /* 0x0000000300008221 */ /* 0x001fe20000000000 */
[----:B------:R-:W-:-:S04]  /*0a40*/  ISETP.GT.AND P0, PT, R6, 0x17, PT ;  /* 0x000000170600780c */ /* 0x000fc80003f04270 */
[----:B------:R-:W0:Y:S09]  /*0a50*/  SHFL.DOWN PT, R3, R0, 0x8, 0x1f ;  /* 0x09001f0000037f89 */ /* 0x000e3200000e0000 */
[----:B0-----:R-:W-:Y:S01]  /*0a60*/  @!P0 FADD R0, R0, R3 ;  /* 0x0000000300008221 */ /* 0x001fe20000000000 */
[----:B------:R-:W-:-:S04]  /*0a70*/  ISETP.GT.AND P0, PT, R6, 0xf, PT ;  /* 0x0000000f0600780c */ /* 0x000fc80003f04270 */
[----:B------:R-:W0:Y:S02]  /*0a80*/  SHFL.DOWN PT, R3, R0, 0x10, 0x1f ;  /* 0x0a001f0000037f89 */ /* 0x000e2400000e0000 */
[----:B0-----:R-:W-:-:S05]  /*0a90*/  FADD R3, R0, R3 ;  /* 0x0000000300037221 */ /* 0x001fca0000000000 */
[----:B------:R1:W-:Y:S01]  /*0aa0*/  @!P1 STS [R7+0x8], R3 ;  /* 0x0000080307009388 */ /* 0x0003e20000000800 */
[----:B------:R-:W-:Y:S01]  /*0ab0*/  FSEL R2, R0, R3, P0 ;  /* 0x0000000300027208 */ /* 0x000fe20000000000 */
[----:B------:R-:W-:Y:S06]  /*0ac0*/  BAR.SYNC.DEFER_BLOCKING 0x0 ;  /* 0x0000000000007b1d */ /* 0x000fec0000010000 */
[----:B------:R-:W-:Y:S05]  /*0ad0*/  @P5 BRA `(.L_x_102) ;  /* 0x0000001400545947 */ /* 0x000fea0003800000 */
[----:B------:R-:W0:Y:S01]  /*0ae0*/  S2UR UR5, SR_CgaCtaId ;  /* 0x00000000000579c3 */ /* 0x000e220000008800 */
[----:B------:R-:W-:Y:S02]  /*0af0*/  UMOV UR4, 0x400 ;  /* 0x0000040000047882 */ /* 0x000fe40000000000 */
[----:B0-----:R-:W-:-:S09]  /*0b00*/  ULEA UR4, UR5, UR4, 0x18 ;  /* 0x0000000405047291 */ /* 0x001fd2000f8ec0ff */
[----:B-1----:R-:W0:Y:S04]  /*0b10*/  LDS R3, [UR4+0xc] ;  /* 0x00000c04ff037984 */ /* 0x002e280008000800 */
        /* <DEDUP_REMOVED lines=10> */
.L_x_101:
[----:B------:R-:W1:Y:S01]  /*0bc0*/  S2R R8, SR_LANEID ;  /* 0x0000000000087919 */ /* 0x000e620000000000 */
[C---:B0-----:R-:W-:Y:S02]  /*0bd0*/  LOP3.LUT R2, R5.reuse, 0x3e0, RZ, 0xc0, !PT ;  /* 0x000003e005027812 */ /* 0x041fe400078ec0ff */
[----:B------:R-:W-:Y:S02]  /*0be0*/  ISETP.NE.AND P5, PT, R5, RZ, PT ;  /* 0x000000ff0500720c */ /* 0x000fe40003fa5270 */
[----:B------:R-:W-:Y:S02]  /*0bf0*/  LOP3.LUT R7, RZ, R2, RZ, 0x33, !PT ;  /* 0x00000002ff077212 */ /* 0x000fe400078e33ff */
[----:B------:R-:W-:-:S03]  /*0c00*/  IADD3 R3, PT, PT, R2, 0x20, RZ ;  /* 0x0000002002037810 */ /* 0x000fc60007ffe0ff */
[----:B------:R-:W-:Y:S01]  /*0c10*/  IMAD.IADD R7, R7, 0x1, R4 ;  /* 0x0000000107077824 */ /* 0x000fe200078e0204 */
[----:B------:R-:W-:-:S04]  /*0c20*/  ISETP.GT.U32.AND P0, PT, R3, R4, PT ;  /* 0x000000040300720c */ /* 0x000fc80003f04070 */
[----:B------:R-:W-:-:S05]  /*0c30*/  SEL R7, R7, 0x1f, P0 ;  /* 0x0000001f07077807 */ /* 0x000fca0000000000 */
[----:B------:R-:W0:Y:S01]  /*0c40*/  SHFL.DOWN PT, R2, R9, 0x1, R7 ;  /* 0x0820000009027989 */ /* 0x000e2200000e0007 */
[C---:B-1----:R-:W-:Y:S02]  /*0c50*/  ISETP.GE.AND P0, PT, R8.reuse, R7, PT ;  /* 0x000000070800720c */ /* 0x042fe40003f06270 */
[C---:B------:R-:W-:Y:S02]  /*0c60*/  IADD3 R6, PT, PT, R8.reuse, 0x2, RZ ;  /* 0x0000000208067810 */ /* 0x040fe40007ffe0ff */
[----:B------:R-:W-:-:S09]  /*0c70*/  ISETP.NE.AND P1, PT, R8, RZ, PT ;  /* 0x000000ff0800720c */ /* 0x000fd20003f25270 */
[----:B0-----:R-:W-:Y:S01]  /*0c80*/  @!P0 FADD R9, R2, R9 ;  /* 0x0000000902098221 */ /* 0x001fe20000000000 */
[----:B------:R-:W-:Y:S01]  /*0c90*/  ISETP.GT.AND P0, PT, R6, R7, PT ;  /* 0x000000070600720c */ /* 0x000fe20003f04270 */
[----:B------:R-:W-:Y:S02]  /*0ca0*/  VIADD R6, R8, 0x4 ;  /* 0x0000000408067836 */ /* 0x000fe40000000000 */
[----:B------:R-:W0:Y:S01]  /*0cb0*/  @!P1 S2R R11, SR_CgaCtaId ;  /* 0x00000000000b9919 */ /* 0x000e220000008800 */
[----:B------:R-:W-:Y:S01]  /*0cc0*/  @!P1 SHF.R.U32.HI R3, RZ, 0x3, R5 ;  /* 0x00000003ff039819 */ /* 0x000fe20000011605 */
[----:B------:R-:W1:Y:S03]  /*0cd0*/  SHFL.DOWN PT, R2, R9, 0x2, R7 ;  /* 0x0840000009027989 */ /* 0x000e6600000e0007 */
[----:B------:R-:W-:-:S05]  /*0ce0*/  @!P1 LOP3.LUT R3, R3, 0x7c, RZ, 0xc0, !PT ;  /* 0x0000007c03039812 */ /* 0x000fca00078ec0ff */
[----:B-1----:R-:W-:Y:S01]  /*0cf0*/  @!P0 FADD R9, R9, R2 ;  /* 0x0000000209098221 */ /* 0x002fe20000000000 */
[-C--:B------:R-:W-:Y:S02]  /*0d00*/  ISETP.GT.AND P0, PT, R6, R7.reuse, PT ;  /* 0x000000070600720c */ /* 0x080fe40003f04270 */
[----:B------:R-:W-:Y:S02]  /*0d10*/  IADD3 R6, PT, PT, R8, 0x8, RZ ;  /* 0x0000000808067810 */ /* 0x000fe40007ffe0ff */
[----:B------:R-:W1:Y:S09]  /*0d20*/  SHFL.DOWN PT, R2, R9, 0x4, R7 ;  /* 0x0880000009027989 */ /* 0x000e7200000e0007 */
[----:B-1----:R-:W-:Y:S01]  /*0d30*/  @!P0 FADD R9, R9, R2 ;  /* 0x0000000209098221 */ /* 0x002fe20000000000 */
[----:B------:R-:W-:Y:S01]  /*0d40*/  ISETP.GT.AND P0, PT, R6, R7, PT ;  /* 0x000000070600720c */ /* 0x000fe20003f04270 */
[----:B------:R-:W-:-:S03]  /*0d50*/  VIADD R6, R8, 0x10 ;  /* 0x0000001008067836 */ /* 0x000fc60000000000 */
[----:B------:R-:W1:Y:S09]  /*0d60*/  SHFL.DOWN PT, R2, R9, 0x8, R7 ;  /* 0x0900000009027989 */ /* 0x000e7200000e0007 */
[----:B-1----:R-:W-:Y:S01]  /*0d70*/  @!P0 FADD R9, R9, R2 ;  /* 0x0000000209098221 */ /* 0x002fe20000000000 */
[----:B------:R-:W-:-:S02]  /*0d80*/  ISETP.GT.AND P0, PT, R6, R7, PT ;  /* 0x000000070600720c */ /* 0x000fc40003f04270 */
[----:B------:R-:W-:Y:S02]  /*0d90*/  @!P1 MOV R6, 0x400 ;  /* 0x0000040000069802 */ /* 0x000fe40000000f00 */
[----:B------:R-:W1:Y:S02]  /*0da0*/  SHFL.DOWN PT, R2, R9, 0x10, R7 ;  /* 0x0a00000009027989 */ /* 0x000e6400000e0007 */
[----:B0-----:R-:W-:-:S04]  /*0db0*/  @!P1 LEA R6, R11, R6, 0x18 ;  /* 0x000000060b069211 */ /* 0x001fc800078ec0ff */
[----:B------:R-:W-:-:S03]  /*0dc0*/  @!P1 IADD3 R3, PT, PT, R3, R6, RZ ;  /* 0x0000000603039210 */ /* 0x000fc60007ffe0ff */
[----:B-1----:R-:W-:-:S04]  /*0dd0*/  @!P0 FADD R9, R9, R2 ;  /* 0x0000000209098221 */ /* 0x002fc80000000000 */
[----:B------:R-:W-:-:S05]  /*0de0*/  IMAD.MOV.U32 R2, RZ, RZ, R9 ;  /* 0x000000ffff027224 */ /* 0x000fca00078e0009 */
[----:B------:R0:W-:Y:S01]  /*0df0*/  @!P1 STS [R3+0x8], R2 ;  /* 0x0000080203009388 */ /* 0x0001e20000000800 */
[----:B------:R-:W-:Y:S06]  /*0e00*/  BAR.SYNC.DEFER_BLOCKING 0x0 ;  /* 0x0000000000007b1d */ /* 0x000fec0000010000 */
[----:B------:R-:W-:Y:S05]  /*0e10*/  @P5 BRA `(.L_x_102) ;  /* 0x0000001000845947 */ /* 0x000fea0003800000 */
[----:B------:R-:W1:Y:S01]  /*0e20*/  S2UR UR5, SR_CgaCtaId ;  /* 0x00000000000579c3 */ /* 0x000e620000008800 */
[----:B------:R-:W-:Y:S01]  /*0e30*/  UMOV UR4, 0x400 ;  /* 0x0000040000047882 */ /* 0x000fe20000000000 */
[C---:B------:R-:W-:Y:S02]  /*0e40*/  ISETP.GT.U32.AND P3, PT, R4.reuse, 0x20, PT ;  /* 0x000000200400780c */ /* 0x040fe40003f64070 */
[----:B------:R-:W-:Y:S02]  /*0e50*/  ISETP.GT.U32.AND P1, PT, R4, 0x40, PT ;  /* 0x000000400400780c */ /* 0x000fe40003f24070 */
[----:B------:R-:W-:Y:S02]  /*0e60*/  ISETP.GT.U32.AND.EX P3, PT, R0, RZ, PT, P3 ;  /* 0x000000ff0000720c */ /* 0x000fe40003f64130 */
[----:B------:R-:W-:Y:S02]  /*0e70*/  ISETP.GT.U32.AND P0, PT, R4, 0x60, PT ;  /* 0x000000600400780c */ /* 0x000fe40003f04070 */
[----:B------:R-:W-:-:S02]  /*0e80*/  ISETP.GT.U32.AND.EX P1, PT, R0, RZ, PT, P1 ;  /* 0x000000ff0000720c */ /* 0x000fc40003f24110 */
[----:B------:R-:W-:Y:S02]  /*0e90*/  ISETP.GT.U32.AND P2, PT, R4, 0x80, PT ;  /* 0x000000800400780c */ /* 0x000fe40003f44070 */
[----:B------:R-:W-:Y:S02]  /*0ea0*/  ISETP.GT.U32.AND.EX P0, PT, R0, RZ, PT, P0 ;  /* 0x000000ff0000720c */ /* 0x000fe40003f04100 */
[----:B------:R-:W-:Y:S02]  /*0eb0*/  ISETP.GT.U32.AND P4, PT, R4, 0xa0, PT ;  /* 0x000000a00400780c */ /* 0x000fe40003f84070 */
[C---:B------:R-:W-:Y:S02]  /*0ec0*/  ISETP.GT.U32.AND.EX P2, PT, R0.reuse, RZ, PT, P2 ;  /* 0x000000ff0000720c */ /* 0x040fe40003f44120 */
[----:B------:R-:W-:Y:S01]  /*0ed0*/  ISETP.GT.U32.AND.EX P4, PT, R0, RZ, PT, P4 ;  /* 0x000000ff0000720c */ /* 0x000fe20003f84140 */
[----:B-1----:R-:W-:-:S09]  /*0ee0*/  ULEA UR4, UR5, UR4, 0x18 ;  /* 0x0000000405047291 */ /* 0x002fd2000f8ec0ff */
[----:B0-----:R-:W0:Y:S04]  /*0ef0*/  LDS R3, [UR4+0xc] ;  /* 0x00000c04ff037984 */ /* 0x001e280008000800 */
[----:B------:R-:W1:Y:S04]  /*0f00*/  LDS.128 R8, [UR4+0x10] ;  /* 0x00001004ff087984 */ /* 0x000e680008000c00 */
[----:B------:R-:W2:Y:S01]  /*0f10*/  LDS.64 R6, [UR4+0x20] ;  /* 0x00002004ff067984 */ /* 0x000ea20008000a00 */
[----:B0-----:R-:W-:Y:S01]  /*0f20*/  @P3 FADD R2, R2, R3 ;  /* 0x0000000302023221 */ /* 0x001fe20000000000 */
[----:B------:R-:W-:-:S03]  /*0f30*/  ISETP.GT.U32.AND P3, PT, R4, 0xc0, PT ;  /* 0x000000c00400780c */ /* 0x000fc60003f64070 */
[----:B-1----:R-:W-:Y:S01]  /*0f40*/  @P1 FADD R2, R2, R8 ;  /* 0x0000000802021221 */ /* 0x002fe20000000000 */
[----:B------:R-:W-:Y:S02]  /*0f50*/  ISETP.GT.U32.AND P1, PT, R4, 0xe0, PT ;  /* 0x000000e00400780c */ /* 0x000fe40003f24070 */
[----:B------:R-:W-:Y:S01]  /*0f60*/  ISETP.GT.U32.AND.EX P3, PT, R0, RZ, PT, P3 ;  /* 0x000000ff0000720c */ /* 0x000fe20003f64130 */
[----:B------:R-:W-:Y:S01]  /*0f70*/  @P0 FADD R2, R2, R9 ;  /* 0x0000000902020221 */ /* 0x000fe20000000000 */
[----:B------:R-:W-:-:S03]  /*0f80*/  ISETP.GT.U32.AND.EX P1, PT, R0, RZ, PT, P1 ;  /* 0x000000ff0000720c */ /* 0x000fc60003f24110 */
[----:B------:R-:W-:-:S04]  /*0f90*/  @P2 FADD R2, R2, R10 ;  /* 0x0000000a02022221 */ /* 0x000fc80000000000 */
[----:B------:R-:W-:-:S04]  /*0fa0*/  @P4 FADD R2, R2, R11 ;  /* 0x0000000b02024221 */ /* 0x000fc80000000000 */
[----:B--2---:R-:W-:-:S04]  /*0fb0*/  @P3 FADD R2, R2, R6 ;  /* 0x0000000602023221 */ /* 0x004fc80000000000 */
[----:B------:R-:W-:Y:S01]  /*0fc0*/  @P1 FADD R2, R2, R7 ;  /* 0x0000000702021221 */ /* 0x000fe20000000000 */
[----:B------:R-:W-:Y:S06]  /*0fd0*/  BRA `(.L_x_102) ;  /* 0x0000001000147947 */ /* 0x000fec0003800000 */
.L_x_88:
[----:B------:R-:W0:Y:S01]  /*0fe0*/  S2R R8, SR_TID.X ;  /* 0x0000000000087919 */ /* 0x000e220000002100 */
[----:B------:R-:W0:Y:S02]  /*0ff0*/  LDC.64 R2, c[0x0][0x380] ;  /* 0x0000e000ff027b82 */ /* 0x000e240000000a00 */
[----:B0-----:R-:W-:-:S05]  /*1000*/  IMAD.WIDE.U32 R2, R8, 0x4, R2 ;  /* 0x0000000408027825 */ /* 0x001fca00078e0002 */
        /* <DEDUP_REMOVED lines=16> */
[----:B--2---:R-:W-:Y:S01]  /*1110*/  FADD R9, R9, R12 ;  /* 0x0000000c09097221 */ /* 0x004fe20000000000 */
[----:B---3--:R-:W-:Y:S01]  /*1120*/  FADD R14, R11, R14 ;  /* 0x0000000e0b0e7221 */ /* 0x008fe20000000000 */
[----:B------:R-:W-:-:S03]  /*1130*/  HFMA2 R11, -RZ, RZ, 0, 0.00048828125 ;  /* 0x00001000ff0b7431 */ /* 0x000fc600000001ff */
[----:B------:R-:W-:Y:S01]  /*1140*/  FADD R14, R9, R14 ;  /* 0x0000000e090e7221 */ /* 0x000fe20000000000 */
[----:B------:R-:W-:Y:S01]  /*1150*/  IADD3 R9, P1, PT, R4, -0x1000, RZ ;  /* 0xfffff00004097810 */ /* 0x000fe20007f3e0ff */
[----:B----4-:R-:W-:-:S03]  /*1160*/  FADD R13, R13, R16 ;  /* 0x000000100d0d7221 */ /* 0x010fc60000000000 */
[----:B------:R-:W-:Y:S02]  /*1170*/  ISETP.GE.U32.AND P0, PT, R9, 0x1000, PT ;  /* 0x000010000900780c */ /* 0x000fe40003f06070 */
[----:B------:R-:W-:-:S04]  /*1180*/  IADD3.X R12, PT, PT, R0, -0x1, RZ, P1, !PT ;  /* 0xffffffff000c7810 */ /* 0x000fc80000ffe4ff */
[----:B------:R-:W-:Y:S01]  /*1190*/  ISETP.GE.U32.AND.EX P0, PT, R12, RZ, PT, P0 ;  /* 0x000000ff0c00720c */ /* 0x000fe20003f06100 */
        /* <DEDUP_REMOVED lines=11> */
[----:B------:R-:W-:Y:S01]  /*1250*/  IMAD.MOV.U32 R13, RZ, RZ, RZ ;  /* 0x000000ffff0d7224 */ /* 0x000fe200078e00ff */
[----:B------:R-:W-:Y:S06]  /*1260*/  @!P0 BRA `(.L_x_103) ;  /* 0x0000000000c08947 */ /* 0x000fec0003800000 */
[----:B------:R-:W0:Y:S01]  /*1270*/  LDC.64 R4, c[0x0][0x390] ;  /* 0x0000e400ff047b82 */ /* 0x000e220000000a00 */
[----:B------:R-:W-:Y:S01]  /*1280*/  MOV R11, 0x1000 ;  /* 0x00001000000b7802 */ /* 0x000fe20000000f00 */
[----:B------:R-:W-:-:S07]  /*1290*/  IMAD.MOV.U32 R13, RZ, RZ, RZ ;  /* 0x000000ffff0d7224 */ /* 0x000fce00078e00ff */
.L_x_105:
[----:B------:R-:W-:-:S04]  /*12a0*/  LEA R6, P0, R11, R2, 0x2 ;  /* 0x000000020b067211 */ /* 0x000fc800078010ff */
[----:B------:R-:W-:-:S05]  /*12b0*/  LEA.HI.X R7, R11, R3, R13, 0x2, P0 ;  /* 0x000000030b077211 */ /* 0x000fca00000f140d */
[----:B------:R-:W2:Y:S04]  /*12c0*/  LDG.E R0, desc[UR6][R6.64+0x2400] ;  /* 0x0024000606007981 */ /* 0x000ea8000c1e1900 */
[----:B------:R-:W2:Y:S04]  /*12d0*/  LDG.E R15, desc[UR6][R6.64+0x2800] ;  /* 0x00280006060f7981 */ /* 0x000ea8000c1e1900 */
        /* <DEDUP_REMOVED lines=13> */
[----:B------:R0:W5:Y:S02]  /*13b0*/  LDG.E R20, desc[UR6][R6.64+0x3c00] ;  /* 0x003c000606147981 */ /* 0x000164000c1e1900 */
[----:B0-----:R-:W-:-:S04]  /*13c0*/  IADD3 R6, P1, PT, -R11, R4, RZ ;  /* 0x000000040b067210 */ /* 0x001fc80007f3e1ff */
[----:B------:R-:W-:Y:S01]  /*13d0*/  ISETP.GE.U32.AND P0, PT, R6, 0x1000, PT ;  /* 0x000010000600780c */ /* 0x000fe20003f06070 */
[----:B--2---:R-:W-:Y:S01]  /*13e0*/  FADD R15, R0, R15 ;  /* 0x0000000f000f7221 */ /* 0x004fe20000000000 */
[----:B------:R-:W-:-:S04]  /*13f0*/  MOV R0, R5 ;  /* 0x0000000500007202 */ /* 0x000fc80000000f00 */
[----:B------:R-:W-:Y:S01]  /*1400*/  IADD3.X R6, PT, PT, ~R13, R0, RZ, P1, !PT ;  /* 0x000000000d067210 */ /* 0x000fe20000ffe5ff */
[----:B---3--:R-:W-:-:S03]  /*1410*/  FADD R10, R27, R10 ;  /* 0x0000000a1b0a7221 */ /* 0x008fc60000000000 */
[----:B------:R-:W-:Y:S01]  /*1420*/  ISETP.GE.U32.AND.EX P0, PT, R6, RZ, PT, P0 ;  /* 0x000000ff0600720c */ /* 0x000fe20003f06100 */
[----:B----4-:R-:W-:-:S04]  /*1430*/  FADD R29, R26, R29 ;  /* 0x0000001d1a1d7221 */ /* 0x010fc80000000000 */
[----:B------:R-:W-:Y:S01]  /*1440*/  FADD R10, R10, R29 ;  /* 0x0000001d0a0a7221 */ /* 0x000fe20000000000 */
[----:B-----5:R-:W-:Y:S01]  /*1450*/  FADD R24, R24, R25 ;  /* 0x0000001918187221 */ /* 0x020fe20000000000 */
[----:B------:R-:W-:-:S04]  /*1460*/  FADD R23, R23, R22 ;  /* 0x0000001617177221 */ /* 0x000fc80000000000 */
        /* <DEDUP_REMOVED lines=11> */
[----:B------:R-:W-:-:S05]  /*1520*/  IADD3 R11, P0, PT, R11, 0x1000, RZ ;  /* 0x000010000b0b7810 */ /* 0x000fca0007f1e0ff */
[----:B------:R-:W-:Y:S01]  /*1530*/  IMAD.X R13, RZ, RZ, R13, P0 ;  /* 0x000000ffff0d7224 */ /* 0x000fe200000e060d */
[----:B------:R-:W-:-:S04]  /*1540*/  ISETP.GT.U32.AND P0, PT, R11, R9, PT ;  /* 0x000000090b00720c */ /* 0x000fc80003f04070 */
[----:B------:R-:W-:-:S13]  /*1550*/  ISETP.GT.U32.AND.EX P0, PT, R13, R12, PT, P0 ;  /* 0x0000000c0d00720c */ /* 0x000fda0003f04100 */
[----:B------:R-:W-:Y:S05]  /*1560*/  @!P0 BRA `(.L_x_105) ;  /* 0xfffffffc004c8947 */ /* 0x000fea000383ffff */
.L_x_103:
[CC--:B------:R-:W-:Y:S01]  /*1570*/  IADD3 R3, PT, PT, -R11.reuse, R4.reuse, RZ ;  /* 0x000000040b037210 */ /* 0x0c0fe20007ffe1ff */
[----:B------:R-:W-:Y:S01]  /*1580*/  BSSY.RECONVERGENT B1, `(.L_x_104) ;  /* 0x0000080000017945 */ /* 0x000fe20003800200 */
[----:B------:R-:W-:Y:S02]  /*1590*/  ISETP.GE.U32.AND P1, PT, R11, R4, PT ;  /* 0x000000040b00720c */ /* 0x000fe40003f26070 */
[----:B------:R-:W-:-:S04]  /*15a0*/  ISETP.GE.AND P0, PT, R8, R3, PT ;  /* 0x000000030800720c */ /* 0x000fc80003f06270 */
[----:B------:R-:W-:-:S13]  /*15b0*/  ISETP.GE.U32.OR.EX P0, PT, R13, R0, P0, P1 ;  /* 0x000000000d00720c */ /* 0x000fda0000706510 */
[----:B------:R-:W-:Y:S05]  /*15c0*/  @P0 BRA `(.L_x_106) ;  /* 0x0000000400ec0947 */ /* 0x000fea0003800000 */
[----:B------:R-:W-:Y:S01]  /*15d0*/  LOP3.LUT R0, RZ, R8, RZ, 0x33, !PT ;  /* 0x00000008ff007212 */ /* 0x000fe200078e33ff */
[----:B------:R-:W-:Y:S03]  /*15e0*/  BSSY.RECONVERGENT B2, `(.L_x_107) ;  /* 0x0000038000027945 */ /* 0x000fe60003800200 */
[----:B------:R-:W-:-:S04]  /*15f0*/  IADD3 R0, PT, PT, -R11, R4, R0 ;  /* 0x000000040b007210 */ /* 0x000fc80007ffe100 */
[C---:B------:R-:W-:Y:S02]  /*1600*/  ISETP.GE.U32.AND P1, PT, R0.reuse, 0xf00, PT ;  /* 0x00000f000000780c */ /* 0x040fe40003f26070 */
[----:B------:R-:W-:Y:S02]  /*1610*/  LEA.HI R4, R0, 0x1, RZ, 0x18 ;  /* 0x0000000100047811 */ /* 0x000fe400078fc0ff */
[----:B------:R-:W-:Y:S02]  /*1620*/  MOV R0, R8 ;  /* 0x0000000800007202 */ /* 0x000fe40000000f00 */
[----:B------:R-:W-:-:S04]  /*1630*/  LOP3.LUT R24, R4, 0xf, RZ, 0xc0, !PT ;  /* 0x0000000f04187812 */ /* 0x000fc800078ec0ff */
[----:B------:R-:W-:-:S03]  /*1640*/  ISETP.NE.AND P0, PT, R24, RZ, PT ;  /* 0x000000ff1800720c */ /* 0x000fc60003f05270 */
[----:B------:R-:W-:Y:S10]  /*1650*/  @!P1 BRA `(.L_x_108) ;  /* 0x0000000000c09947 */ /* 0x000ff40003800000 */
[----:B------:R-:W0:Y:S01]  /*1660*/  LDCU.64 UR4, c[0x0][0x380] ;  /* 0x00007000ff0477ac */ /* 0x000e220008000a00 */
[----:B------:R-:W-:Y:S02]  /*1670*/  IADD3 R3, P1, PT, R8, R11, RZ ;  /* 0x0000000b08037210 */ /* 0x000fe40007f3e0ff */
[----:B------:R-:W-:-:S03]  /*1680*/  LOP3.LUT R9, R4, 0x1fffff0, RZ, 0xc0, !PT ;  /* 0x01fffff004097812 */ /* 0x000fc600078ec0ff */
[----:B------:R-:W-:Y:S01]  /*1690*/  IMAD.X R0, RZ, RZ, R13, P1 ;  /* 0x000000ffff007224 */ /* 0x000fe200008e060d */
[----:B------:R-:W-:Y:S02]  /*16a0*/  IADD3 R9, PT, PT, -R9, RZ, RZ ;  /* 0x000000ff09097210 */ /* 0x000fe40007ffe1ff */
[----:B0-----:R-:W-:-:S04]  /*16b0*/  LEA R2, P2, R3, UR4, 0x2 ;  /* 0x0000000403027c11 */ /* 0x001fc8000f8410ff */
[----:B------:R-:W-:Y:S02]  /*16c0*/  IADD3 R2, P1, PT, R2, 0x2000, RZ ;  /* 0x0000200002027810 */ /* 0x000fe40007f3e0ff */
[----:B------:R-:W-:Y:S02]  /*16d0*/  LEA.HI.X R3, R3, UR5, R0, 0x2, P2 ;  /* 0x0000000503037c11 */ /* 0x000fe400090f1400 */
[----:B------:R-:W-:-:S03]  /*16e0*/  MOV R0, R8 ;  /* 0x0000000800007202 */ /* 0x000fc60000000f00 */
[----:B------:R-:W-:-:S07]  /*16f0*/  IMAD.X R3, RZ, RZ, R3, P1 ;  /* 0x000000ffff037224 */ /* 0x000fce00008e0603 */
.L_x_109:
        /* <DEDUP_REMOVED lines=16> */
[----:B------:R-:W-:Y:S01]  /*1800*/  IADD3 R9, PT, PT, R9, 0x10, RZ ;  /* 0x0000001009097810 */ /* 0x000fe20007ffe0ff */
[----:B------:R-:W-:-:S03]  /*1810*/  VIADD R0, R0, 0x1000 ;  /* 0x0000100000007836 */ /* 0x000fc60000000000 */
[----:B------:R-:W-:Y:S02]  /*1820*/  ISETP.NE.AND P1, PT, R9, RZ, PT ;  /* 0x000000ff0900720c */ /* 0x000fe40003f25270 */
[----:B0-----:R-:W-:-:S04]  /*1830*/  IADD3 R2, P2, PT, R2, 0x4000, RZ ;  /* 0x0000400002027810 */ /* 0x001fc80007f5e0ff */
[----:B------:R-:W-:Y:S01]  /*1840*/  IADD3.X R3, PT, PT, RZ, R3, RZ, P2, !PT ;  /* 0x00000003ff037210 */ /* 0x000fe200017fe4ff */
        /* <DEDUP_REMOVED lines=17> */
.L_x_108:
[----:B------:R-:W-:Y:S05]  /*1960*/  BSYNC.RECONVERGENT B2 ;  /* 0x0000000000027941 */ /* 0x000fea0003800200 */
.L_x_107:
[----:B------:R-:W-:Y:S05]  /*1970*/  @!P0 BRA `(.L_x_106) ;  /* 0x0000000400008947 */ /* 0x000fea0003800000 */
[----:B------:R-:W-:Y:S01]  /*1980*/  ISETP.GE.U32.AND P0, PT, R24, 0x8, PT ;  /* 0x000000081800780c */ /* 0x000fe20003f06070 */
[----:B------:R-:W-:Y:S01]  /*1990*/  BSSY.RECONVERGENT B2, `(.L_x_110) ;  /* 0x000001a000027945 */ /* 0x000fe20003800200 */
[----:B------:R-:W-:-:S04]  /*19a0*/  LOP3.LUT R7, R4, 0x7, RZ, 0xc0, !PT ;  /* 0x0000000704077812 */ /* 0x000fc800078ec0ff */
[----:B------:R-:W-:-:S07]  /*19b0*/  ISETP.NE.AND P1, PT, R7, RZ, PT ;  /* 0x000000ff0700720c */ /* 0x000fce0003f25270 */
[----:B------:R-:W-:Y:S06]  /*19c0*/  @!P0 BRA `(.L_x_111) ;  /* 0x0000000000588947 */ /* 0x000fec0003800000 */
[----:B------:R-:W0:Y:S01]  /*19d0*/  LDCU.64 UR4, c[0x0][0x380] ;  /* 0x00007000ff0477ac */ /* 0x000e220008000a00 */
[----:B------:R-:W-:-:S04]  /*19e0*/  IADD3 R3, P0, PT, R0, R11, RZ ;  /* 0x0000000b00037210 */ /* 0x000fc80007f1e0ff */
[----:B------:R-:W-:Y:S02]  /*19f0*/  IADD3.X R6, PT, PT, RZ, R13, RZ, P0, !PT ;  /* 0x0000000dff067210 */ /* 0x000fe400007fe4ff */
[----:B0-----:R-:W-:-:S04]  /*1a00*/  LEA R2, P0, R3, UR4, 0x2 ;  /* 0x0000000403027c11 */ /* 0x001fc8000f8010ff */
        /* <DEDUP_REMOVED lines=9> */
[----:B------:R-:W-:Y:S01]  /*1aa0*/  IADD3 R0, PT, PT, R0, 0x800, RZ ;  /* 0x0000080000007810 */ /* 0x000fe20007ffe0ff */
        /* <DEDUP_REMOVED lines=8> */
.L_x_111:
[----:B------:R-:W-:Y:S05]  /*1b30*/  BSYNC.RECONVERGENT B2 ;  /* 0x0000000000027941 */ /* 0x000fea0003800200 */
.L_x_110:
[----:B------:R-:W-:Y:S05]  /*1b40*/  @!P1 BRA `(.L_x_106) ;  /* 0x00000000008c9947 */ /* 0x000fea0003800000 */
[----:B------:R-:W-:Y:S01]  /*1b50*/  ISETP.GE.U32.AND P0, PT, R7, 0x4, PT ;  /* 0x000000040700780c */ /* 0x000fe20003f06070 */
[----:B------:R-:W-:Y:S01]  /*1b60*/  BSSY.RECONVERGENT B2, `(.L_x_112) ;  /* 0x0000012000027945 */ /* 0x000fe20003800200 */
[----:B------:R-:W-:-:S04]  /*1b70*/  LOP3.LUT R6, R4, 0x3, RZ, 0xc0, !PT ;  /* 0x0000000304067812 */ /* 0x000fc800078ec0ff */
[----:B------:R-:W-:-:S07]  /*1b80*/  ISETP.NE.AND P1, PT, R6, RZ, PT ;  /* 0x000000ff0600720c */ /* 0x000fce0003f25270 */
[----:B------:R-:W-:Y:S06]  /*1b90*/  @!P0 BRA `(.L_x_113) ;  /* 0x0000000000388947 */ /* 0x000fec0003800000 */
[----:B------:R-:W0:Y:S01]  /*1ba0*/  LDCU.64 UR4, c[0x0][0x380] ;  /* 0x00007000ff0477ac */ /* 0x000e220008000a00 */
[----:B------:R-:W-:-:S05]  /*1bb0*/  IADD3 R3, P0, PT, R0, R11, RZ ;  /* 0x0000000b00037210 */ /* 0x000fca0007f1e0ff */
[----:B------:R-:W-:Y:S01]  /*1bc0*/  IMAD.X R4, RZ, RZ, R13, P0 ;  /* 0x000000ffff047224 */ /* 0x000fe200000e060d */
[----:B0-----:R-:W-:-:S04]  /*1bd0*/  LEA R2, P0, R3, UR4, 0x2 ;  /* 0x0000000403027c11 */ /* 0x001fc8000f8010ff */
[----:B------:R-:W-:-:S05]  /*1be0*/  LEA.HI.X R3, R3, UR5, R4, 0x2, P0 ;  /* 0x0000000503037c11 */ /* 0x000fca00080f1404 */
[----:B------:R-:W2:Y:S04]  /*1bf0*/  LDG.E R5, desc[UR6][R2.64] ;  /* 0x0000000602057981 */ /* 0x000ea8000c1e1900 */
[----:B------:R-:W3:Y:S04]  /*1c00*/  LDG.E R4, desc[UR6][R2.64+0x400] ;  /* 0x0004000602047981 */ /* 0x000ee8000c1e1900 */
[----:B------:R-:W4:Y:S04]  /*1c10*/  LDG.E R7, desc[UR6][R2.64+0x800] ;  /* 0x0008000602077981 */ /* 0x000f28000c1e1900 */
[----:B------:R-:W5:Y:S01]  /*1c20*/  LDG.E R9, desc[UR6][R2.64+0xc00] ;  /* 0x000c000602097981 */ /* 0x000f62000c1e1900 */
[----:B------:R-:W-:Y:S01]  /*1c30*/  IADD3 R0, PT, PT, R0, 0x400, RZ ;  /* 0x0000040000007810 */ /* 0x000fe20007ffe0ff */
[----:B--2---:R-:W-:-:S04]  /*1c40*/  FADD R5, R10, R5 ;  /* 0x000000050a057221 */ /* 0x004fc80000000000 */
[----:B---3--:R-:W-:-:S04]  /*1c50*/  FADD R4, R5, R4 ;  /* 0x0000000405047221 */ /* 0x008fc80000000000 */
[----:B----4-:R-:W-:-:S04]  /*1c60*/  FADD R4, R4, R7 ;  /* 0x0000000704047221 */ /* 0x010fc80000000000 */
[----:B-----5:R-:W-:-:S07]  /*1c70*/  FADD R10, R4, R9 ;  /* 0x00000009040a7221 */ /* 0x020fce0000000000 */
.L_x_113:
[----:B------:R-:W-:Y:S05]  /*1c80*/  BSYNC.RECONVERGENT B2 ;  /* 0x0000000000027941 */ /* 0x000fea0003800200 */
.L_x_112:
[----:B------:R-:W-:Y:S05]  /*1c90*/  @!P1 BRA `(.L_x_106) ;  /* 0x0000000000389947 */ /* 0x000fea0003800000 */
[----:B------:R-:W0:Y:S01]  /*1ca0*/  LDCU.64 UR4, c[0x0][0x380] ;  /* 0x00007000ff0477ac */ /* 0x000e220008000a00 */
[----:B------:R-:W-:Y:S01]  /*1cb0*/  IADD3 R5, P0, PT, R0, R11, RZ ;  /* 0x0000000b00057210 */ /* 0x000fe20007f1e0ff */
[----:B------:R-:W-:-:S03]  /*1cc0*/  IMAD.MOV R0, RZ, RZ, -R6 ;  /* 0x000000ffff007224 */ /* 0x000fc600078e0a06 */
[----:B------:R-:W-:Y:S02]  /*1cd0*/  IADD3.X R4, PT, PT, RZ, R13, RZ, P0, !PT ;  /* 0x0000000dff047210 */ /* 0x000fe400007fe4ff */
[----:B0-----:R-:W-:-:S04]  /*1ce0*/  LEA R2, P1, R5, UR4, 0x2 ;  /* 0x0000000405027c11 */ /* 0x001fc8000f8210ff */
[----:B------:R-:W-:-:S09]  /*1cf0*/  LEA.HI.X R5, R5, UR5, R4, 0x2, P1 ;  /* 0x0000000505057c11 */ /* 0x000fd200088f1404 */
.L_x_114:
[----:B------:R-:W-:-:S06]  /*1d00*/  MOV R3, R5 ;  /* 0x0000000500037202 */ /* 0x000fcc0000000f00 */
[----:B------:R0:W2:Y:S01]  /*1d10*/  LDG.E R3, desc[UR6][R2.64] ;  /* 0x0000000602037981 */ /* 0x0000a2000c1e1900 */
[----:B------:R-:W-:-:S04]  /*1d20*/  IADD3 R0, PT, PT, R0, 0x1, RZ ;  /* 0x0000000100007810 */ /* 0x000fc80007ffe0ff */
[----:B------:R-:W-:Y:S02]  /*1d30*/  ISETP.NE.AND P0, PT, R0, RZ, PT ;  /* 0x000000ff0000720c */ /* 0x000fe40003f05270 */
[----:B0-----:R-:W-:-:S05]  /*1d40*/  IADD3 R2, P1, PT, R2, 0x400, RZ ;  /* 0x0000040002027810 */ /* 0x001fca0007f3e0ff */
[----:B------:R-:W-:Y:S02]  /*1d50*/  IMAD.X R5, RZ, RZ, R5, P1 ;  /* 0x000000ffff057224 */ /* 0x000fe400008e0605 */
[----:B--2---:R-:W-:-:S04]  /*1d60*/  FADD R10, R3, R10 ;  /* 0x0000000a030a7221 */ /* 0x004fc80000000000 */
[----:B------:R-:W-:Y:S05]  /*1d70*/  @P0 BRA `(.L_x_114) ;  /* 0xfffffffc00e00947 */ /* 0x000fea000383ffff */
.L_x_106:
[----:B------:R-:W-:Y:S05]  /*1d80*/  BSYNC.RECONVERGENT B1 ;  /* 0x0000000000017941 */ /* 0x000fea0003800200 */
.L_x_104:
[----:B------:R-:W0:Y:S01]  /*1d90*/  S2R R6, SR_LANEID ;  /* 0x0000000000067919 */ /* 0x000e220000000000 */
[----:B------:R-:W-:Y:S02]  /*1da0*/  MOV R3, R10 ;  /* 0x0000000a00037202 */ /* 0x000fe40000000f00 */
[----:B------:R-:W-:-:S03]  /*1db0*/  ISETP.NE.AND P5, PT, R8, RZ, PT ;  /* 0x000000ff0800720c */ /* 0x000fc60003fa5270 */
        /* <DEDUP_REMOVED lines=39> */
.L_x_102:
[----:B------:R-:W-:Y:S05]  /*2030*/  BSYNC.RECONVERGENT B0 ;  /* 0x0000000000007941 */ /* 0x000fea0003800200 */
.L_x_87:
[----:B------:R-:W-:Y:S05]  /*2040*/  @P5 EXIT ;  /* 0x000000000000594d */ /* 0x000fea0003800000 */
[----:B------:R-:W0:Y:S01]  /*2050*/  LDCU.64 UR4, c[0x0][0x3a0] ;  /* 0x00007400ff0477ac */ /* 0x000e220008000a00 */
[----:B--2---:R-:W2:Y:S01]  /*2060*/  LDC.64 R4, c[0x0][0x388] ;  /* 0x0000e200ff047b82 */ /* 0x004ea20000000a00 */
[----:B01----:R-:W0:Y:S02]  /*2070*/  F2F.F32.F64 R3, UR4 ;  /* 0x0000000400037d10 */ /* 0x003e240008301000 */
[----:B0-----:R-:W-:-:S06]  /*2080*/  FADD R3, R3, R2 ;  /* 0x0000000203037221 */ /* 0x001fcc0000000000 */
[----:B------:R-:W2:Y:S02]  /*2090*/  F2F.F64.F32 R2, R3 ;  /* 0x0000000300027310 */ /* 0x000ea40000201800 */
[----:B--2---:R-:W-:Y:S01]  /*20a0*/  STG.E.64 desc[UR6][R4.64], R2 ;  /* 0x0000000204007986 */ /* 0x004fe2000c101b06 */
[----:B------:R-:W-:Y:S05]  /*20b0*/  EXIT ;  /* 0x000000000000794d */ /* 0x000fea0003800000 */
.L_x_115:
        /* <DEDUP_REMOVED lines=12> */
.L_x_280:


//--------------------- .text._ZN3cub18CUB_300001_SM_10006detail6reduce28DeviceReduceSingleTileKernelINS2_10policy_hubIfjN4cuda3std3__44plusIfEEE10Policy1000EPfPdiS9_dfNS7_10__identityEEEvT0_T1_T2_T3_T4_T6_ --------------------------
	.section	.text._ZN3cub18CUB_300001_SM_10006detail6reduce28DeviceReduceSingleTileKernelINS2_10policy_hubIfjN4cuda3std3__44plusIfEEE10Policy1000EPfPdiS9_dfNS7_10__identityEEEvT0_T1_T2_T3_T4_T6_,"ax",@progbits
	.align	128
        .global         _ZN3cub18CUB_300001_SM_10006detail6reduce28DeviceReduceSingleTileKernelINS2_10policy_hubIfjN4cuda3std3__44plusIfEEE10Policy1000EPfPdiS9_dfNS7_10__identityEEEvT0_T1_T2_T3_T4_T6_
        .type           _ZN3cub18CUB_300001_SM_10006detail6reduce28DeviceReduceSingleTileKernelINS2_10policy_hubIfjN4cuda3std3__44plusIfEEE10Policy1000EPfPdiS9_dfNS7_10__identityEEEvT0_T1_T2_T3_T4_T6_,@function
        .size           _ZN3cub18CUB_300001_SM_10006detail6reduce28DeviceReduceSingleTileKernelINS2_10policy_hubIfjN4cuda3std3__44plusIfEEE10Policy1000EPfPdiS9_dfNS7_10__identityEEEvT0_T1_T2_T3_T4_T6_,(.L_x_281 - _ZN3cub18CUB_300001_SM_10006detail6reduce28DeviceReduceSingleTileKernelINS2_10policy_hubIfjN4cuda3std3__44plusIfEEE10Policy1000EPfPdiS9_dfNS7_10__identityEEEvT0_T1_T2_T3_T4_T6_)
        .other          _ZN3cub18CUB_300001_SM_10006detail6reduce28DeviceReduceSingleTileKernelINS2_10policy_hubIfjN4cuda3std3__44plusIfEEE10Policy1000EPfPdiS9_dfNS7_10__identityEEEvT0_T1_T2_T3_T4_T6_,@"STO_CUDA_ENTRY STV_DEFAULT"
_ZN3cub18CUB_300001_SM_10006detail6reduce28DeviceReduceSingleTileKernelINS2_10policy_hubIfjN4cuda3std3__44plusIfEEE10Policy1000EPfPdiS9_dfNS7_10__identityEEEvT0_T1_T2_T3_T4_T6_:
.text._ZN3cub18CUB_300001_SM_10006detail6reduce28DeviceReduceSingleTileKernelINS2_10policy_hubIfjN4cuda3std3__44plusIfEEE10Policy1000EPfPdiS9_dfNS7_10__identityEEEvT0_T1_T2_T3_T4_T6_:
        /* <DEDUP_REMOVED lines=13> */
.L_x_116:
        /* <DEDUP_REMOVED lines=16> */
.L_x_121:
[----:B------:R-:W-:Y:S05]  /*01d0*/  BSYNC.RECONVERGENT B1 ;  /* 0x0000000000017941 */ /* 0x000fea0003800200 */
.L_x_120:
        /* <DEDUP_REMOVED lines=16> */
.L_x_126:
        /* <DEDUP_REMOVED lines=9> */
.L_x_125:
[----:B------:R-:W-:Y:S05]  /*0370*/  BSYNC.RECONVERGENT B2 ;  /* 0x0000000000027941 */ /* 0x000fea0003800200 */
.L_x_124:
        /* <DEDUP_REMOVED lines=8> */
.L_x_129:
        /* <DEDUP_REMOVED lines=43> */
.L_x_128:
[----:B------:R-:W-:Y:S05]  /*06b0*/  BSYNC.RECONVERGENT B2 ;  /* 0x0000000000027941 */ /* 0x000fea0003800200 */
.L_x_127:
        /* <DEDUP_REMOVED lines=26> */
.L_x_131:
[----:B------:R-:W-:Y:S05]  /*0860*/  BSYNC.RECONVERGENT B2 ;  /* 0x0000000000027941 */ /* 0x000fea0003800200 */
.L_x_130:
        /* <DEDUP_REMOVED lines=12> */
.L_x_123:
[----:B------:R-:W-:Y:S05]  /*0930*/  BSYNC.RECONVERGENT B1 ;  /* 0x0000000000017941 */ /* 0x000fea0003800200 */
.L_x_122:
        /* <DEDUP_REMOVED lines=10> */
[----:B------:R-:W1:Y:S06]  /*09e0*/  SHFL.DOWN PT, R3, R0, 0x2, 0x1f ;  /* 0x08401f0000037f89 */ /* 0x000e6c00000e0000 */
[----:B------:R-:W2:Y:S01]  /*09f0*/  @!P1 S2R R6, SR_CgaCtaId ;  /* 0x0000000000069919 */ /* 0x000ea20000008800 */
[----:B0-----:R-:W-:Y:S02]  /*0a00*/  @!P1 MOV R5, 0x400 ;  /* 0x0000040000059802 */ /* 0x001fe40000000f00 */
[----:B------:R-:W-:-:S04]  /*0a10*/  @!P1 SHF.R.U32.HI R4, RZ, 0x3, R2 ;  /* 0x00000003ff049819 */ /* 0x000fc80000011602 */
[----:B------:R-:W-:Y:S01]  /*0a20*/  @!P1 LOP3.LUT R4, R4, 0x7c, RZ, 0xc0, !PT ;  /* 0x0000007c04049812 */ /* 0x000fe200078ec0ff */
[----:B-1----:R-:W-:Y:S01]  /*0a30*/  @!P0 FADD R0, R0, R3 ;  /* 0x0000000300008221 */ /* 0x002fe20000000000 */
[----:B------:R-:W-:-:S04]  /*0a40*/  ISETP.GT.AND P0, PT, R8, 0x1b, PT ;  /* 0x0000001b0800780c */ /* 0x000fc80003f04270 */
[----:B------:R-:W0:Y:S01]  /*0a50*/  SHFL.DOWN PT, R3, R0, 0x4, 0x1f ;  /* 0x08801f0000037f89 */ /* 0x000e2200000e0000 */
[----:B--2---:R-:W-:-:S04]  /*0a60*/  @!P1 LEA R5, R6, R5, 0x18 ;  /* 0x0000000506059211 */ /* 0x004fc800078ec0ff */
        /* <DEDUP_REMOVED lines=16> */
[----:B0-----:R-:W0:Y:S04]  /*0b70*/  LDS.128 R4, [UR4+0x10] ;  /* 0x00001004ff047984 */ /* 0x001e280008000c00 */
[----:B------:R-:W1:Y:S04]  /*0b80*/  LDS.128 R12, [UR4+0x20] ;  /* 0x00002004ff0c7984 */ /* 0x000e680008000c00 */
[----:B------:R-:W2:Y:S04]  /*0b90*/  LDS.128 R8, [UR4+0x30] ;  /* 0x00003004ff087984 */ /* 0x000ea80008000c00 */
[----:B------:R-:W3:Y:S01]  /*0ba0*/  LDS.128 R16, [UR4+0x40] ;  /* 0x00004004ff107984 */ /* 0x000ee20008000c00 */
[----:B0-----:R-:W-:-:S04]  /*0bb0*/  FADD R5, R0, R5 ;  /* 0x0000000500057221 */ /* 0x001fc80000000000 */
[----:B------:R-:W-:-:S04]  /*0bc0*/  FADD R6, R5, R6 ;  /* 0x0000000605067221 */ /* 0x000fc80000000000 */
[----:B------:R-:W-:-:S04]  /*0bd0*/  FADD R7, R6, R7 ;  /* 0x0000000706077221 */ /* 0x000fc80000000000 */
[----:B-1----:R-:W-:-:S04]  /*0be0*/  FADD R12, R7, R12 ;  /* 0x0000000c070c7221 */ /* 0x002fc80000000000 */
[----:B------:R-:W-:-:S04]  /*0bf0*/  FADD R13, R12, R13 ;  /* 0x0000000d0c0d7221 */ /* 0x000fc80000000000 */
[----:B------:R-:W-:-:S04]  /*0c00*/  FADD R14, R13, R14 ;  /* 0x0000000e0d0e7221 */ /* 0x000fc80000000000 */
[----:B------:R-:W-:-:S04]  /*0c10*/  FADD R15, R14, R15 ;  /* 0x0000000f0e0f7221 */ /* 0x000fc80000000000 */
[----:B--2---:R-:W-:-:S04]  /*0c20*/  FADD R8, R15, R8 ;  /* 0x000000080f087221 */ /* 0x004fc80000000000 */
[----:B------:R-:W-:-:S04]  /*0c30*/  FADD R9, R8, R9 ;  /* 0x0000000908097221 */ /* 0x000fc80000000000 */
[----:B------:R-:W-:-:S04]  /*0c40*/  FADD R10, R9, R10 ;  /* 0x0000000a090a7221 */ /* 0x000fc80000000000 */
[----:B------:R-:W-:-:S04]  /*0c50*/  FADD R11, R10, R11 ;  /* 0x0000000b0a0b7221 */ /* 0x000fc80000000000 */
[----:B---3--:R-:W-:-:S04]  /*0c60*/  FADD R16, R11, R16 ;  /* 0x000000100b107221 */ /* 0x008fc80000000000 */
[----:B------:R-:W-:-:S04]  /*0c70*/  FADD R17, R16, R17 ;  /* 0x0000001110117221 */ /* 0x000fc80000000000 */
[----:B------:R-:W-:-:S04]  /*0c80*/  FADD R18, R17, R18 ;  /* 0x0000001211127221 */ /* 0x000fc80000000000 */
[----:B------:R-:W-:Y:S01]  /*0c90*/  FADD R0, R18, R19 ;  /* 0x0000001312007221 */ /* 0x000fe20000000000 */
[----:B------:R-:W-:Y:S06]  /*0ca0*/  BRA `(.L_x_133) ;  /* 0x0000003400707947 */ /* 0x000fec0003800000 */
.L_x_132:
        /* <DEDUP_REMOVED lines=23> */
[-C--:B------:R-:W-:Y:S02]  /*0e20*/  ISETP.GT.AND P0, PT, R5, R4.reuse, PT ;  /* 0x000000040500720c */ /* 0x080fe40003f04270 */
[----:B------:R-:W-:Y:S02]  /*0e30*/  IADD3 R5, PT, PT, R9, 0x10, RZ ;  /* 0x0000001009057810 */ /* 0x000fe40007ffe0ff */
        /* <DEDUP_REMOVED lines=20> */
[----:B------:R-:W0:Y:S04]  /*0f80*/  LDS.128 R16, [UR4+0x10] ;  /* 0x00001004ff107984 */ /* 0x000e280008000c00 */
[----:B----4-:R-:W1:Y:S04]  /*0f90*/  LDS.128 R4, [UR4+0x20] ;  /* 0x00002004ff047984 */ /* 0x010e680008000c00 */
[----:B------:R-:W2:Y:S04]  /*0fa0*/  LDS.128 R8, [UR4+0x30] ;  /* 0x00003004ff087984 */ /* 0x000ea80008000c00 */
[----:B------:R-:W3:Y:S01]  /*0fb0*/  LDS.128 R12, [UR4+0x40] ;  /* 0x00004004ff0c7984 */ /* 0x000ee20008000c00 */
[----:B0-----:R-:W-:Y:S01]  /*0fc0*/  @P2 FADD R0, R0, R17 ;  /* 0x0000001100002221 */ /* 0x001fe20000000000 */
[----:B------:R-:W-:-:S03]  /*0fd0*/  ISETP.GT.AND P2, PT, R3, 0x80, PT ;  /* 0x000000800300780c */ /* 0x000fc60003f44270 */
[----:B------:R-:W-:Y:S01]  /*0fe0*/  @P3 FADD R0, R0, R18 ;  /* 0x0000001200003221 */ /* 0x000fe20000000000 */
[----:B------:R-:W-:-:S03]  /*0ff0*/  ISETP.GT.AND P3, PT, R3, 0xa0, PT ;  /* 0x000000a00300780c */ /* 0x000fc60003f64270 */
[----:B------:R-:W-:Y:S01]  /*1000*/  @P1 FADD R0, R0, R19 ;  /* 0x0000001300001221 */ /* 0x000fe20000000000 */
[----:B------:R-:W-:-:S05]  /*1010*/  ISETP.GT.AND P1, PT, R3, 0xe0, PT ;  /* 0x000000e00300780c */ /* 0x000fca0003f24270 */
[----:B-1----:R-:W-:Y:S01]  /*1020*/  @P2 FADD R0, R0, R4 ;  /* 0x0000000400002221 */ /* 0x002fe20000000000 */
[----:B------:R-:W-:-:S03]  /*1030*/  ISETP.GT.AND P2, PT, R3, 0x100, PT ;  /* 0x000001000300780c */ /* 0x000fc60003f44270 */
[----:B------:R-:W-:Y:S01]  /*1040*/  @P3 FADD R0, R0, R5 ;  /* 0x0000000500003221 */ /* 0x000fe20000000000 */
[----:B------:R-:W-:-:S03]  /*1050*/  ISETP.GT.AND P3, PT, R3, 0x120, PT ;  /* 0x000001200300780c */ /* 0x000fc60003f64270 */
[----:B------:R-:W-:Y:S01]  /*1060*/  @P4 FADD R0, R0, R6 ;  /* 0x0000000600004221 */ /* 0x000fe20000000000 */
[----:B------:R-:W-:-:S03]  /*1070*/  ISETP.GT.AND P4, PT, R3, 0x140, PT ;  /* 0x000001400300780c */ /* 0x000fc60003f84270 */
[----:B------:R-:W-:Y:S01]  /*1080*/  @P1 FADD R0, R0, R7 ;  /* 0x0000000700001221 */ /* 0x000fe20000000000 */
[----:B------:R-:W-:-:S03]  /*1090*/  ISETP.GT.AND P1, PT, R3, 0x160, PT ;  /* 0x000001600300780c */ /* 0x000fc60003f24270 */
[----:B--2---:R-:W-:Y:S01]  /*10a0*/  @P2 FADD R0, R0, R8 ;  /* 0x0000000800002221 */ /* 0x004fe20000000000 */
[----:B------:R-:W-:-:S03]  /*10b0*/  ISETP.GT.AND P2, PT, R3, 0x180, PT ;  /* 0x000001800300780c */ /* 0x000fc60003f44270 */
[----:B------:R-:W-:Y:S01]  /*10c0*/  @P3 FADD R0, R0, R9 ;  /* 0x0000000900003221 */ /* 0x000fe20000000000 */
[----:B------:R-:W-:-:S03]  /*10d0*/  ISETP.GT.AND P3, PT, R3, 0x1a0, PT ;  /* 0x000001a00300780c */ /* 0x000fc60003f64270 */
[----:B------:R-:W-:Y:S01]  /*10e0*/  @P4 FADD R0, R0, R10 ;  /* 0x0000000a00004221 */ /* 0x000fe20000000000 */
[----:B------:R-:W-:-:S03]  /*10f0*/  ISETP.GT.AND P4, PT, R3, 0x1c0, PT ;  /* 0x000001c00300780c */ /* 0x000fc60003f84270 */
[----:B------:R-:W-:Y:S01]  /*1100*/  @P1 FADD R0, R0, R11 ;  /* 0x0000000b00001221 */ /* 0x000fe20000000000 */
[----:B------:R-:W-:-:S03]  /*1110*/  ISETP.GT.AND P1, PT, R3, 0x1e0, PT ;  /* 0x000001e00300780c */ /* 0x000fc60003f24270 */
[----:B---3--:R-:W-:-:S04]  /*1120*/  @P2 FADD R0, R0, R12 ;  /* 0x0000000c00002221 */ /* 0x008fc80000000000 */
[----:B------:R-:W-:-:S04]  /*1130*/  @P3 FADD R0, R0, R13 ;  /* 0x0000000d00003221 */ /* 0x000fc80000000000 */
[----:B------:R-:W-:-:S04]  /*1140*/  @P4 FADD R0, R0, R14 ;  /* 0x0000000e00004221 */ /* 0x000fc80000000000 */
[----:B------:R-:W-:Y:S01]  /*1150*/  @P1 FADD R0, R0, R15 ;  /* 0x0000000f00001221 */ /* 0x000fe20000000000 */
[----:B------:R-:W-:Y:S06]  /*1160*/  BRA `(.L_x_133) ;  /* 0x0000003000407947 */ /* 0x000fec0003800000 */
.L_x_119:
[----:B------:R-:W0:Y:S01]  /*1170*/  S2R R2, SR_TID.X ;  /* 0x0000000000027919 */ /* 0x000e220000002100 */
[----:B------:R-:W1:Y:S01]  /*1180*/  LDC.64 R4, c[0x0][0x380] ;  /* 0x0000e000ff047b82 */ /* 0x000e620000000a00 */
[----:B0-----:R-:W-:-:S05]  /*1190*/  SHF.L.U32 R7, R2, 0x1, RZ ;  /* 0x0000000102077819 */ /* 0x001fca00000006ff */
[----:B-1----:R-:W-:-:S05]  /*11a0*/  IMAD.WIDE.U32 R4, R7, 0x4, R4 ;  /* 0x0000000407047825 */ /* 0x002fca00078e0004 */
[----:B------:R-:W2:Y:S04]  /*11b0*/  LDG.E.64.CONSTANT R14, desc[UR6][R4.64] ;  /* 0x00000006040e7981 */ /* 0x000ea8000c1e9b00 */
[----:B------:R-:W3:Y:S04]  /*11c0*/  LDG.E.64.CONSTANT R16, desc[UR6][R4.64+0x1000] ;  /* 0x0010000604107981 */ /* 0x000ee8000c1e9b00 */
[----:B------:R-:W4:Y:S04]  /*11d0*/  LDG.E.64.CONSTANT R18, desc[UR6][R4.64+0x2000] ;  /* 0x0020000604127981 */ /* 0x000f28000c1e9b00 */
[----:B------:R-:W5:Y:S04]  /*11e0*/  LDG.E.64.CONSTANT R20, desc[UR6][R4.64+0x3000] ;  /* 0x0030000604147981 */ /* 0x000f68000c1e9b00 */
[----:B------:R-:W5:Y:S04]  /*11f0*/  LDG.E.64.CONSTANT R12, desc[UR6][R4.64+0x4000] ;  /* 0x00400006040c7981 */ /* 0x000f68000c1e9b00 */
[----:B------:R-:W5:Y:S04]  /*1200*/  LDG.E.64.CONSTANT R10, desc[UR6][R4.64+0x5000] ;  /* 0x00500006040a7981 */ /* 0x000f68000c1e9b00 */
[----:B------:R-:W5:Y:S04]  /*1210*/  LDG.E.64.CONSTANT R6, desc[UR6][R4.64+0x6000] ;  /* 0x0060000604067981 */ /* 0x000f68000c1e9b00 */
[----:B------:R-:W5:Y:S01]  /*1220*/  LDG.E.64.CONSTANT R8, desc[UR6][R4.64+0x7000] ;  /* 0x0070000604087981 */ /* 0x000f62000c1e9b00 */
[----:B------:R-:W-:Y:S01]  /*1230*/  ISETP.GE.U32.AND P0, PT, R3, 0x4000, PT ;  /* 0x000040000300780c */ /* 0x000fe20003f06070 */
[----:B--2---:R-:W-:Y:S01]  /*1240*/  FADD R14, R14, R15 ;  /* 0x0000000f0e0e7221 */ /* 0x004fe20000000000 */
[----:B---3--:R-:W-:Y:S01]  /*1250*/  FADD R17, R16, R17 ;  /* 0x0000001110117221 */ /* 0x008fe20000000000 */
[----:B----4-:R-:W-:-:S03]  /*1260*/  FADD R18, R18, R19 ;  /* 0x0000001312127221 */ /* 0x010fc60000000000 */
[----:B------:R-:W-:Y:S01]  /*1270*/  FADD R14, R14, R17 ;  /* 0x000000110e0e7221 */ /* 0x000fe20000000000 */
[----:B-----5:R-:W-:Y:S01]  /*1280*/  FADD R21, R20, R21 ;  /* 0x0000001514157221 */ /* 0x020fe20000000000 */
[----:B------:R-:W-:Y:S02]  /*1290*/  HFMA2 R20, -RZ, RZ, 0, 0.0078125 ;  /* 0x00002000ff147431 */ /* 0x000fe400000001ff */
[----:B------:R-:W-:Y:S01]  /*12a0*/  FADD R12, R12, R13 ;  /* 0x0000000d0c0c7221 */ /* 0x000fe20000000000 */
[----:B------:R-:W-:Y:S01]  /*12b0*/  FADD R21, R18, R21 ;  /* 0x0000001512157221 */ /* 0x000fe20000000000 */
[----:B------:R-:W-:-:S03]  /*12c0*/  FADD R11, R10, R11 ;  /* 0x0000000b0a0b7221 */ /* 0x000fc60000000000 */
[----:B------:R-:W-:Y:S01]  /*12d0*/  FADD R14, R14, R21 ;  /* 0x000000150e0e7221 */ /* 0x000fe20000000000 */
[----:B------:R-:W-:Y:S01]  /*12e0*/  FADD R6, R6, R7 ;  /* 0x0000000706067221 */ /* 0x000fe20000000000 */
[----:B------:R-:W-:Y:S01]  /*12f0*/  FADD R11, R12, R11 ;  /* 0x0000000b0c0b7221 */ /* 0x000fe20000000000 */
[----:B------:R-:W-:-:S04]  /*1300*/  FADD R9, R8, R9 ;  /* 0x0000000908097221 */ /* 0x000fc80000000000 */
[----:B------:R-:W-:-:S04]  /*1310*/  FADD R6, R6, R9 ;  /* 0x0000000906067221 */ /* 0x000fc80000000000 */
[----:B------:R-:W-:-:S04]  /*1320*/  FADD R11, R11, R6 ;  /* 0x000000060b0b7221 */ /* 0x000fc80000000000 */
[----:B------:R-:W-:Y:S01]  /*1330*/  FADD R0, R14, R11 ;  /* 0x0000000b0e007221 */ /* 0x000fe20000000000 */
[----:B------:R-:W-:Y:S06]  /*1340*/  @!P0 BRA `(.L_x_134) ;  /* 0x00000000008c8947 */ /* 0x000fec0003800000 */
[----:B------:R-:W0:Y:S01]  /*1350*/  LDC R24, c[0x0][0x390] ;  /* 0x0000e400ff187b82 */ /* 0x000e220000000800 */
[----:B------:R-:W-:Y:S02]  /*1360*/  IADD3 R21, PT, PT, R3, -0x2000, RZ ;  /* 0xffffe00003157810 */ /* 0x000fe40007ffe0ff */
[----:B------:R-:W-:-:S07]  /*1370*/  MOV R20, 0x2000 ;  /* 0x0000200000147802 */ /* 0x000fce0000000f00 */
.L_x_136:
[----:B------:R-:W-:-:S05]  /*1380*/  IMAD.WIDE R26, R20, 0x4, R4 ;  /* 0x00000004141a7825 */ /* 0x000fca00078e0204 */
[----:B------:R-:W2:Y:S04]  /*1390*/  LDG.E.64.CONSTANT R14, desc[UR6][R26.64+0x6000] ;  /* 0x006000061a0e7981 */ /* 0x000ea8000c1e9b00 */
[----:B------:R-:W2:Y:S04]  /*13a0*/  LDG.E.64.CONSTANT R6, desc[UR6][R26.64+0x7000] ;  /* 0x007000061a067981 */ /* 0x000ea8000c1e9b00 */
[----:B------:R-:W3:Y:S04]  /*13b0*/  LDG.E.64.CONSTANT R22, desc[UR6][R26.64] ;  /* 0x000000061a167981 */ /* 0x000ee8000c1e9b00 */
[----:B------:R-:W4:Y:S04]  /*13c0*/  LDG.E.64.CONSTANT R18, desc[UR6][R26.64+0x1000] ;  /* 0x001000061a127981 */ /* 0x000f28000c1e9b00 */
[----:B------:R-:W5:Y:S04]  /*13d0*/  LDG.E.64.CONSTANT R16, desc[UR6][R26.64+0x2000] ;  /* 0x002000061a107981 */ /* 0x000f68000c1e9b00 */
[----:B------:R-:W5:Y:S04]  /*13e0*/  LDG.E.64.CONSTANT R12, desc[UR6][R26.64+0x3000] ;  /* 0x003000061a0c7981 */ /* 0x000f68000c1e9b00 */
[----:B------:R-:W5:Y:S04]  /*13f0*/  LDG.E.64.CONSTANT R10, desc[UR6][R26.64+0x4000] ;  /* 0x004000061a0a7981 */ /* 0x000f68000c1e9b00 */
[----:B------:R-:W5:Y:S01]  /*1400*/  LDG.E.64.CONSTANT R8, desc[UR6][R26.64+0x5000] ;  /* 0x005000061a087981 */ /* 0x000f62000c1e9b00 */
[----:B0-----:R-:W-:Y:S01]  /*1410*/  MOV R3, R24 ;  /* 0x0000001800037202 */ /* 0x001fe20000000f00 */
[----:B--2---:R-:W-:-:S03]  /*1420*/  FADD R15, R15, R6 ;  /* 0x000000060f0f7221 */ /* 0x004fc60000000000 */
[----:B------:R-:W-:Y:S01]  /*1430*/  IADD3 R6, PT, PT, -R20, R3, RZ ;  /* 0x0000000314067210 */ /* 0x000fe20007ffe1ff */
[----:B---3--:R-:W-:-:S03]  /*1440*/  FADD R0, R22, R0 ;  /* 0x0000000016007221 */ /* 0x008fc60000000000 */
[----:B------:R-:W-:Y:S01]  /*1450*/  ISETP.GE.AND P0, PT, R6, 0x2000, PT ;  /* 0x000020000600780c */ /* 0x000fe20003f06270 */
[----:B----4-:R-:W-:Y:S01]  /*1460*/  FADD R23, R23, R18 ;  /* 0x0000001217177221 */ /* 0x010fe20000000000 */
[----:B-----5:R-:W-:Y:S01]  /*1470*/  FADD R18, R19, R16 ;  /* 0x0000001013127221 */ /* 0x020fe20000000000 */
[----:B------:R-:W-:Y:S01]  /*1480*/  FADD R17, R17, R12 ;  /* 0x0000000c11117221 */ /* 0x000fe20000000000 */
[----:B------:R-:W-:Y:S01]  /*1490*/  FADD R12, R13, R10 ;  /* 0x0000000a0d0c7221 */ /* 0x000fe20000000000 */
[----:B------:R-:W-:Y:S01]  /*14a0*/  FADD R11, R11, R8 ;  /* 0x000000080b0b7221 */ /* 0x000fe20000000000 */
[----:B------:R-:W-:Y:S01]  /*14b0*/  FADD R8, R9, R14 ;  /* 0x0000000e09087221 */ /* 0x000fe20000000000 */
[----:B------:R-:W-:Y:S01]  /*14c0*/  FADD R0, R0, R23 ;  /* 0x0000001700007221 */ /* 0x000fe20000000000 */
[----:B------:R-:W-:Y:S01]  /*14d0*/  FADD R17, R18, R17 ;  /* 0x0000001112117221 */ /* 0x000fe20000000000 */
[----:B------:R-:W-:Y:S01]  /*14e0*/  FADD R11, R12, R11 ;  /* 0x0000000b0c0b7221 */ /* 0x000fe20000000000 */
[----:B------:R-:W-:-:S02]  /*14f0*/  FADD R8, R8, R15 ;  /* 0x0000000f08087221 */ /* 0x000fc40000000000 */
[----:B------:R-:W-:Y:S02]  /*1500*/  FADD R0, R0, R17 ;  /* 0x0000001100007221 */ /* 0x000fe40000000000 */
[----:B------:R-:W-:-:S04]  /*1510*/  FADD R11, R11, R8 ;  /* 0x000000080b0b7221 */ /* 0x000fc80000000000 */
[----:B------:R-:W-:-:S04]  /*1520*/  FADD R11, R0, R11 ;  /* 0x0000000b000b7221 */ /* 0x000fc80000000000 */
[----:B------:R-:W-:Y:S01]  /*1530*/  FADD R0, R7, R11 ;  /* 0x0000000b07007221 */ /* 0x000fe20000000000 */
[----:B------:R-:W-:Y:S06]  /*1540*/  @!P0 BRA `(.L_x_135) ;  /* 0x0000000800308947 */ /* 0x000fec0003800000 */
[----:B------:R-:W-:-:S04]  /*1550*/  IADD3 R20, PT, PT, R20, 0x2000, RZ ;  /* 0x0000200014147810 */ /* 0x000fc80007ffe0ff */
[----:B------:R-:W-:-:S13]  /*1560*/  ISETP.GT.AND P0, PT, R20, R21, PT ;  /* 0x000000151400720c */ /* 0x000fda0003f04270 */
[----:B------:R-:W-:Y:S05]  /*1570*/  @!P0 BRA `(.L_x_136) ;  /* 0xfffffffc00808947 */ /* 0x000fea000383ffff */
.L_x_134:
        /* <DEDUP_REMOVED lines=20> */
.L_x_140:
        /* <DEDUP_REMOVED lines=8> */
.L_x_139:
[----:B------:R-:W-:Y:S05]  /*1740*/  BSYNC.RECONVERGENT B2 ;  /* 0x0000000000027941 */ /* 0x000fea0003800200 */
.L_x_138:
[----:B------:R-:W-:Y:S05]  /*1750*/  @!P1 BRA `(.L_x_137) ;  /* 0x0000000400a89947 */ /* 0x000fea0003800000 */
[----:B------:R-:W0:Y:S01]  /*1760*/  LDCU.64 UR4, c[0x0][0x380] ;  /* 0x00007000ff0477ac */ /* 0x000e220008000a00 */
[----:B------:R-:W-:Y:S01]  /*1770*/  IADD3 R5, PT, PT, R11, -R10, RZ ;  /* 0x8000000a0b057210 */ /* 0x000fe20007ffe0ff */
[----:B------:R-:W-:Y:S01]  /*1780*/  BSSY.RECONVERGENT B2, `(.L_x_141) ;  /* 0x000003b000027945 */ /* 0x000fe20003800200 */
[----:B------:R-:W-:Y:S02]  /*1790*/  IADD3 R3, P0, PT, R10, R20, RZ ;  /* 0x000000140a037210 */ /* 0x000fe40007f1e0ff */
[----:B------:R-:W-:Y:S02]  /*17a0*/  ISETP.GT.AND P1, PT, R5, 0x1800, PT ;  /* 0x000018000500780c */ /* 0x000fe40003f24270 */
[----:B------:R-:W-:Y:S02]  /*17b0*/  IADD3.X R6, PT, PT, RZ, RZ, RZ, P0, !PT ;  /* 0x000000ffff067210 */ /* 0x000fe400007fe4ff */
[----:B0-----:R-:W-:-:S04]  /*17c0*/  LEA R4, P0, R3, UR4, 0x2 ;  /* 0x0000000403047c11 */ /* 0x001fc8000f8010ff */
[----:B------:R-:W-:Y:S02]  /*17d0*/  LEA.HI.X R3, R3, UR5, R6, 0x2, P0 ;  /* 0x0000000503037c11 */ /* 0x000fe400080f1406 */
[----:B------:R-:W-:-:S04]  /*17e0*/  IADD3 R4, P0, PT, R4, 0x1000, RZ ;  /* 0x0000100004047810 */ /* 0x000fc80007f1e0ff */
[----:B------:R-:W-:Y:S02]  /*17f0*/  IADD3.X R5, PT, PT, RZ, R3, RZ, P0, !PT ;  /* 0x00000003ff057210 */ /* 0x000fe400007fe4ff */
[----:B------:R-:W-:Y:S02]  /*1800*/  PLOP3.LUT P0, PT, PT, PT, PT, 0x80, 0x8 ;  /* 0x000000000008781c */ /* 0x000fe40003f0f070 */
[----:B------:R-:W-:Y:S01]  /*1810*/  IADD3 R3, PT, PT, R10, R20, RZ ;  /* 0x000000140a037210 */ /* 0x000fe20007ffe0ff */
[----:B------:R-:W-:Y:S10]  /*1820*/  @!P1 BRA `(.L_x_142) ;  /* 0x0000000000c09947 */ /* 0x000ff40003800000 */
[----:B------:R-:W-:Y:S02]  /*1830*/  PLOP3.LUT P0, PT, PT, PT, PT, 0x8, 0x80 ;  /* 0x000000000080781c */ /* 0x000fe40003f0e170 */
[----:B------:R-:W-:-:S11]  /*1840*/  IADD3 R13, PT, PT, R11, -0x1800, RZ ;  /* 0xffffe8000b0d7810 */ /* 0x000fd60007ffe0ff */
.L_x_143:
        /* <DEDUP_REMOVED lines=46> */
.L_x_142:
[----:B------:R-:W-:Y:S05]  /*1b30*/  BSYNC.RECONVERGENT B2 ;  /* 0x0000000000027941 */ /* 0x000fea0003800200 */
.L_x_141:
        /* <DEDUP_REMOVED lines=31> */
.L_x_145:
[----:B------:R-:W-:Y:S05]  /*1d30*/  BSYNC.RECONVERGENT B2 ;  /* 0x0000000000027941 */ /* 0x000fea0003800200 */
.L_x_144:
        /* <DEDUP_REMOVED lines=9> */
[----:B----4-:R-:W-:-:S04]  /*1dd0*/  FADD R0, R0, R3 ;  /* 0x0000000300007221 */ /* 0x010fc80000000000 */
[----:B--2---:R-:W-:-:S04]  /*1de0*/  FADD R0, R0, R9 ;  /* 0x0000000900007221 */ /* 0x004fc80000000000 */
[----:B---3--:R-:W-:-:S07]  /*1df0*/  FADD R0, R0, R11 ;  /* 0x0000000b00007221 */ /* 0x008fce0000000000 */
.L_x_137:
[----:B------:R-:W-:Y:S05]  /*1e00*/  BSYNC.RECONVERGENT B1 ;  /* 0x0000000000017941 */ /* 0x000fea0003800200 */
.L_x_135:
        /* <DEDUP_REMOVED lines=32> */
[----:B---3--:R-:W0:Y:S04]  /*2010*/  LDS.128 R4, [UR4+0x10] ;  /* 0x00001004ff047984 */ /* 0x008e280008000c00 */
        /* <DEDUP_REMOVED lines=19> */
.L_x_118:
        /* <DEDUP_REMOVED lines=12> */
.L_x_148:
[----:B------:R-:W-:Y:S05]  /*2210*/  BSYNC.RECONVERGENT B1 ;  /* 0x0000000000017941 */ /* 0x000fea0003800200 */
.L_x_147:
        /* <DEDUP_REMOVED lines=16> */
.L_x_153:
        /* <DEDUP_REMOVED lines=9> */
.L_x_152:
[----:B------:R-:W-:Y:S05]  /*23b0*/  BSYNC.RECONVERGENT B2 ;  /* 0x0000000000027941 */ /* 0x000fea0003800200 */
.L_x_151:
        /* <DEDUP_REMOVED lines=8> */
.L_x_156:
        /* <DEDUP_REMOVED lines=43> */
.L_x_155:
[----:B------:R-:W-:Y:S05]  /*26f0*/  BSYNC.RECONVERGENT B2 ;  /* 0x0000000000027941 */ /* 0x000fea0003800200 */
.L_x_154:
        /* <DEDUP_REMOVED lines=26> */
.L_x_158:
[----:B------:R-:W-:Y:S05]  /*28a0*/  BSYNC.RECONVERGENT B2 ;  /* 0x0000000000027941 */ /* 0x000fea0003800200 */
.L_x_157:
        /* <DEDUP_REMOVED lines=12> */
.L_x_150:
[----:B------:R-:W-:Y:S05]  /*2970*/  BSYNC.RECONVERGENT B1 ;  /* 0x0000000000017941 */ /* 0x000fea0003800200 */
.L_x_149:
[----:B------:R-:W-:Y:S02]  /*2980*/  ISETP.GE.AND P0, PT, R3, 0x200, PT ;  /* 0x000002000300780c */ /* 0x000fe40003f06270 */
[----:B0----5:R-:W-:-:S11]  /*2990*/  MOV R5, R0 ;  /* 0x0000000000057202 */ /* 0x021fd60000000f00 */
[----:B------:R-:W-:Y:S05]  /*29a0*/  @!P0 BRA `(.L_x_159) ;  /* 0x0000000000d08947 */ /* 0x000fea0003800000 */
[----:B------:R-:W0:Y:S01]  /*29b0*/  S2R R7, SR_LANEID ;  /* 0x0000000000077919 */ /* 0x000e220000000000 */
[----:B------:R-:W1:Y:S02]  /*29c0*/  SHFL.DOWN PT, R0, R5, 0x1, 0x1f ;  /* 0x08201f0005007f89 */ /* 0x000e6400000e0000 */
[----:B-1----:R-:W-:Y:S01]  /*29d0*/  FADD R0, R0, R5 ;  /* 0x0000000500007221 */ /* 0x002fe20000000000 */
[C---:B0-----:R-:W-:Y:S02]  /*29e0*/  ISETP.GT.AND P0, PT, R7.reuse, 0x1e, PT ;  /* 0x0000001e0700780c */ /* 0x041fe40003f04270 */
[----:B------:R-:W-:Y:S02]  /*29f0*/  ISETP.NE.AND P1, PT, R7, RZ, PT ;  /* 0x000000ff0700720c */ /* 0x000fe40003f25270 */
[----:B------:R-:W-:Y:S02]  /*2a00*/  FSEL R0, R5, R0, P0 ;  /* 0x0000000005007208 */ /* 0x000fe40000000000 */
[----:B------:R-:W-:-:S03]  /*2a10*/  ISETP.GT.AND P0, PT, R7, 0x1d, PT ;  /* 0x0000001d0700780c */ /* 0x000fc60003f04270 */
[----:B------:R-:W0:Y:S06]  /*2a20*/  SHFL.DOWN PT, R3, R0, 0x2, 0x1f ;  /* 0x08401f0000037f89 */ /* 0x000e2c00000e0000 */
        /* <DEDUP_REMOVED lines=24> */
[----:B--2---:R-:W0:Y:S04]  /*2bb0*/  LDS.128 R4, [UR4+0x10] ;  /* 0x00001004ff047984 */ /* 0x004e280008000c00 */
        /* <DEDUP_REMOVED lines=19> */
.L_x_159:
[----:B------:R-:W0:Y:S01]  /*2cf0*/  S2R R4, SR_LANEID ;  /* 0x0000000000047919 */ /* 0x000e220000000000 */
[----:B------:R-:W-:-:S04]  /*2d00*/  LOP3.LUT R0, R2, 0x3e0, RZ, 0xc0, !PT ;  /* 0x000003e002007812 */ /* 0x000fc800078ec0ff */
[----:B------:R-:W-:Y:S02]  /*2d10*/  IADD3 R6, PT, PT, R0, 0x20, RZ ;  /* 0x0000002000067810 */ /* 0x000fe40007ffe0ff */
[----:B------:R-:W-:Y:S02]  /*2d20*/  LOP3.LUT R0, RZ, R0, RZ, 0x33, !PT ;  /* 0x00000000ff007212 */ /* 0x000fe400078e33ff */
[-C--:B------:R-:W-:Y:S02]  /*2d30*/  ISETP.GT.AND P0, PT, R6, R3.reuse, PT ;  /* 0x000000030600720c */ /* 0x080fe40003f04270 */
[----:B------:R-:W-:-:S04]  /*2d40*/  IADD3 R0, PT, PT, R0, R3, RZ ;  /* 0x0000000300007210 */ /* 0x000fc80007ffe0ff */
[----:B------:R-:W-:-:S05]  /*2d50*/  SEL R6, R0, 0x1f, P0 ;  /* 0x0000001f00067807 */ /* 0x000fca0000000000 */
[----:B------:R-:W1:Y:S01]  /*2d60*/  SHFL.DOWN PT, R0, R5, 0x1, R6 ;  /* 0x0820000005007989 */ /* 0x000e6200000e0006 */
[C---:B0-----:R-:W-:Y:S02]  /*2d70*/  ISETP.GE.AND P0, PT, R4.reuse, R6, PT ;  /* 0x000000060400720c */ /* 0x041fe40003f06270 */
[C---:B------:R-:W-:Y:S02]  /*2d80*/  IADD3 R7, PT, PT, R4.reuse, 0x2, RZ ;  /* 0x0000000204077810 */ /* 0x040fe40007ffe0ff */
[----:B------:R-:W-:-:S09]  /*2d90*/  ISETP.NE.AND P1, PT, R4, RZ, PT ;  /* 0x000000ff0400720c */ /* 0x000fd20003f25270 */
[----:B-1----:R-:W-:Y:S01]  /*2da0*/  @!P0 FADD R5, R0, R5 ;  /* 0x0000000500058221 */ /* 0x002fe20000000000 */
[-C--:B------:R-:W-:Y:S02]  /*2db0*/  ISETP.GT.AND P0, PT, R7, R6.reuse, PT ;  /* 0x000000060700720c */ /* 0x080fe40003f04270 */
[----:B------:R-:W-:Y:S01]  /*2dc0*/  IADD3 R7, PT, PT, R4, 0x4, RZ ;  /* 0x0000000404077810 */ /* 0x000fe20007ffe0ff */
[----:B------:R-:W0:Y:S01]  /*2dd0*/  @!P1 S2R R8, SR_CgaCtaId ;  /* 0x0000000000089919 */ /* 0x000e220000008800 */
        /* <DEDUP_REMOVED lines=31> */
[----:B-1----:R-:W1:Y:S04]  /*2fd0*/  LDS.128 R4, [UR4+0x20] ;  /* 0x00002004ff047984 */ /* 0x002e680008000c00 */
        /* <DEDUP_REMOVED lines=29> */
.L_x_146:
        /* <DEDUP_REMOVED lines=28> */
[----:B------:R-:W-:Y:S02]  /*3370*/  HFMA2 R11, -RZ, RZ, 0, 0.0078125 ;  /* 0x00002000ff0b7431 */ /* 0x000fe400000001ff */
        /* <DEDUP_REMOVED lines=11> */
.L_x_162:
[----:B------:R-:W-:-:S05]  /*3430*/  IMAD.WIDE R2, R11, 0x4, R4 ;  /* 0x000000040b027825 */ /* 0x000fca00078e0204 */
        /* <DEDUP_REMOVED lines=15> */
[----:B------:R0:W5:Y:S02]  /*3530*/  LDG.E.CONSTANT R18, desc[UR6][R2.64+0x7800] ;  /* 0x0078000602127981 */ /* 0x000164000c1e9900 */
[----:B0-----:R-:W-:-:S04]  /*3540*/  MOV R3, R7 ;  /* 0x0000000700037202 */ /* 0x001fc80000000f00 */
[----:B------:R-:W-:-:S04]  /*3550*/  IADD3 R2, PT, PT, -R11, R3, RZ ;  /* 0x000000030b027210 */ /* 0x000fc80007ffe1ff */
[----:B------:R-:W-:Y:S01]  /*3560*/  ISETP.GE.AND P0, PT, R2, 0x2000, PT ;  /* 0x000020000200780c */ /* 0x000fe20003f06270 */
        /* <DEDUP_REMOVED lines=17> */
[----:B------:R-:W-:-:S04]  /*3680*/  IADD3 R11, PT, PT, R11, 0x2000, RZ ;  /* 0x000020000b0b7810 */ /* 0x000fc80007ffe0ff */
[----:B------:R-:W-:-:S13]  /*3690*/  ISETP.GT.AND P0, PT, R11, R6, PT ;  /* 0x000000060b00720c */ /* 0x000fda0003f04270 */
[----:B------:R-:W-:Y:S05]  /*36a0*/  @!P0 BRA `(.L_x_162) ;  /* 0xfffffffc00608947 */ /* 0x000fea000383ffff */
.L_x_160:
        /* <DEDUP_REMOVED lines=20> */
.L_x_166:
        /* <DEDUP_REMOVED lines=8> */
.L_x_165:
[----:B------:R-:W-:Y:S05]  /*3870*/  BSYNC.RECONVERGENT B2 ;  /* 0x0000000000027941 */ /* 0x000fea0003800200 */
.L_x_164:
        /* <DEDUP_REMOVED lines=16> */
.L_x_169:
        /* <DEDUP_REMOVED lines=46> */
.L_x_168:
[----:B------:R-:W-:Y:S05]  /*3c60*/  BSYNC.RECONVERGENT B2 ;  /* 0x0000000000027941 */ /* 0x000fea0003800200 */
.L_x_167:
        /* <DEDUP_REMOVED lines=31> */
.L_x_171:
[----:B------:R-:W-:Y:S05]  /*3e60*/  BSYNC.RECONVERGENT B2 ;  /* 0x0000000000027941 */ /* 0x000fea0003800200 */
.L_x_170:
        /* <DEDUP_REMOVED lines=12> */
.L_x_163:
[----:B------:R-:W-:Y:S05]  /*3f30*/  BSYNC.RECONVERGENT B1 ;  /* 0x0000000000017941 */ /* 0x000fea0003800200 */
.L_x_161:
        /* <DEDUP_REMOVED lines=50> */
[----:B------:R-:W-:-:S07]  /*4260*/  FADD R0, R18, R19 ;  /* 0x0000001312007221 */ /* 0x000fce0000000000 */
.L_x_133:
[----:B------:R-:W-:Y:S05]  /*4270*/  BSYNC.RECONVERGENT B0 ;  /* 0x0000000000007941 */ /* 0x000fea0003800200 */
.L_x_117:
[----:B------:R-:W-:Y:S05]  /*4280*/  @P0 EXIT ;  /* 0x000000000000094d */ /* 0x000fea0003800000 */
[----:B------:R-:W5:Y:S01]  /*4290*/  LDCU.64 UR4, c[0x0][0x398] ;  /* 0x00007300ff0477ac */ /* 0x000f620008000a00 */
[----:B0-234-:R-:W0:Y:S01]  /*42a0*/  LDC.64 R4, c[0x0][0x388] ;  /* 0x0000e200ff047b82 */ /* 0x01de220000000a00 */
[----:B-----5:R-:W2:Y:S02]  /*42b0*/  F2F.F32.F64 R3, UR4 ;  /* 0x0000000400037d10 */ /* 0x020ea40008301000 */
[----:B--2---:R-:W-:-:S06]  /*42c0*/  FADD R3, R3, R0 ;  /* 0x0000000003037221 */ /* 0x004fcc0000000000 */
[----:B------:R-:W0:Y:S02]  /*42d0*/  F2F.F64.F32 R2, R3 ;  /* 0x0000000300027310 */ /* 0x000e240000201800 */
[----:B0-----:R-:W-:Y:S01]  /*42e0*/  STG.E.64 desc[UR6][R4.64], R2 ;  /* 0x0000000204007986 */ /* 0x001fe2000c101b06 */
[----:B------:R-:W-:Y:S05]  /*42f0*/  EXIT ;  /* 0x000000000000794d */ /* 0x000fea0003800000 */
.L_x_172:
        /* <DEDUP_REMOVED lines=16> */
.L_x_281:


//--------------------- .text._ZN3cub18CUB_300001_SM_10006detail6reduce18DeviceReduceKernelINS2_10policy_hubIfjN4cuda3std3__44plusIfEEE10Policy1000EN6thrust24THRUST_300001_SM_1000_NS6detail15normal_iteratorINSD_10device_ptrIfEEEEjS9_fNS7_10__identityEEEvT0_PT3_T1_NS0_13GridEvenShareISN_EET2_T4_ --------------------------
	.section	.text._ZN3cub18CUB_300001_SM_10006detail6reduce18DeviceReduceKernelINS2_10policy_hubIfjN4cuda3std3__44plusIfEEE10Policy1000EN6thrust24THRUST_300001_SM_1000_NS6detail15normal_iteratorINSD_10device_ptrIfEEEEjS9_fNS7_10__identityEEEvT0_PT3_T1_NS0_13GridEvenShareISN_EET2_T4_,"ax",@progbits
	.align	128
        .global         _ZN3cub18CUB_300001_SM_10006detail6reduce18DeviceReduceKernelINS2_10policy_hubIfjN4cuda3std3__44plusIfEEE10Policy1000EN6thrust24THRUST_300001_SM_1000_NS6detail15normal_iteratorINSD_10device_ptrIfEEEEjS9_fNS7_10__identityEEEvT0_PT3_T1_NS0_13GridEvenShareISN_EET2_T4_
        .type           _ZN3cub18CUB_300001_SM_10006detail6reduce18DeviceReduceKernelINS2_10policy_hubIfjN4cuda3std3__44plusIfEEE10Policy1000EN6thrust24THRUST_300001_SM_1000_NS6detail15normal_iteratorINSD_10device_ptrIfEEEEjS9_fNS7_10__identityEEEvT0_PT3_T1_NS0_13GridEvenShareISN_EET2_T4_,@function
        .size           _ZN3cub18CUB_300001_SM_10006detail6reduce18DeviceReduceKernelINS2_10policy_hubIfjN4cuda3std3__44plusIfEEE10Policy1000EN6thrust24THRUST_300001_SM_1000_NS6detail15normal_iteratorINSD_10device_ptrIfEEEEjS9_fNS7_10__identityEEEvT0_PT3_T1_NS0_13GridEvenShareISN_EET2_T4_,(.L_x_282 - _ZN3cub18CUB_300001_SM_10006detail6reduce18DeviceReduceKernelINS2_10policy_hubIfjN4cuda3std3__44plusIfEEE10Policy1000EN6thrust24THRUST_300001_SM_1000_NS6detail15normal_iteratorINSD_10device_ptrIfEEEEjS9_fNS7_10__identityEEEvT0_PT3_T1_NS0_13GridEvenShareISN_EET2_T4_)
        .other          _ZN3cub18CUB_300001_SM_10006detail6reduce18DeviceReduceKernelINS2_10policy_hubIfjN4cuda3std3__44plusIfEEE10Policy1000EN6thrust24THRUST_300001_SM_1000_NS6detail15normal_iteratorINSD_10device_ptrIfEEEEjS9_fNS7_10__identityEEEvT0_PT3_T1_NS0_13GridEvenShareISN_EET2_T4_,@"STO_CUDA_ENTRY STV_DEFAULT"
_ZN3cub18CUB_300001_SM_10006detail6reduce18DeviceReduceKernelINS2_10policy_hubIfjN4cuda3std3__44plusIfEEE10Policy1000EN6thrust24THRUST_300001_SM_1000_NS6detail15normal_iteratorINSD_10device_ptrIfEEEEjS9_fNS7_10__identityEEEvT0_PT3_T1_NS0_13GridEvenShareISN_EET2_T4_:
.text._ZN3cub18CUB_300001_SM_10006detail6reduce18DeviceReduceKernelINS2_10policy_hubIfjN4cuda3std3__44plusIfEEE10Policy1000EN6thrust24THRUST_300001_SM_1000_NS6detail15normal_iteratorINSD_10device_ptrIfEEEEjS9_fNS7_10__identityEEEvT0_PT3_T1_NS0_13GridEvenShareISN_EET2_T4_:
[----:B------:R-:W-:Y:S01]  /*0000*/  LDC R1, c[0x0][0x37c] ;  /* 0x0000df00ff017b82 */ /* 0x000fe20000000800 */
[----:B------:R-:W0:Y:S07]  /*0010*/  S2R R3, SR_CTAID.X ;  /* 0x0000000000037919 */ /* 0x000e2e0000002500 */
[----:B------:R-:W1:Y:S01]  /*0020*/  LDC.64 R6, c[0x0][0x3a8] ;  /* 0x0000ea00ff067b82 */ /* 0x000e620000000a00 */
[----:B------:R-:W2:Y:S01]  /*0030*/  LDCU.64 UR6, c[0x0][0x358] ;  /* 0x00006b00ff0677ac */ /* 0x000ea20008000a00 */
[----:B------:R-:W-:Y:S01]  /*0040*/  BSSY.RECONVERGENT B0, `(.L_x_173) ;  /* 0x000027a000007945 */ /* 0x000fe20003800200 */
[----:B-1----:R-:W-:Y:S01]  /*0050*/  SHF.L.U32 R13, R7, 0xd, RZ ;  /* 0x0000000d070d7819 */ /* 0x002fe200000006ff */
[----:B0-----:R-:W-:-:S05]  /*0060*/  IMAD R0, R3, -0x2000, R6 ;  /* 0xffffe00003007824 */ /* 0x001fca00078e0206 */
[----:B------:R-:W-:-:S13]  /*0070*/  ISETP.GT.U32.AND P0, PT, R0, 0x1fff, PT ;  /* 0x00001fff0000780c */ /* 0x000fda0003f04070 */
[----:B--2---:R-:W-:Y:S05]  /*0080*/  @P0 BRA `(.L_x_174) ;  /* 0x0000001000d40947 */ /* 0x004fea0003800000 */
[----:B------:R-:W0:Y:S01]  /*0090*/  S2R R2, SR_TID.X ;  /* 0x0000000000027919 */ /* 0x000e220000002100 */
[----:B------:R-:W-:Y:S01]  /*00a0*/  BSSY.RECONVERGENT B1, `(.L_x_175) ;  /* 0x000000a000017945 */ /* 0x000fe20003800200 */
[----:B------:R-:W-:Y:S01]  /*00b0*/  HFMA2 R15, -RZ, RZ, 0, 0 ;  /* 0x00000000ff0f7431 */ /* 0x000fe200000001ff */
[----:B0-----:R-:W-:Y:S02]  /*00c0*/  ISETP.GE.U32.AND P0, PT, R2, R0, PT ;  /* 0x000000000200720c */ /* 0x001fe40003f06070 */
[----:B------:R-:W-:-:S11]  /*00d0*/  MOV R4, R2 ;  /* 0x0000000200047202 */ /* 0x000fd60000000f00 */
[----:B------:R-:W-:Y:S05]  /*00e0*/  @P0 BRA `(.L_x_176) ;  /* 0x0000000000140947 */ /* 0x000fea0003800000 */
[----:B------:R-:W0:Y:S01]  /*00f0*/  LDC.64 R8, c[0x0][0x380] ;  /* 0x0000e000ff087b82 */ /* 0x000e220000000a00 */
[----:B------:R-:W-:-:S05]  /*0100*/  LEA R5, R3, R2, 0xd ;  /* 0x0000000203057211 */ /* 0x000fca00078e68ff */
[----:B0-----:R-:W-:-:S05]  /*0110*/  IMAD.WIDE.U32 R8, R5, 0x4, R8 ;  /* 0x0000000405087825 */ /* 0x001fca00078e0008 */
[----:B------:R0:W5:Y:S01]  /*0120*/  LDG.E R15, desc[UR6][R8.64] ;  /* 0x00000006080f7981 */ /* 0x000162000c1e1900 */
[----:B------:R-:W-:-:S07]  /*0130*/  IADD3 R4, PT, PT, R2, 0x200, RZ ;  /* 0x0000020002047810 */ /* 0x000fce0007ffe0ff */
.L_x_176:
[----:B------:R-:W-:Y:S05]  /*0140*/  BSYNC.RECONVERGENT B1 ;  /* 0x0000000000017941 */ /* 0x000fea0003800200 */
.L_x_175:
[----:B------:R-:W-:Y:S01]  /*0150*/  ISETP.GE.U32.AND P0, PT, R4, R0, PT ;  /* 0x000000000400720c */ /* 0x000fe20003f06070 */
[----:B------:R-:W-:-:S12]  /*0160*/  BSSY.RECONVERGENT B1, `(.L_x_177) ;  /* 0x00000a5000017945 */ /* 0x000fd80003800200 */
[----:B------:R-:W-:Y:S05]  /*0170*/  @P0 BRA `(.L_x_178) ;  /* 0x00000008008c0947 */ /* 0x000fea0003800000 */
[----:B------:R-:W-:Y:S01]  /*0180*/  LOP3.LUT R5, RZ, R4, RZ, 0x33, !PT ;  /* 0x00000004ff057212 */ /* 0x000fe200078e33ff */
[----:B------:R-:W-:Y:S03]  /*0190*/  BSSY.RECONVERGENT B2, `(.L_x_179) ;  /* 0x0000053000027945 */ /* 0x000fe60003800200 */
[----:B------:R-:W-:-:S05]  /*01a0*/  IADD3 R6, PT, PT, R5, R6, RZ ;  /* 0x0000000605067210 */ /* 0x000fca0007ffe0ff */
[----:B------:R-:W-:-:S05]  /*01b0*/  IMAD R6, R3, -0x2000, R6 ;  /* 0xffffe00003067824 */ /* 0x000fca00078e0206 */
[C---:B------:R-:W-:Y:S02]  /*01c0*/  ISETP.GE.U32.AND P0, PT, R6.reuse, 0x1e00, PT ;  /* 0x00001e000600780c */ /* 0x040fe40003f06070 */
[----:B------:R-:W-:-:S04]  /*01d0*/  LEA.HI R5, R6, 0x1, RZ, 0x17 ;  /* 0x0000000106057811 */ /* 0x000fc800078fb8ff */
[----:B------:R-:W-:-:S07]  /*01e0*/  LOP3.LUT R6, R5, 0xf, RZ, 0xc0, !PT ;  /* 0x0000000f05067812 */ /* 0x000fce00078ec0ff */
[----:B------:R-:W-:Y:S05]  /*01f0*/  @!P0 BRA `(.L_x_180) ;  /* 0x0000000400308947 */ /* 0x000fea0003800000 */
[----:B------:R-:W-:Y:S01]  /*0200*/  LOP3.LUT R10, R5, 0xfffff0, RZ, 0xc0, !PT ;  /* 0x00fffff0050a7812 */ /* 0x000fe200078ec0ff */
[----:B------:R-:W-:Y:S01]  /*0210*/  BSSY.RECONVERGENT B3, `(.L_x_181) ;  /* 0x0000049000037945 */ /* 0x000fe20003800200 */
[----:B0-----:R-:W-:Y:S02]  /*0220*/  LOP3.LUT R9, R4, 0x1000, RZ, 0xfc, !PT ;  /* 0x0000100004097812 */ /* 0x001fe400078efcff */
[----:B------:R-:W-:Y:S02]  /*0230*/  LEA R4, R3, R4, 0xd ;  /* 0x0000000403047211 */ /* 0x000fe400078e68ff */
[----:B------:R-:W-:-:S07]  /*0240*/  IADD3 R10, PT, PT, -R10, RZ, RZ ;  /* 0x000000ff0a0a7210 */ /* 0x000fce0007ffe1ff */
.L_x_182:
[----:B------:R-:W0:Y:S02]  /*0250*/  LDC.64 R12, c[0x0][0x380] ;  /* 0x0000e000ff0c7b82 */ /* 0x000e240000000a00 */
[----:B0-----:R-:W-:-:S05]  /*0260*/  IMAD.WIDE.U32 R22, R4, 0x4, R12 ;  /* 0x0000000404167825 */ /* 0x001fca00078e000c */
[----:B------:R0:W2:Y:S01]  /*0270*/  LDG.E R8, desc[UR6][R22.64] ;  /* 0x0000000616087981 */ /* 0x0000a2000c1e1900 */
[C---:B------:R-:W-:Y:S02]  /*0280*/  IADD3 R25, PT, PT, R4.reuse, 0x200, RZ ;  /* 0x0000020004197810 */ /* 0x040fe40007ffe0ff */
[C---:B------:R-:W-:Y:S02]  /*0290*/  IADD3 R21, PT, PT, R4.reuse, 0x400, RZ ;  /* 0x0000040004157810 */ /* 0x040fe40007ffe0ff */
[C---:B------:R-:W-:Y:S01]  /*02a0*/  IADD3 R17, PT, PT, R4.reuse, 0x600, RZ ;  /* 0x0000060004117810 */ /* 0x040fe20007ffe0ff */
[----:B------:R-:W-:Y:S01]  /*02b0*/  IMAD.WIDE.U32 R24, R25, 0x4, R12 ;  /* 0x0000000419187825 */ /* 0x000fe200078e000c */
[----:B------:R-:W-:-:S03]  /*02c0*/  IADD3 R19, PT, PT, R4, 0x800, RZ ;  /* 0x0000080004137810 */ /* 0x000fc60007ffe0ff */
[--C-:B------:R-:W-:Y:S01]  /*02d0*/  IMAD.WIDE.U32 R20, R21, 0x4, R12.reuse ;  /* 0x0000000415147825 */ /* 0x100fe200078e000c */
[----:B------:R-:W3:Y:S01]  /*02e0*/  LDG.E R7, desc[UR6][R24.64] ;  /* 0x0000000618077981 */ /* 0x000ee2000c1e1900 */
[C---:B------:R-:W-:Y:S02]  /*02f0*/  IADD3 R11, PT, PT, R4.reuse, 0xa00, RZ ;  /* 0x00000a00040b7810 */ /* 0x040fe40007ffe0ff */
[--C-:B------:R-:W-:Y:S01]  /*0300*/  IMAD.WIDE.U32 R16, R17, 0x4, R12.reuse ;  /* 0x0000000411107825 */ /* 0x100fe200078e000c */
[----:B------:R1:W4:Y:S01]  /*0310*/  LDG.E R29, desc[UR6][R20.64] ;  /* 0x00000006141d7981 */ /* 0x000322000c1e1900 */
[C---:B------:R-:W-:Y:S02]  /*0320*/  IADD3 R14, PT, PT, R4.reuse, 0xc00, RZ ;  /* 0x00000c00040e7810 */ /* 0x040fe40007ffe0ff */
[--C-:B------:R-:W-:Y:S01]  /*0330*/  IMAD.WIDE.U32 R18, R19, 0x4, R12.reuse ;  /* 0x0000000413127825 */ /* 0x100fe200078e000c */
[----:B------:R1:W4:Y:S03]  /*0340*/  LDG.E R28, desc[UR6][R16.64] ;  /* 0x00000006101c7981 */ /* 0x000326000c1e1900 */
[----:B0-----:R-:W-:Y:S01]  /*0350*/  IMAD.WIDE.U32 R22, R11, 0x4, R12 ;  /* 0x000000040b167825 */ /* 0x001fe200078e000c */
[----:B------:R-:W4:Y:S01]  /*0360*/  LDG.E R27, desc[UR6][R18.64] ;  /* 0x00000006121b7981 */ /* 0x000f22000c1e1900 */
[----:B------:R-:W-:-:S02]  /*0370*/  IADD3 R11, PT, PT, R4, 0xe00, RZ ;  /* 0x00000e00040b7810 */ /* 0x000fc40007ffe0ff */
[--C-:B-1----:R-:W-:Y:S01]  /*0380*/  IMAD.WIDE.U32 R20, R14, 0x4, R12.reuse ;  /* 0x000000040e147825 */ /* 0x102fe200078e000c */
[----:B------:R0:W4:Y:S01]  /*0390*/  LDG.E R26, desc[UR6][R22.64] ;  /* 0x00000006161a7981 */ /* 0x000122000c1e1900 */
[C---:B------:R-:W-:Y:S02]  /*03a0*/  IADD3 R14, PT, PT, R4.reuse, 0x1000, RZ ;  /* 0x00001000040e7810 */ /* 0x040fe40007ffe0ff */
[C---:B------:R-:W-:Y:S01]  /*03b0*/  IADD3 R24, PT, PT, R4.reuse, 0x1200, RZ ;  /* 0x0000120004187810 */ /* 0x040fe20007ffe0ff */
[--C-:B------:R-:W-:Y:S01]  /*03c0*/  IMAD.WIDE.U32 R16, R11, 0x4, R12.reuse ;  /* 0x000000040b107825 */ /* 0x100fe200078e000c */
[----:B------:R1:W4:Y:S01]  /*03d0*/  LDG.E R25, desc[UR6][R20.64] ;  /* 0x0000000614197981 */ /* 0x000322000c1e1900 */
[----:B------:R-:W-:Y:S02]  /*03e0*/  IADD3 R11, PT, PT, R4, 0x1400, RZ ;  /* 0x00001400040b7810 */ /* 0x000fe40007ffe0ff */
[--C-:B0-----:R-:W-:Y:S02]  /*03f0*/  IMAD.WIDE.U32 R22, R24, 0x4, R12.reuse ;  /* 0x0000000418167825 */ /* 0x101fe400078e000c */
[----:B------:R0:W4:Y:S02]  /*0400*/  LDG.E R24, desc[UR6][R16.64] ;  /* 0x0000000610187981 */ /* 0x000124000c1e1900 */
[--C-:B-1----:R-:W-:Y:S01]  /*0410*/  IMAD.WIDE.U32 R20, R14, 0x4, R12.reuse ;  /* 0x000000040e147825 */ /* 0x102fe200078e000c */
[C---:B------:R-:W-:Y:S01]  /*0420*/  IADD3 R14, PT, PT, R4.reuse, 0x1600, RZ ;  /* 0x00001600040e7810 */ /* 0x040fe20007ffe0ff */
[----:B------:R1:W4:Y:S04]  /*0430*/  LDG.E R18, desc[UR6][R22.64] ;  /* 0x0000000616127981 */ /* 0x000328000c1e1900 */
[----:B------:R1:W4:Y:S01]  /*0440*/  LDG.E R19, desc[UR6][R20.64] ;  /* 0x0000000614137981 */ /* 0x000322000c1e1900 */
[----:B0-----:R-:W-:Y:S01]  /*0450*/  IMAD.WIDE.U32 R16, R11, 0x4, R12 ;  /* 0x000000040b107825 */ /* 0x001fe200078e000c */
[----:B-1----:R-:W-:-:S04]  /*0460*/  IADD3 R23, PT, PT, R4, 0x1800, RZ ;  /* 0x0000180004177810 */ /* 0x002fc80007ffe0ff */
[----:B------:R0:W4:Y:S01]  /*0470*/  LDG.E R11, desc[UR6][R16.64] ;  /* 0x00000006100b7981 */ /* 0x000122000c1e1900 */
[C---:B------:R-:W-:Y:S01]  /*0480*/  IADD3 R21, PT, PT, R4.reuse, 0x1a00, RZ ;  /* 0x00001a0004157810 */ /* 0x040fe20007ffe0ff */
[----:B0-----:R-:W-:Y:S01]  /*0490*/  IMAD.WIDE.U32 R16, R23, 0x4, R12 ;  /* 0x0000000417107825 */ /* 0x001fe200078e000c */
[----:B------:R-:W-:-:S03]  /*04a0*/  IADD3 R23, PT, PT, R4, 0x1c00, RZ ;  /* 0x00001c0004177810 */ /* 0x000fc60007ffe0ff */
[--C-:B------:R-:W-:Y:S02]  /*04b0*/  IMAD.WIDE.U32 R20, R21, 0x4, R12.reuse ;  /* 0x0000000415147825 */ /* 0x100fe400078e000c */
[----:B------:R-:W4:Y:S02]  /*04c0*/  LDG.E R16, desc[UR6][R16.64] ;  /* 0x0000000610107981 */ /* 0x000f24000c1e1900 */
[----:B------:R-:W-:Y:S02]  /*04d0*/  IMAD.WIDE.U32 R22, R23, 0x4, R12 ;  /* 0x0000000417167825 */ /* 0x000fe400078e000c */
[----:B------:R-:W4:Y:S04]  /*04e0*/  LDG.E R20, desc[UR6][R20.64] ;  /* 0x0000000614147981 */ /* 0x000f28000c1e1900 */
[----:B------:R-:W4:Y:S01]  /*04f0*/  LDG.E R22, desc[UR6][R22.64] ;  /* 0x0000000616167981 */ /* 0x000f22000c1e1900 */
[----:B--2--5:R-:W-:Y:S01]  /*0500*/  FADD R8, R8, R15 ;  /* 0x0000000f08087221 */ /* 0x024fe20000000000 */
[----:B------:R-:W-:-:S06]  /*0510*/  IMAD.WIDE.U32 R14, R14, 0x4, R12 ;  /* 0x000000040e0e7825 */ /* 0x000fcc00078e000c */
[----:B------:R0:W2:Y:S02]  /*0520*/  LDG.E R14, desc[UR6][R14.64] ;  /* 0x000000060e0e7981 */ /* 0x0000a4000c1e1900 */
[----:B0-----:R-:W-:-:S05]  /*0530*/  IADD3 R15, PT, PT, R4, 0x1e00, RZ ;  /* 0x00001e00040f7810 */ /* 0x001fca0007ffe0ff */
[----:B------:R-:W-:-:S06]  /*0540*/  IMAD.WIDE.U32 R12, R15, 0x4, R12 ;  /* 0x000000040f0c7825 */ /* 0x000fcc00078e000c */
[----:B------:R-:W2:Y:S01]  /*0550*/  LDG.E R12, desc[UR6][R12.64] ;  /* 0x000000060c0c7981 */ /* 0x000ea2000c1e1900 */
        /* <DEDUP_REMOVED lines=8> */
[----:B------:R-:W-:Y:S01]  /*05e0*/  FADD R18, R19, R18 ;  /* 0x0000001213127221 */ /* 0x000fe20000000000 */
[----:B------:R-:W-:-:S03]  /*05f0*/  IADD3 R10, PT, PT, R10, 0x10, RZ ;  /* 0x000000100a0a7810 */ /* 0x000fc60007ffe0ff */
[----:B------:R-:W-:Y:S01]  /*0600*/  FADD R11, R18, R11 ;  /* 0x0000000b120b7221 */ /* 0x000fe20000000000 */
[----:B------:R-:W-:Y:S02]  /*0610*/  ISETP.NE.AND P0, PT, R10, RZ, PT ;  /* 0x000000ff0a00720c */ /* 0x000fe40003f05270 */
[----:B------:R-:W-:Y:S02]  /*0620*/  IADD3 R9, PT, PT, R9, 0x2000, RZ ;  /* 0x0000200009097810 */ /* 0x000fe40007ffe0ff */
[----:B------:R-:W-:Y:S01]  /*0630*/  IADD3 R4, PT, PT, R4, 0x2000, RZ ;  /* 0x0000200004047810 */ /* 0x000fe20007ffe0ff */
[----:B--2---:R-:W-:-:S04]  /*0640*/  FADD R11, R11, R14 ;  /* 0x0000000e0b0b7221 */ /* 0x004fc80000000000 */
[----:B------:R-:W-:-:S04]  /*0650*/  FADD R11, R11, R16 ;  /* 0x000000100b0b7221 */ /* 0x000fc80000000000 */
[----:B------:R-:W-:-:S04]  /*0660*/  FADD R11, R11, R20 ;  /* 0x000000140b0b7221 */ /* 0x000fc80000000000 */
[----:B------:R-:W-:-:S04]  /*0670*/  FADD R11, R11, R22 ;  /* 0x000000160b0b7221 */ /* 0x000fc80000000000 */
[----:B------:R-:W-:Y:S01]  /*0680*/  FADD R15, R11, R12 ;  /* 0x0000000c0b0f7221 */ /* 0x000fe20000000000 */
[----:B------:R-:W-:Y:S06]  /*0690*/  @P0 BRA `(.L_x_182) ;  /* 0xfffffff800ec0947 */ /* 0x000fec000383ffff */
[----:B------:R-:W-:Y:S05]  /*06a0*/  BSYNC.RECONVERGENT B3 ;  /* 0x0000000000037941 */ /* 0x000fea0003800200 */
.L_x_181:
[----:B------:R-:W-:-:S07]  /*06b0*/  IADD3 R4, PT, PT, R9, -0x1000, RZ ;  /* 0xfffff00009047810 */ /* 0x000fce0007ffe0ff */
.L_x_180:
[----:B------:R-:W-:Y:S05]  /*06c0*/  BSYNC.RECONVERGENT B2 ;  /* 0x0000000000027941 */ /* 0x000fea0003800200 */
.L_x_179:
[----:B------:R-:W-:-:S13]  /*06d0*/  ISETP.NE.AND P0, PT, R6, RZ, PT ;  /* 0x000000ff0600720c */ /* 0x000fda0003f05270 */
[----:B------:R-:W-:Y:S05]  /*06e0*/  @!P0 BRA `(.L_x_178) ;  /* 0x0000000400308947 */ /* 0x000fea0003800000 */
[----:B------:R-:W-:Y:S01]  /*06f0*/  ISETP.GE.U32.AND P0, PT, R6, 0x8, PT ;  /* 0x000000080600780c */ /* 0x000fe20003f06070 */
[----:B------:R-:W-:Y:S01]  /*0700*/  BSSY.RECONVERGENT B2, `(.L_x_183) ;  /* 0x0000026000027945 */ /* 0x000fe20003800200 */
[----:B------:R-:W-:-:S04]  /*0710*/  LOP3.LUT R22, R5, 0x7, RZ, 0xc0, !PT ;  /* 0x0000000705167812 */ /* 0x000fc800078ec0ff */
[----:B------:R-:W-:-:S07]  /*0720*/  ISETP.NE.AND P1, PT, R22, RZ, PT ;  /* 0x000000ff1600720c */ /* 0x000fce0003f25270 */
[----:B------:R-:W-:Y:S06]  /*0730*/  @!P0 BRA `(.L_x_184) ;  /* 0x0000000000888947 */ /* 0x000fec0003800000 */
[----:B------:R-:W1:Y:S01]  /*0740*/  LDC.64 R6, c[0x0][0x380] ;  /* 0x0000e000ff067b82 */ /* 0x000e620000000a00 */
[----:B------:R-:W-:-:S04]  /*0750*/  LEA R19, R3, R4, 0xd ;  /* 0x0000000403137211 */ /* 0x000fc800078e68ff */
[C---:B------:R-:W-:Y:S02]  /*0760*/  IADD3 R17, PT, PT, R19.reuse, 0x200, RZ ;  /* 0x0000020013117810 */ /* 0x040fe40007ffe0ff */
[C---:B------:R-:W-:Y:S02]  /*0770*/  IADD3 R21, PT, PT, R19.reuse, 0x400, RZ ;  /* 0x0000040013157810 */ /* 0x040fe40007ffe0ff */
[C---:B------:R-:W-:Y:S02]  /*0780*/  IADD3 R13, PT, PT, R19.reuse, 0x600, RZ ;  /* 0x00000600130d7810 */ /* 0x040fe40007ffe0ff */
[C---:B0-----:R-:W-:Y:S01]  /*0790*/  IADD3 R9, PT, PT, R19.reuse, 0x800, RZ ;  /* 0x0000080013097810 */ /* 0x041fe20007ffe0ff */
[----:B-1----:R-:W-:-:S04]  /*07a0*/  IMAD.WIDE.U32 R10, R19, 0x4, R6 ;  /* 0x00000004130a7825 */ /* 0x002fc800078e0006 */
[--C-:B------:R-:W-:Y:S01]  /*07b0*/  IMAD.WIDE.U32 R16, R17, 0x4, R6.reuse ;  /* 0x0000000411107825 */ /* 0x100fe200078e0006 */
[----:B------:R0:W2:Y:S03]  /*07c0*/  LDG.E R14, desc[UR6][R10.64] ;  /* 0x000000060a0e7981 */ /* 0x0000a6000c1e1900 */
[--C-:B------:R-:W-:Y:S01]  /*07d0*/  IMAD.WIDE.U32 R20, R21, 0x4, R6.reuse ;  /* 0x0000000415147825 */ /* 0x100fe200078e0006 */
[----:B------:R1:W3:Y:S03]  /*07e0*/  LDG.E R18, desc[UR6][R16.64] ;  /* 0x0000000610127981 */ /* 0x0002e6000c1e1900 */
[--C-:B------:R-:W-:Y:S01]  /*07f0*/  IMAD.WIDE.U32 R12, R13, 0x4, R6.reuse ;  /* 0x000000040d0c7825 */ /* 0x100fe200078e0006 */
[----:B------:R-:W-:Y:S01]  /*0800*/  IADD3 R23, PT, PT, R19, 0xa00, RZ ;  /* 0x00000a0013177810 */ /* 0x000fe20007ffe0ff */
[----:B------:R-:W4:Y:S02]  /*0810*/  LDG.E R20, desc[UR6][R20.64] ;  /* 0x0000000614147981 */ /* 0x000f24000c1e1900 */
[--C-:B------:R-:W-:Y:S01]  /*0820*/  IMAD.WIDE.U32 R8, R9, 0x4, R6.reuse ;  /* 0x0000000409087825 */ /* 0x100fe200078e0006 */
[----:B------:R-:W-:Y:S01]  /*0830*/  IADD3 R25, PT, PT, R19, 0xc00, RZ ;  /* 0x00000c0013197810 */ /* 0x000fe20007ffe0ff */
[----:B------:R-:W4:Y:S02]  /*0840*/  LDG.E R12, desc[UR6][R12.64] ;  /* 0x000000060c0c7981 */ /* 0x000f24000c1e1900 */
[--C-:B0-----:R-:W-:Y:S01]  /*0850*/  IMAD.WIDE.U32 R10, R23, 0x4, R6.reuse ;  /* 0x00000004170a7825 */ /* 0x101fe200078e0006 */
[----:B------:R-:W-:Y:S01]  /*0860*/  IADD3 R19, PT, PT, R19, 0xe00, RZ ;  /* 0x00000e0013137810 */ /* 0x000fe20007ffe0ff */
[----:B------:R-:W4:Y:S02]  /*0870*/  LDG.E R8, desc[UR6][R8.64] ;  /* 0x0000000608087981 */ /* 0x000f24000c1e1900 */
[----:B-1----:R-:W-:-:S02]  /*0880*/  IMAD.WIDE.U32 R16, R25, 0x4, R6 ;  /* 0x0000000419107825 */ /* 0x002fc400078e0006 */
[----:B------:R-:W4:Y:S02]  /*0890*/  LDG.E R11, desc[UR6][R10.64] ;  /* 0x000000060a0b7981 */ /* 0x000f24000c1e1900 */
[----:B------:R-:W-:Y:S02]  /*08a0*/  IMAD.WIDE.U32 R6, R19, 0x4, R6 ;  /* 0x0000000413067825 */ /* 0x000fe400078e0006 */
[----:B------:R-:W4:Y:S04]  /*08b0*/  LDG.E R17, desc[UR6][R16.64] ;  /* 0x0000000610117981 */ /* 0x000f28000c1e1900 */
[----:B------:R-:W4:Y:S01]  /*08c0*/  LDG.E R7, desc[UR6][R6.64] ;  /* 0x0000000606077981 */ /* 0x000f22000c1e1900 */
        /* <DEDUP_REMOVED lines=9> */
.L_x_184:
[----:B------:R-:W-:Y:S05]  /*0960*/  BSYNC.RECONVERGENT B2 ;  /* 0x0000000000027941 */ /* 0x000fea0003800200 */
.L_x_183:
[----:B------:R-:W-:Y:S05]  /*0970*/  @!P1 BRA `(.L_x_178) ;  /* 0x00000000008c9947 */ /* 0x000fea0003800000 */
[----:B------:R-:W-:Y:S01]  /*0980*/  ISETP.GE.U32.AND P0, PT, R22, 0x4, PT ;  /* 0x000000041600780c */ /* 0x000fe20003f06070 */
[----:B------:R-:W-:Y:S01]  /*0990*/  BSSY.RECONVERGENT B2, `(.L_x_185) ;  /* 0x0000016000027945 */ /* 0x000fe20003800200 */
[----:B------:R-:W-:-:S04]  /*09a0*/  LOP3.LUT R5, R5, 0x3, RZ, 0xc0, !PT ;  /* 0x0000000305057812 */ /* 0x000fc800078ec0ff */
[----:B------:R-:W-:-:S07]  /*09b0*/  ISETP.NE.AND P1, PT, R5, RZ, PT ;  /* 0x000000ff0500720c */ /* 0x000fce0003f25270 */
[----:B------:R-:W-:Y:S06]  /*09c0*/  @!P0 BRA `(.L_x_186) ;  /* 0x0000000000488947 */ /* 0x000fec0003800000 */
[----:B------:R-:W0:Y:S01]  /*09d0*/  LDC.64 R6, c[0x0][0x380] ;  /* 0x0000e000ff067b82 */ /* 0x000e220000000a00 */
[----:B------:R-:W-:-:S04]  /*09e0*/  LEA R13, R3, R4, 0xd ;  /* 0x00000004030d7211 */ /* 0x000fc800078e68ff */
[C---:B------:R-:W-:Y:S02]  /*09f0*/  IADD3 R11, PT, PT, R13.reuse, 0x200, RZ ;  /* 0x000002000d0b7810 */ /* 0x040fe40007ffe0ff */
[C---:B------:R-:W-:Y:S02]  /*0a00*/  IADD3 R17, PT, PT, R13.reuse, 0x400, RZ ;  /* 0x000004000d117810 */ /* 0x040fe40007ffe0ff */
[C---:B------:R-:W-:Y:S01]  /*0a10*/  IADD3 R19, PT, PT, R13.reuse, 0x600, RZ ;  /* 0x000006000d137810 */ /* 0x040fe20007ffe0ff */
[----:B0-----:R-:W-:-:S04]  /*0a20*/  IMAD.WIDE.U32 R8, R13, 0x4, R6 ;  /* 0x000000040d087825 */ /* 0x001fc800078e0006 */
[--C-:B------:R-:W-:Y:S02]  /*0a30*/  IMAD.WIDE.U32 R10, R11, 0x4, R6.reuse ;  /* 0x000000040b0a7825 */ /* 0x100fe400078e0006 */
[----:B------:R-:W2:Y:S02]  /*0a40*/  LDG.E R8, desc[UR6][R8.64] ;  /* 0x0000000608087981 */ /* 0x000ea4000c1e1900 */
[--C-:B------:R-:W-:Y:S02]  /*0a50*/  IMAD.WIDE.U32 R12, R17, 0x4, R6.reuse ;  /* 0x00000004110c7825 */ /* 0x100fe400078e0006 */
[----:B------:R-:W3:Y:S02]  /*0a60*/  LDG.E R10, desc[UR6][R10.64] ;  /* 0x000000060a0a7981 */ /* 0x000ee4000c1e1900 */
[----:B------:R-:W-:Y:S02]  /*0a70*/  IMAD.WIDE.U32 R6, R19, 0x4, R6 ;  /* 0x0000000413067825 */ /* 0x000fe400078e0006 */
[----:B------:R-:W4:Y:S04]  /*0a80*/  LDG.E R12, desc[UR6][R12.64] ;  /* 0x000000060c0c7981 */ /* 0x000f28000c1e1900 */
[----:B------:R-:W4:Y:S01]  /*0a90*/  LDG.E R6, desc[UR6][R6.64] ;  /* 0x0000000606067981 */ /* 0x000f22000c1e1900 */
[----:B------:R-:W-:Y:S01]  /*0aa0*/  IADD3 R4, PT, PT, R4, 0x800, RZ ;  /* 0x0000080004047810 */ /* 0x000fe20007ffe0ff */
[----:B--2--5:R-:W-:-:S04]  /*0ab0*/  FADD R15, R15, R8 ;  /* 0x000000080f0f7221 */ /* 0x024fc80000000000 */
[----:B---3--:R-:W-:-:S04]  /*0ac0*/  FADD R15, R15, R10 ;  /* 0x0000000a0f0f7221 */ /* 0x008fc80000000000 */
[----:B----4-:R-:W-:-:S04]  /*0ad0*/  FADD R15, R15, R12 ;  /* 0x0000000c0f0f7221 */ /* 0x010fc80000000000 */
[----:B------:R-:W-:-:S07]  /*0ae0*/  FADD R15, R15, R6 ;  /* 0x000000060f0f7221 */ /* 0x000fce0000000000 */
.L_x_186:
[----:B------:R-:W-:Y:S05]  /*0af0*/  BSYNC.RECONVERGENT B2 ;  /* 0x0000000000027941 */ /* 0x000fea0003800200 */
.L_x_185:
[----:B------:R-:W-:Y:S05]  /*0b00*/  @!P1 BRA `(.L_x_178) ;  /* 0x0000000000289947 */ /* 0x000fea0003800000 */
[----:B------:R-:W1:Y:S01]  /*0b10*/  LDC.64 R6, c[0x0][0x380] ;  /* 0x0000e000ff067b82 */ /* 0x000e620000000a00 */
[----:B0-----:R-:W-:Y:S02]  /*0b20*/  LEA R9, R3, R4, 0xd ;  /* 0x0000000403097211 */ /* 0x001fe400078e68ff */
[----:B------:R-:W-:-:S07]  /*0b30*/  IADD3 R8, PT, PT, -R5, RZ, RZ ;  /* 0x000000ff05087210 */ /* 0x000fce0007ffe1ff */
.L_x_187:
[----:B-1----:R-:W-:-:S06]  /*0b40*/  IMAD.WIDE.U32 R4, R9, 0x4, R6 ;  /* 0x0000000409047825 */ /* 0x002fcc00078e0006 */
[----:B------:R-:W2:Y:S01]  /*0b50*/  LDG.E R4, desc[UR6][R4.64] ;  /* 0x0000000604047981 */ /* 0x000ea2000c1e1900 */
[----:B------:R-:W-:Y:S02]  /*0b60*/  IADD3 R8, PT, PT, R8, 0x1, RZ ;  /* 0x0000000108087810 */ /* 0x000fe40007ffe0ff */
[----:B------:R-:W-:Y:S02]  /*0b70*/  IADD3 R9, PT, PT, R9, 0x200, RZ ;  /* 0x0000020009097810 */ /* 0x000fe40007ffe0ff */
[----:B------:R-:W-:Y:S01]  /*0b80*/  ISETP.NE.AND P0, PT, R8, RZ, PT ;  /* 0x000000ff0800720c */ /* 0x000fe20003f05270 */
[----:B--2--5:R-:W-:-:S12]  /*0b90*/  FADD R15, R4, R15 ;  /* 0x0000000f040f7221 */ /* 0x024fd80000000000 */
[----:B------:R-:W-:Y:S05]  /*0ba0*/  @P0 BRA `(.L_x_187) ;  /* 0xfffffffc00e40947 */ /* 0x000fea000383ffff */
.L_x_178:
[----:B------:R-:W-:Y:S05]  /*0bb0*/  BSYNC.RECONVERGENT B1 ;  /* 0x0000000000017941 */ /* 0x000fea0003800200 */
.L_x_177:
[----:B------:R-:W-:-:S13]  /*0bc0*/  ISETP.GE.U32.AND P0, PT, R0, 0x200, PT ;  /* 0x000002000000780c */ /* 0x000fda0003f06070 */
[----:B------:R-:W-:Y:S05]  /*0bd0*/  @!P0 BRA `(.L_x_188) ;  /* 0x0000000000d08947 */ /* 0x000fea0003800000 */
[----:B0-----:R-:W0:Y:S01]  /*0be0*/  S2R R8, SR_LANEID ;  /* 0x0000000000087919 */ /* 0x001e220000000000 */
[----:B-----5:R-:W1:Y:S02]  /*0bf0*/  SHFL.DOWN PT, R0, R15, 0x1, 0x1f ;  /* 0x08201f000f007f89 */ /* 0x020e6400000e0000 */
[----:B-1----:R-:W-:Y:S01]  /*0c00*/  FADD R0, R0, R15 ;  /* 0x0000000f00007221 */ /* 0x002fe20000000000 */
[C---:B0-----:R-:W-:Y:S02]  /*0c10*/  ISETP.GT.AND P0, PT, R8.reuse, 0x1e, PT ;  /* 0x0000001e0800780c */ /* 0x041fe40003f04270 */
[C---:B------:R-:W-:Y:S02]  /*0c20*/  ISETP.NE.AND P1, PT, R8.reuse, RZ, PT ;  /* 0x000000ff0800720c */ /* 0x040fe40003f25270 */
        /* <DEDUP_REMOVED lines=27> */
[----:B------:R-:W0:Y:S04]  /*0de0*/  LDS.128 R12, [UR4+0x10] ;  /* 0x00001004ff0c7984 */ /* 0x000e280008000c00 */
[----:B------:R-:W2:Y:S04]  /*0df0*/  LDS.128 R8, [UR4+0x20] ;  /* 0x00002004ff087984 */ /* 0x000ea80008000c00 */
[----:B-1----:R-:W1:Y:S04]  /*0e00*/  LDS.128 R4, [UR4+0x30] ;  /* 0x00003004ff047984 */ /* 0x002e680008000c00 */
[----:B------:R-:W3:Y:S01]  /*0e10*/  LDS.128 R16, [UR4+0x40] ;  /* 0x00004004ff107984 */ /* 0x000ee20008000c00 */
[----:B0-----:R-:W-:-:S04]  /*0e20*/  FADD R13, R20, R13 ;  /* 0x0000000d140d7221 */ /* 0x001fc80000000000 */
[----:B------:R-:W-:-:S04]  /*0e30*/  FADD R14, R13, R14 ;  /* 0x0000000e0d0e7221 */ /* 0x000fc80000000000 */
[----:B------:R-:W-:-:S04]  /*0e40*/  FADD R15, R14, R15 ;  /* 0x0000000f0e0f7221 */ /* 0x000fc80000000000 */
[----:B--2---:R-:W-:-:S04]  /*0e50*/  FADD R8, R15, R8 ;  /* 0x000000080f087221 */ /* 0x004fc80000000000 */
[----:B------:R-:W-:-:S04]  /*0e60*/  FADD R9, R8, R9 ;  /* 0x0000000908097221 */ /* 0x000fc80000000000 */
[----:B------:R-:W-:-:S04]  /*0e70*/  FADD R10, R9, R10 ;  /* 0x0000000a090a7221 */ /* 0x000fc80000000000 */
[----:B------:R-:W-:-:S04]  /*0e80*/  FADD R11, R10, R11 ;  /* 0x0000000b0a0b7221 */ /* 0x000fc80000000000 */
[----:B-1----:R-:W-:-:S04]  /*0e90*/  FADD R4, R11, R4 ;  /* 0x000000040b047221 */ /* 0x002fc80000000000 */
        /* <DEDUP_REMOVED lines=8> */
.L_x_188:
[----:B0-----:R-:W0:Y:S01]  /*0f20*/  S2R R8, SR_LANEID ;  /* 0x0000000000087919 */ /* 0x001e220000000000 */
[----:B------:R-:W-:-:S04]  /*0f30*/  LOP3.LUT R4, R2, 0x3e0, RZ, 0xc0, !PT ;  /* 0x000003e002047812 */ /* 0x000fc800078ec0ff */
[----:B------:R-:W-:Y:S02]  /*0f40*/  IADD3 R5, PT, PT, R4, 0x20, RZ ;  /* 0x0000002004057810 */ /* 0x000fe40007ffe0ff */
[----:B------:R-:W-:Y:S02]  /*0f50*/  LOP3.LUT R7, RZ, R4, RZ, 0x33, !PT ;  /* 0x00000004ff077212 */ /* 0x000fe400078e33ff */
[----:B------:R-:W-:Y:S02]  /*0f60*/  ISETP.GT.U32.AND P0, PT, R5, R0, PT ;  /* 0x000000000500720c */ /* 0x000fe40003f04070 */
[----:B------:R-:W-:-:S04]  /*0f70*/  IADD3 R7, PT, PT, R0, R7, RZ ;  /* 0x0000000700077210 */ /* 0x000fc80007ffe0ff */
[----:B------:R-:W-:-:S05]  /*0f80*/  SEL R7, R7, 0x1f, P0 ;  /* 0x0000001f07077807 */ /* 0x000fca0000000000 */
[----:B-----5:R-:W1:Y:S01]  /*0f90*/  SHFL.DOWN PT, R4, R15, 0x1, R7 ;  /* 0x082000000f047989 */ /* 0x020e6200000e0007 */
[C---:B0-----:R-:W-:Y:S02]  /*0fa0*/  ISETP.GE.AND P0, PT, R8.reuse, R7, PT ;  /* 0x000000070800720c */ /* 0x041fe40003f06270 */
[C---:B------:R-:W-:Y:S02]  /*0fb0*/  IADD3 R6, PT, PT, R8.reuse, 0x2, RZ ;  /* 0x0000000208067810 */ /* 0x040fe40007ffe0ff */
[----:B------:R-:W-:-:S09]  /*0fc0*/  ISETP.NE.AND P1, PT, R8, RZ, PT ;  /* 0x000000ff0800720c */ /* 0x000fd20003f25270 */
[----:B-1----:R-:W-:Y:S01]  /*0fd0*/  @!P0 FADD R15, R4, R15 ;  /* 0x0000000f040f8221 */ /* 0x002fe20000000000 */
[----:B------:R-:W-:Y:S02]  /*0fe0*/  ISETP.GT.AND P0, PT, R6, R7, PT ;  /* 0x000000070600720c */ /* 0x000fe40003f04270 */
[----:B------:R-:W-:Y:S01]  /*0ff0*/  IADD3 R6, PT, PT, R8, 0x4, RZ ;  /* 0x0000000408067810 */ /* 0x000fe20007ffe0ff */
        /* <DEDUP_REMOVED lines=24> */
[----:B------:R-:W1:Y:S01]  /*1180*/  S2UR UR5, SR_CgaCtaId ;  /* 0x00000000000579c3 */ /* 0x000e620000008800 */
[----:B------:R-:W-:Y:S01]  /*1190*/  UMOV UR4, 0x400 ;  /* 0x0000040000047882 */ /* 0x000fe20000000000 */
[C---:B------:R-:W-:Y:S02]  /*11a0*/  ISETP.GT.U32.AND P2, PT, R0.reuse, 0x20, PT ;  /* 0x000000200000780c */ /* 0x040fe40003f44070 */
[C---:B------:R-:W-:Y:S02]  /*11b0*/  ISETP.GT.U32.AND P3, PT, R0.reuse, 0x40, PT ;  /* 0x000000400000780c */ /* 0x040fe40003f64070 */
[C---:B------:R-:W-:Y:S02]  /*11c0*/  ISETP.GT.U32.AND P1, PT, R0.reuse, 0x60, PT ;  /* 0x000000600000780c */ /* 0x040fe40003f24070 */
[----:B------:R-:W-:Y:S01]  /*11d0*/  ISETP.GT.U32.AND P4, PT, R0, 0xc0, PT ;  /* 0x000000c00000780c */ /* 0x000fe20003f84070 */
[----:B-1----:R-:W-:-:S09]  /*11e0*/  ULEA UR4, UR5, UR4, 0x18 ;  /* 0x0000000405047291 */ /* 0x002fd2000f8ec0ff */
[----:B0-----:R-:W0:Y:S04]  /*11f0*/  LDS.128 R4, [UR4+0x10] ;  /* 0x00001004ff047984 */ /* 0x001e280008000c00 */
[----:B------:R-:W1:Y:S04]  /*1200*/  LDS.128 R8, [UR4+0x20] ;  /* 0x00002004ff087984 */ /* 0x000e680008000c00 */
[----:B------:R-:W2:Y:S04]  /*1210*/  LDS.128 R12, [UR4+0x30] ;  /* 0x00003004ff0c7984 */ /* 0x000ea80008000c00 */
[----:B------:R-:W3:Y:S01]  /*1220*/  LDS.128 R16, [UR4+0x40] ;  /* 0x00004004ff107984 */ /* 0x000ee20008000c00 */
[----:B0-----:R-:W-:Y:S01]  /*1230*/  @P2 FADD R20, R20, R5 ;  /* 0x0000000514142221 */ /* 0x001fe20000000000 */
[----:B------:R-:W-:-:S03]  /*1240*/  ISETP.GT.U32.AND P2, PT, R0, 0x80, PT ;  /* 0x000000800000780c */ /* 0x000fc60003f44070 */
[----:B------:R-:W-:Y:S01]  /*1250*/  @P3 FADD R20, R20, R6 ;  /* 0x0000000614143221 */ /* 0x000fe20000000000 */
[----:B------:R-:W-:-:S03]  /*1260*/  ISETP.GT.U32.AND P3, PT, R0, 0xa0, PT ;  /* 0x000000a00000780c */ /* 0x000fc60003f64070 */
[----:B------:R-:W-:Y:S01]  /*1270*/  @P1 FADD R20, R20, R7 ;  /* 0x0000000714141221 */ /* 0x000fe20000000000 */
[----:B------:R-:W-:-:S05]  /*1280*/  ISETP.GT.U32.AND P1, PT, R0, 0xe0, PT ;  /* 0x000000e00000780c */ /* 0x000fca0003f24070 */
[----:B-1----:R-:W-:Y:S01]  /*1290*/  @P2 FADD R20, R20, R8 ;  /* 0x0000000814142221 */ /* 0x002fe20000000000 */
[----:B------:R-:W-:-:S03]  /*12a0*/  ISETP.GT.U32.AND P2, PT, R0, 0x100, PT ;  /* 0x000001000000780c */ /* 0x000fc60003f44070 */
[----:B------:R-:W-:Y:S01]  /*12b0*/  @P3 FADD R20, R20, R9 ;  /* 0x0000000914143221 */ /* 0x000fe20000000000 */
[----:B------:R-:W-:-:S03]  /*12c0*/  ISETP.GT.U32.AND P3, PT, R0, 0x120, PT ;  /* 0x000001200000780c */ /* 0x000fc60003f64070 */
[----:B------:R-:W-:Y:S01]  /*12d0*/  @P4 FADD R20, R20, R10 ;  /* 0x0000000a14144221 */ /* 0x000fe20000000000 */
[----:B------:R-:W-:-:S03]  /*12e0*/  ISETP.GT.U32.AND P4, PT, R0, 0x140, PT ;  /* 0x000001400000780c */ /* 0x000fc60003f84070 */
[----:B------:R-:W-:Y:S01]  /*12f0*/  @P1 FADD R20, R20, R11 ;  /* 0x0000000b14141221 */ /* 0x000fe20000000000 */
[----:B------:R-:W-:-:S03]  /*1300*/  ISETP.GT.U32.AND P1, PT, R0, 0x160, PT ;  /* 0x000001600000780c */ /* 0x000fc60003f24070 */
[----:B--2---:R-:W-:Y:S01]  /*1310*/  @P2 FADD R20, R20, R12 ;  /* 0x0000000c14142221 */ /* 0x004fe20000000000 */
[----:B------:R-:W-:-:S03]  /*1320*/  ISETP.GT.U32.AND P2, PT, R0, 0x180, PT ;  /* 0x000001800000780c */ /* 0x000fc60003f44070 */
[----:B------:R-:W-:Y:S01]  /*1330*/  @P3 FADD R20, R20, R13 ;  /* 0x0000000d14143221 */ /* 0x000fe20000000000 */
[----:B------:R-:W-:-:S03]  /*1340*/  ISETP.GT.U32.AND P3, PT, R0, 0x1a0, PT ;  /* 0x000001a00000780c */ /* 0x000fc60003f64070 */
[----:B------:R-:W-:Y:S01]  /*1350*/  @P4 FADD R20, R20, R14 ;  /* 0x0000000e14144221 */ /* 0x000fe20000000000 */
[----:B------:R-:W-:-:S03]  /*1360*/  ISETP.GT.U32.AND P4, PT, R0, 0x1c0, PT ;  /* 0x000001c00000780c */ /* 0x000fc60003f84070 */
[----:B------:R-:W-:Y:S01]  /*1370*/  @P1 FADD R20, R20, R15 ;  /* 0x0000000f14141221 */ /* 0x000fe20000000000 */
[----:B------:R-:W-:-:S03]  /*1380*/  ISETP.GT.U32.AND P1, PT, R0, 0x1e0, PT ;  /* 0x000001e00000780c */ /* 0x000fc60003f24070 */
[----:B---3--:R-:W-:-:S04]  /*1390*/  @P2 FADD R20, R20, R16 ;  /* 0x0000001014142221 */ /* 0x008fc80000000000 */
[----:B------:R-:W-:-:S04]  /*13a0*/  @P3 FADD R20, R20, R17 ;  /* 0x0000001114143221 */ /* 0x000fc80000000000 */
[----:B------:R-:W-:-:S04]  /*13b0*/  @P4 FADD R20, R20, R18 ;  /* 0x0000001214144221 */ /* 0x000fc80000000000 */
[----:B------:R-:W-:Y:S01]  /*13c0*/  @P1 FADD R20, R20, R19 ;  /* 0x0000001314141221 */ /* 0x000fe20000000000 */
[----:B------:R-:W-:Y:S06]  /*13d0*/  BRA `(.L_x_189) ;  /* 0x0000001400007947 */ /* 0x000fec0003800000 */
.L_x_174:
[----:B------:R-:W0:Y:S01]  /*13e0*/  S2R R2, SR_TID.X ;  /* 0x0000000000027919 */ /* 0x000e220000002100 */
[----:B------:R-:W1:Y:S02]  /*13f0*/  LDCU.64 UR4, c[0x0][0x380] ;  /* 0x00007000ff0477ac */ /* 0x000e640008000a00 */
[----:B-1----:R-:W-:Y:S02]  /*1400*/  MOV R4, UR4 ;  /* 0x0000000400047c02 */ /* 0x002fe40008000f00 */
[----:B------:R-:W-:Y:S02]  /*1410*/  MOV R5, UR5 ;  /* 0x0000000500057c02 */ /* 0x000fe40008000f00 */
[----:B0-----:R-:W-:-:S05]  /*1420*/  LEA R9, R3, R2, 0xd ;  /* 0x0000000203097211 */ /* 0x001fca00078e68ff */
[----:B------:R-:W-:-:S05]  /*1430*/  IMAD.WIDE.U32 R8, R9, 0x4, R4 ;  /* 0x0000000409087825 */ /* 0x000fca00078e0004 */
        /* <DEDUP_REMOVED lines=16> */
[----:B------:R-:W-:Y:S01]  /*1540*/  ISETP.GE.U32.AND P0, PT, R0, R13, PT ;  /* 0x0000000d0000720c */ /* 0x000fe20003f06070 */
        /* <DEDUP_REMOVED lines=16> */
[----:B------:R-:W-:Y:S01]  /*1650*/  LEA R9, R3, R13, 0xd ;  /* 0x0000000d03097211 */ /* 0x000fe200078e68ff */
[----:B------:R-:W-:Y:S01]  /*1660*/  UMOV UR4, URZ ;  /* 0x000000ff00047c82 */ /* 0x000fe20008000000 */
[----:B------:R-:W-:Y:S02]  /*1670*/  IADD3 R8, PT, PT, R6, -0x2000, RZ ;  /* 0xffffe00006087810 */ /* 0x000fe40007ffe0ff */
[----:B------:R-:W-:Y:S02]  /*1680*/  LOP3.LUT R0, RZ, R2, RZ, 0x33, !PT ;  /* 0x00000002ff007212 */ /* 0x000fe400078e33ff */
[----:B------:R-:W-:Y:S02]  /*1690*/  ISETP.GT.U32.AND P0, PT, R9, R8, PT ;  /* 0x000000080900720c */ /* 0x000fe40003f04070 */
[----:B------:R-:W-:Y:S02]  /*16a0*/  IADD3 R10, PT, PT, -R13, R6, R0 ;  /* 0x000000060d0a7210 */ /* 0x000fe40007ffe100 */
[----:B------:R-:W-:-:S02]  /*16b0*/  IADD3 R7, PT, PT, R9, 0x1000, R2 ;  /* 0x0000100009077810 */ /* 0x000fc40007ffe002 */
[----:B------:R-:W-:Y:S01]  /*16c0*/  MOV R0, R9 ;  /* 0x0000000900007202 */ /* 0x000fe20000000f00 */
[----:B------:R-:W-:-:S06]  /*16d0*/  IMAD R2, R3, -0x2000, R10 ;  /* 0xffffe00003027824 */ /* 0x000fcc00078e020a */
[----:B------:R-:W-:Y:S05]  /*16e0*/  @P0 BRA `(.L_x_191) ;  /* 0x0000000000bc0947 */ /* 0x000fea0003800000 */
[----:B------:R-:W0:Y:S08]  /*16f0*/  LDC R6, c[0x0][0x3a8] ;  /* 0x0000ea00ff067b82 */ /* 0x000e300000000800 */
[----:B------:R-:W1:Y:S02]  /*1700*/  LDC.64 R4, c[0x0][0x380] ;  /* 0x0000e000ff047b82 */ /* 0x000e640000000a00 */
.L_x_192:
[----:B------:R-:W2:Y:S02]  /*1710*/  S2R R10, SR_TID.X ;  /* 0x00000000000a7919 */ /* 0x000ea40000002100 */
[----:B--2---:R-:W-:-:S05]  /*1720*/  IADD3 R11, PT, PT, R10, R9, RZ ;  /* 0x000000090a0b7210 */ /* 0x004fca0007ffe0ff */
[----:B-1----:R-:W-:-:S05]  /*1730*/  IMAD.WIDE.U32 R10, R11, 0x4, R4 ;  /* 0x000000040b0a7825 */ /* 0x002fca00078e0004 */
        /* <DEDUP_REMOVED lines=13> */
[----:B---3--:R-:W-:-:S02]  /*1810*/  FADD R14, R14, R15 ;  /* 0x0000000f0e0e7221 */ /* 0x008fc40000000000 */
[----:B------:R-:W2:Y:S01]  /*1820*/  LDG.E R15, desc[UR6][R10.64+0x7000] ;  /* 0x007000060a0f7981 */ /* 0x000ea2000c1e1900 */
[----:B----4-:R-:W-:-:S03]  /*1830*/  FADD R12, R16, R17 ;  /* 0x00000011100c7221 */ /* 0x010fc60000000000 */
[----:B------:R-:W3:Y:S04]  /*1840*/  LDG.E R17, desc[UR6][R10.64+0x5800] ;  /* 0x005800060a117981 */ /* 0x000ee8000c1e1900 */
[----:B------:R-:W2:Y:S01]  /*1850*/  LDG.E R16, desc[UR6][R10.64+0x6800] ;  /* 0x006800060a107981 */ /* 0x000ea2000c1e1900 */
[----:B------:R-:W-:-:S03]  /*1860*/  FADD R14, R23, R14 ;  /* 0x0000000e170e7221 */ /* 0x000fc60000000000 */
[----:B------:R-:W4:Y:S01]  /*1870*/  LDG.E R23, desc[UR6][R10.64+0x7800] ;  /* 0x007800060a177981 */ /* 0x000f22000c1e1900 */
[----:B-----5:R-:W-:-:S04]  /*1880*/  FADD R19, R19, R20 ;  /* 0x0000001413137221 */ /* 0x020fc80000000000 */
[----:B------:R-:W-:Y:S01]  /*1890*/  FADD R19, R12, R19 ;  /* 0x000000130c137221 */ /* 0x000fe20000000000 */
[----:B0-----:R-:W-:Y:S01]  /*18a0*/  IADD3 R12, PT, PT, -R9, R6, RZ ;  /* 0x00000006090c7210 */ /* 0x001fe20007ffe1ff */
[----:B------:R-:W-:-:S03]  /*18b0*/  FADD R21, R21, R22 ;  /* 0x0000001615157221 */ /* 0x000fc60000000000 */
[----:B------:R-:W-:Y:S01]  /*18c0*/  ISETP.GE.U32.AND P0, PT, R12, R13, PT ;  /* 0x0000000d0c00720c */ /* 0x000fe20003f06070 */
[----:B------:R-:W-:-:S04]  /*18d0*/  FADD R24, R24, R25 ;  /* 0x0000001918187221 */ /* 0x000fc80000000000 */
[----:B------:R-:W-:Y:S01]  /*18e0*/  FADD R21, R21, R24 ;  /* 0x0000001815157221 */ /* 0x000fe20000000000 */
[----:B------:R-:W-:Y:S01]  /*18f0*/  FADD R14, R14, R19 ;  /* 0x000000130e0e7221 */ /* 0x000fe20000000000 */
[----:B---3--:R-:W-:Y:S01]  /*1900*/  FADD R17, R17, R18 ;  /* 0x0000001211117221 */ /* 0x008fe20000000000 */
[----:B--2---:R-:W-:-:S04]  /*1910*/  FADD R16, R16, R15 ;  /* 0x0000000f10107221 */ /* 0x004fc80000000000 */
[----:B------:R-:W-:-:S04]  /*1920*/  FADD R16, R17, R16 ;  /* 0x0000001011107221 */ /* 0x000fc80000000000 */
[----:B------:R-:W-:-:S04]  /*1930*/  FADD R21, R21, R16 ;  /* 0x0000001015157221 */ /* 0x000fc80000000000 */
[----:B------:R-:W-:-:S04]  /*1940*/  FADD R14, R14, R21 ;  /* 0x000000150e0e7221 */ /* 0x000fc80000000000 */
[----:B----4-:R-:W-:Y:S01]  /*1950*/  FADD R23, R23, R14 ;  /* 0x0000000e17177221 */ /* 0x010fe20000000000 */
[----:B------:R-:W-:Y:S06]  /*1960*/  @!P0 BRA `(.L_x_190) ;  /* 0x0000000800d08947 */ /* 0x000fec0003800000 */
[C---:B------:R-:W-:Y:S01]  /*1970*/  IADD3 R9, PT, PT, R13.reuse, R9, RZ ;  /* 0x000000090d097210 */ /* 0x040fe20007ffe0ff */
[----:B------:R-:W-:Y:S01]  /*1980*/  UIADD3 UR4, UPT, UPT, UR4, 0x1, URZ ;  /* 0x0000000104047890 */ /* 0x000fe2000fffe0ff */
[----:B------:R-:W-:Y:S02]  /*1990*/  IADD3 R0, PT, PT, R13, R0, RZ ;  /* 0x000000000d007210 */ /* 0x000fe40007ffe0ff */
[----:B------:R-:W-:Y:S02]  /*19a0*/  ISETP.GT.U32.AND P0, PT, R9, R8, PT ;  /* 0x000000080900720c */ /* 0x000fe40003f04070 */
[C---:B------:R-:W-:Y:S02]  /*19b0*/  IADD3 R2, PT, PT, -R13.reuse, R2, RZ ;  /* 0x000000020d027210 */ /* 0x040fe40007ffe1ff */
[----:B------:R-:W-:-:S09]  /*19c0*/  IADD3 R7, PT, PT, R13, R7, RZ ;  /* 0x000000070d077210 */ /* 0x000fd20007ffe0ff */
[----:B------:R-:W-:Y:S05]  /*19d0*/  @!P0 BRA `(.L_x_192) ;  /* 0xfffffffc004c8947 */ /* 0x000fea000383ffff */
.L_x_191:
[----:B------:R-:W0:Y:S01]  /*19e0*/  S2R R16, SR_TID.X ;  /* 0x0000000000107919 */ /* 0x000e220000002100 */
[----:B------:R-:W-:Y:S01]  /*19f0*/  IADD3 R8, PT, PT, -R9, R6, RZ ;  /* 0x0000000609087210 */ /* 0x000fe20007ffe1ff */
[----:B------:R-:W-:Y:S03]  /*1a00*/  BSSY.RECONVERGENT B1, `(.L_x_190) ;  /* 0x00000aa000017945 */ /* 0x000fe60003800200 */
[----:B0-----:R-:W-:-:S04]  /*1a10*/  ISETP.GE.AND P0, PT, R16, R8, PT ;  /* 0x000000081000720c */ /* 0x001fc80003f06270 */
[----:B------:R-:W-:-:S13]  /*1a20*/  ISETP.GE.U32.OR P0, PT, R9, R6, P0 ;  /* 0x000000060900720c */ /* 0x000fda0000706470 */
[----:B------:R-:W-:Y:S05]  /*1a30*/  @P0 BRA `(.L_x_193) ;  /* 0x0000000800980947 */ /* 0x000fea0003800000 */
[----:B------:R-:W0:Y:S01]  /*1a40*/  LDC R10, c[0x0][0x3ac] ;  /* 0x0000eb00ff0a7b82 */ /* 0x000e220000000800 */
[----:B------:R-:W-:Y:S01]  /*1a50*/  LOP3.LUT R11, RZ, R16, RZ, 0x33, !PT ;  /* 0x00000010ff0b7212 */ /* 0x000fe200078e33ff */
[----:B------:R-:W-:Y:S06]  /*1a60*/  BSSY.RECONVERGENT B2, `(.L_x_194) ;  /* 0x0000056000027945 */ /* 0x000fec0003800200 */
[----:B------:R-:W1:Y:S01]  /*1a70*/  LDC R8, c[0x0][0x3ac] ;  /* 0x0000eb00ff087b82 */ /* 0x000e620000000800 */
[----:B0-----:R-:W-:-:S04]  /*1a80*/  SHF.L.U32 R10, R10, 0xd, RZ ;  /* 0x0000000d0a0a7819 */ /* 0x001fc800000006ff */
[----:B------:R-:W-:-:S04]  /*1a90*/  LEA R10, R3, R10, 0xd ;  /* 0x0000000a030a7211 */ /* 0x000fc800078e68ff */
[----:B------:R-:W-:Y:S01]  /*1aa0*/  IADD3 R6, PT, PT, -R10, R6, R11 ;  /* 0x000000060a067210 */ /* 0x000fe20007ffe10b */
[----:B-1----:R-:W-:-:S04]  /*1ab0*/  IMAD R11, R8, UR4, RZ ;  /* 0x00000004080b7c24 */ /* 0x002fc8000f8e02ff */
[----:B------:R-:W-:-:S05]  /*1ac0*/  IMAD R6, R11, -0x2000, R6 ;  /* 0xffffe0000b067824 */ /* 0x000fca00078e0206 */
[C---:B------:R-:W-:Y:S02]  /*1ad0*/  ISETP.GE.U32.AND P0, PT, R6.reuse, 0x1e00, PT ;  /* 0x00001e000600780c */ /* 0x040fe40003f06070 */
[----:B------:R-:W-:-:S04]  /*1ae0*/  LEA.HI R6, R6, 0x1, RZ, 0x17 ;  /* 0x0000000106067811 */ /* 0x000fc800078fb8ff */
[----:B------:R-:W-:-:S07]  /*1af0*/  LOP3.LUT R8, R6, 0xf, RZ, 0xc0, !PT ;  /* 0x0000000f06087812 */ /* 0x000fce00078ec0ff */
[----:B------:R-:W-:Y:S05]  /*1b00*/  @!P0 BRA `(.L_x_195) ;  /* 0x00000004002c8947 */ /* 0x000fea0003800000 */
[----:B------:R-:W-:Y:S01]  /*1b10*/  LEA.HI R10, R2, 0x1, RZ, 0x17 ;  /* 0x00000001020a7811 */ /* 0x000fe200078fb8ff */
[----:B------:R-:W-:Y:S01]  /*1b20*/  BSSY.RECONVERGENT B3, `(.L_x_196) ;  /* 0x0000048000037945 */ /* 0x000fe20003800200 */
[----:B------:R-:W-:Y:S02]  /*1b30*/  LOP3.LUT R11, R16, 0x1000, RZ, 0xfc, !PT ;  /* 0x00001000100b7812 */ /* 0x000fe400078efcff */
[----:B------:R-:W-:-:S04]  /*1b40*/  LOP3.LUT R10, R10, 0xfffff0, RZ, 0xc0, !PT ;  /* 0x00fffff00a0a7812 */ /* 0x000fc800078ec0ff */
[----:B------:R-:W-:-:S07]  /*1b50*/  IADD3 R13, PT, PT, -R10, RZ, RZ ;  /* 0x000000ff0a0d7210 */ /* 0x000fce0007ffe1ff */
.L_x_197:
[C---:B------:R-:W-:Y:S02]  /*1b60*/  IADD3 R15, PT, PT, R7.reuse, -0x1000, RZ ;  /* 0xfffff000070f7810 */ /* 0x040fe40007ffe0ff */
[----:B------:R-:W-:-:S03]  /*1b70*/  IADD3 R25, PT, PT, R7, -0xe00, RZ ;  /* 0xfffff20007197810 */ /* 0x000fc60007ffe0ff */
[----:B------:R-:W-:Y:S01]  /*1b80*/  IMAD.WIDE.U32 R14, R15, 0x4, R4 ;  /* 0x000000040f0e7825 */ /* 0x000fe200078e0004 */
[----:B------:R-:W-:-:S04]  /*1b90*/  IADD3 R21, PT, PT, R7, -0xc00, RZ ;  /* 0xfffff40007157810 */ /* 0x000fc80007ffe0ff */
[----:B------:R0:W2:Y:S01]  /*1ba0*/  LDG.E R22, desc[UR6][R14.64] ;  /* 0x000000060e167981 */ /* 0x0000a2000c1e1900 */
[----:B------:R-:W-:-:S04]  /*1bb0*/  IMAD.WIDE.U32 R24, R25, 0x4, R4 ;  /* 0x0000000419187825 */ /* 0x000fc800078e0004 */
[--C-:B------:R-:W-:Y:S01]  /*1bc0*/  IMAD.WIDE.U32 R20, R21, 0x4, R4.reuse ;  /* 0x0000000415147825 */ /* 0x100fe200078e0004 */
[----:B------:R-:W3:Y:S04]  /*1bd0*/  LDG.E R16, desc[UR6][R24.64] ;  /* 0x0000000618107981 */ /* 0x000ee8000c1e1900 */
[----:B------:R1:W4:Y:S01]  /*1be0*/  LDG.E R17, desc[UR6][R20.64] ;  /* 0x0000000614117981 */ /* 0x000322000c1e1900 */
[C---:B------:R-:W-:Y:S02]  /*1bf0*/  IADD3 R19, PT, PT, R7.reuse, -0xa00, RZ ;  /* 0xfffff60007137810 */ /* 0x040fe40007ffe0ff */
[C---:B------:R-:W-:Y:S02]  /*1c00*/  IADD3 R29, PT, PT, R7.reuse, -0x800, RZ ;  /* 0xfffff800071d7810 */ /* 0x040fe40007ffe0ff */
[----:B------:R-:W-:Y:S01]  /*1c10*/  IADD3 R27, PT, PT, R7, -0x600, RZ ;  /* 0xfffffa00071b7810 */ /* 0x000fe20007ffe0ff */
[----:B------:R-:W-:Y:S01]  /*1c20*/  IMAD.WIDE.U32 R18, R19, 0x4, R4 ;  /* 0x0000000413127825 */ /* 0x000fe200078e0004 */
[----:B------:R-:W-:-:S03]  /*1c30*/  IADD3 R12, PT, PT, R7, -0x400, RZ ;  /* 0xfffffc00070c7810 */ /* 0x000fc60007ffe0ff */
[--C-:B------:R-:W-:Y:S01]  /*1c40*/  IMAD.WIDE.U32 R28, R29, 0x4, R4.reuse ;  /* 0x000000041d1c7825 */ /* 0x100fe200078e0004 */
[----:B------:R-:W5:Y:S03]  /*1c50*/  LDG.E R10, desc[UR6][R18.64] ;  /* 0x00000006120a7981 */ /* 0x000f66000c1e1900 */
[----:B0-----:R-:W-:Y:S01]  /*1c60*/  IMAD.WIDE.U32 R14, R27, 0x4, R4 ;  /* 0x000000041b0e7825 */ /* 0x001fe200078e0004 */
[----:B------:R-:W-:-:S03]  /*1c70*/  IADD3 R27, PT, PT, R7, -0x200, RZ ;  /* 0xfffffe00071b7810 */ /* 0x000fc60007ffe0ff */
[--C-:B-1----:R-:W-:Y:S02]  /*1c80*/  IMAD.WIDE.U32 R20, R12, 0x4, R4.reuse ;  /* 0x000000040c147825 */ /* 0x102fe400078e0004 */
[----:B------:R0:W5:Y:S04]  /*1c90*/  LDG.E R12, desc[UR6][R14.64] ;  /* 0x000000060e0c7981 */ /* 0x000168000c1e1900 */
[----:B------:R1:W5:Y:S01]  /*1ca0*/  LDG.E R18, desc[UR6][R28.64] ;  /* 0x000000061c127981 */ /* 0x000362000c1e1900 */
[----:B------:R-:W-:-:S04]  /*1cb0*/  IMAD.WIDE.U32 R24, R7, 0x4, R4 ;  /* 0x0000000407187825 */ /* 0x000fc800078e0004 */
[----:B0-----:R-:W-:Y:S01]  /*1cc0*/  IMAD.WIDE.U32 R14, R27, 0x4, R4 ;  /* 0x000000041b0e7825 */ /* 0x001fe200078e0004 */
[----:B------:R-:W5:Y:S04]  /*1cd0*/  LDG.E R19, desc[UR6][R24.64] ;  /* 0x0000000618137981 */ /* 0x000f68000c1e1900 */
[----:B------:R0:W5:Y:S01]  /*1ce0*/  LDG.E R27, desc[UR6][R20.64] ;  /* 0x00000006141b7981 */ /* 0x000162000c1e1900 */
[----:B-1----:R-:W-:-:S03]  /*1cf0*/  IADD3 R29, PT, PT, R7, 0x200, RZ ;  /* 0x00000200071d7810 */ /* 0x002fc60007ffe0ff */
[----:B------:R1:W5:Y:S01]  /*1d00*/  LDG.E R26, desc[UR6][R14.64] ;  /* 0x000000060e1a7981 */ /* 0x000362000c1e1900 */
[----:B0-----:R-:W-:Y:S01]  /*1d10*/  IADD3 R21, PT, PT, R7, 0x400, RZ ;  /* 0x0000040007157810 */ /* 0x001fe20007ffe0ff */
[----:B------:R-:W-:Y:S01]  /*1d20*/  IMAD.WIDE.U32 R28, R29, 0x4, R4 ;  /* 0x000000041d1c7825 */ /* 0x000fe200078e0004 */
[----:B-1----:R-:W-:-:S05]  /*1d30*/  IADD3 R15, PT, PT, R7, 0x800, RZ ;  /* 0x00000800070f7810 */ /* 0x002fca0007ffe0ff */
[----:B------:R-:W5:Y:S01]  /*1d40*/  LDG.E R28, desc[UR6][R28.64] ;  /* 0x000000061c1c7981 */ /* 0x000f62000c1e1900 */
[----:B------:R-:W-:-:S06]  /*1d50*/  IMAD.WIDE.U32 R14, R15, 0x4, R4 ;  /* 0x000000040f0e7825 */ /* 0x000fcc00078e0004 */
[----:B------:R-:W5:Y:S01]  /*1d60*/  LDG.E R14, desc[UR6][R14.64] ;  /* 0x000000060e0e7981 */ /* 0x000f62000c1e1900 */
[----:B--2---:R-:W-:Y:S01]  /*1d70*/  FADD R25, R22, R23 ;  /* 0x0000001716197221 */ /* 0x004fe20000000000 */
[----:B------:R-:W-:Y:S01]  /*1d80*/  IMAD.WIDE.U32 R22, R21, 0x4, R4 ;  /* 0x0000000415167825 */ /* 0x000fe200078e0004 */
[----:B------:R-:W-:-:S03]  /*1d90*/  IADD3 R21, PT, PT, R7, 0x600, RZ ;  /* 0x0000060007157810 */ /* 0x000fc60007ffe0ff */
[----:B---3--:R-:W-:Y:S02]  /*1da0*/  FADD R16, R25, R16 ;  /* 0x0000001019107221 */ /* 0x008fe40000000000 */
[----:B------:R-:W-:Y:S01]  /*1db0*/  IMAD.WIDE.U32 R20, R21, 0x4, R4 ;  /* 0x0000000415147825 */ /* 0x000fe200078e0004 */
[----:B------:R-:W-:Y:S01]  /*1dc0*/  IADD3 R25, PT, PT, R7, 0xa00, RZ ;  /* 0x00000a0007197810 */ /* 0x000fe20007ffe0ff */
[----:B------:R-:W2:Y:S04]  /*1dd0*/  LDG.E R29, desc[UR6][R22.64] ;  /* 0x00000006161d7981 */ /* 0x000ea8000c1e1900 */
[----:B------:R4:W3:Y:S02]  /*1de0*/  LDG.E R20, desc[UR6][R20.64] ;  /* 0x0000000614147981 */ /* 0x0008e4000c1e1900 */
[----:B----4-:R-:W-:Y:S01]  /*1df0*/  FADD R21, R16, R17 ;  /* 0x0000001110157221 */ /* 0x010fe20000000000 */
[----:B------:R-:W-:Y:S01]  /*1e00*/  IMAD.WIDE.U32 R16, R25, 0x4, R4 ;  /* 0x0000000419107825 */ /* 0x000fe200078e0004 */
[----:B------:R-:W-:-:S05]  /*1e10*/  IADD3 R25, PT, PT, R7, 0xc00, RZ ;  /* 0x00000c0007197810 */ /* 0x000fca0007ffe0ff */
[--C-:B------:R-:W-:Y:S01]  /*1e20*/  IMAD.WIDE.U32 R22, R25, 0x4, R4.reuse ;  /* 0x0000000419167825 */ /* 0x100fe200078e0004 */
[----:B------:R-:W-:Y:S01]  /*1e30*/  IADD3 R25, PT, PT, R7, 0xe00, RZ ;  /* 0x00000e0007197810 */ /* 0x000fe20007ffe0ff */
[----:B------:R-:W4:Y:S04]  /*1e40*/  LDG.E R16, desc[UR6][R16.64] ;  /* 0x0000000610107981 */ /* 0x000f28000c1e1900 */
[----:B------:R-:W-:Y:S01]  /*1e50*/  IMAD.WIDE.U32 R24, R25, 0x4, R4 ;  /* 0x0000000419187825 */ /* 0x000fe200078e0004 */
[----:B------:R-:W4:Y:S05]  /*1e60*/  LDG.E R22, desc[UR6][R22.64] ;  /* 0x0000000616167981 */ /* 0x000f2a000c1e1900 */
[----:B------:R-:W4:Y:S01]  /*1e70*/  LDG.E R24, desc[UR6][R24.64] ;  /* 0x0000000618187981 */ /* 0x000f22000c1e1900 */
[----:B-----5:R-:W-:-:S04]  /*1e80*/  FADD R21, R21, R10 ;  /* 0x0000000a15157221 */ /* 0x020fc80000000000 */
[----:B------:R-:W-:-:S04]  /*1e90*/  FADD R21, R21, R18 ;  /* 0x0000001215157221 */ /* 0x000fc80000000000 */
[----:B------:R-:W-:-:S04]  /*1ea0*/  FADD R12, R21, R12 ;  /* 0x0000000c150c7221 */ /* 0x000fc80000000000 */
[----:B------:R-:W-:-:S04]  /*1eb0*/  FADD R27, R12, R27 ;  /* 0x0000001b0c1b7221 */ /* 0x000fc80000000000 */
[----:B------:R-:W-:-:S04]  /*1ec0*/  FADD R26, R27, R26 ;  /* 0x0000001a1b1a7221 */ /* 0x000fc80000000000 */
[----:B------:R-:W-:-:S04]  /*1ed0*/  FADD R19, R26, R19 ;  /* 0x000000131a137221 */ /* 0x000fc80000000000 */
[----:B------:R-:W-:Y:S01]  /*1ee0*/  FADD R28, R19, R28 ;  /* 0x0000001c131c7221 */ /* 0x000fe20000000000 */
[----:B------:R-:W-:-:S04]  /*1ef0*/  IADD3 R13, PT, PT, R13, 0x10, RZ ;  /* 0x000000100d0d7810 */ /* 0x000fc80007ffe0ff */
[----:B------:R-:W-:Y:S02]  /*1f00*/  ISETP.NE.AND P0, PT, R13, RZ, PT ;  /* 0x000000ff0d00720c */ /* 0x000fe40003f05270 */
[----:B------:R-:W-:Y:S02]  /*1f10*/  IADD3 R11, PT, PT, R11, 0x2000, RZ ;  /* 0x000020000b0b7810 */ /* 0x000fe40007ffe0ff */
[----:B------:R-:W-:Y:S01]  /*1f20*/  IADD3 R7, PT, PT, R7, 0x2000, RZ ;  /* 0x0000200007077810 */ /* 0x000fe20007ffe0ff */
[----:B--2---:R-:W-:-:S04]  /*1f30*/  FADD R29, R28, R29 ;  /* 0x0000001d1c1d7221 */ /* 0x004fc80000000000 */
[----:B---3--:R-:W-:-:S04]  /*1f40*/  FADD R29, R29, R20 ;  /* 0x000000141d1d7221 */ /* 0x008fc80000000000 */
[----:B------:R-:W-:-:S04]  /*1f50*/  FADD R29, R29, R14 ;  /* 0x0000000e1d1d7221 */ /* 0x000fc80000000000 */
[----:B----4-:R-:W-:-:S04]  /*1f60*/  FADD R29, R29, R16 ;  /* 0x000000101d1d7221 */ /* 0x010fc80000000000 */
[----:B------:R-:W-:-:S04]  /*1f70*/  FADD R29, R29, R22 ;  /* 0x000000161d1d7221 */ /* 0x000fc80000000000 */
[----:B------:R-:W-:Y:S01]  /*1f80*/  FADD R23, R29, R24 ;  /* 0x000000181d177221 */ /* 0x000fe20000000000 */
[----:B------:R-:W-:Y:S06]  /*1f90*/  @P0 BRA `(.L_x_197) ;  /* 0xfffffff800f00947 */ /* 0x000fec000383ffff */
[----:B------:R-:W-:Y:S05]  /*1fa0*/  BSYNC.RECONVERGENT B3 ;  /* 0x0000000000037941 */ /* 0x000fea0003800200 */
.L_x_196:
[----:B------:R-:W-:-:S07]  /*1fb0*/  IADD3 R16, PT, PT, R11, -0x1000, RZ ;  /* 0xfffff0000b107810 */ /* 0x000fce0007ffe0ff */
.L_x_195:
[----:B------:R-:W-:Y:S05]  /*1fc0*/  BSYNC.RECONVERGENT B2 ;  /* 0x0000000000027941 */ /* 0x000fea0003800200 */
.L_x_194:
[----:B------:R-:W-:-:S13]  /*1fd0*/  ISETP.NE.AND P0, PT, R8, RZ, PT ;  /* 0x000000ff0800720c */ /* 0x000fda0003f05270 */
[----:B------:R-:W-:Y:S05]  /*1fe0*/  @!P0 BRA `(.L_x_193) ;  /* 0x00000004002c8947 */ /* 0x000fea0003800000 */
[----:B------:R-:W-:Y:S01]  /*1ff0*/  ISETP.GE.U32.AND P0, PT, R8, 0x8, PT ;  /* 0x000000080800780c */ /* 0x000fe20003f06070 */
[----:B------:R-:W-:Y:S01]  /*2000*/  BSSY.RECONVERGENT B2, `(.L_x_198) ;  /* 0x0000025000027945 */ /* 0x000fe20003800200 */
[----:B------:R-:W-:-:S04]  /*2010*/  LOP3.LUT R22, R6, 0x7, RZ, 0xc0, !PT ;  /* 0x0000000706167812 */ /* 0x000fc800078ec0ff */
[----:B------:R-:W-:-:S07]  /*2020*/  ISETP.NE.AND P1, PT, R22, RZ, PT ;  /* 0x000000ff1600720c */ /* 0x000fce0003f25270 */
[----:B------:R-:W-:Y:S06]  /*2030*/  @!P0 BRA `(.L_x_199) ;  /* 0x0000000000848947 */ /* 0x000fec0003800000 */
[----:B------:R-:W-:-:S04]  /*2040*/  IADD3 R7, PT, PT, R16, R9, RZ ;  /* 0x0000000910077210 */ /* 0x000fc80007ffe0ff */
[C---:B------:R-:W-:Y:S01]  /*2050*/  IADD3 R21, PT, PT, R7.reuse, 0x200, RZ ;  /* 0x0000020007157810 */ /* 0x040fe20007ffe0ff */
[C---:B------:R-:W-:Y:S01]  /*2060*/  IMAD.WIDE.U32 R14, R7.reuse, 0x4, R4 ;  /* 0x00000004070e7825 */ /* 0x040fe200078e0004 */
[----:B------:R-:W-:-:S03]  /*2070*/  IADD3 R19, PT, PT, R7, 0x400, RZ ;  /* 0x0000040007137810 */ /* 0x000fc60007ffe0ff */
[--C-:B------:R-:W-:Y:S01]  /*2080*/  IMAD.WIDE.U32 R20, R21, 0x4, R4.reuse ;  /* 0x0000000415147825 */ /* 0x100fe200078e0004 */
[----:B------:R0:W2:Y:S01]  /*2090*/  LDG.E R8, desc[UR6][R14.64] ;  /* 0x000000060e087981 */ /* 0x0000a2000c1e1900 */
[----:B------:R-:W-:Y:S02]  /*20a0*/  IADD3 R11, PT, PT, R7, 0x600, RZ ;  /* 0x00000600070b7810 */ /* 0x000fe40007ffe0ff */
[--C-:B------:R-:W-:Y:S01]  /*20b0*/  IMAD.WIDE.U32 R18, R19, 0x4, R4.reuse ;  /* 0x0000000413127825 */ /* 0x100fe200078e0004 */
[----:B------:R1:W3:Y:S01]  /*20c0*/  LDG.E R17, desc[UR6][R20.64] ;  /* 0x0000000614117981 */ /* 0x0002e2000c1e1900 */
[----:B------:R-:W-:Y:S02]  /*20d0*/  IADD3 R13, PT, PT, R7, 0x800, RZ ;  /* 0x00000800070d7810 */ /* 0x000fe40007ffe0ff */
[--C-:B------:R-:W-:Y:S01]  /*20e0*/  IMAD.WIDE.U32 R10, R11, 0x4, R4.reuse ;  /* 0x000000040b0a7825 */ /* 0x100fe200078e0004 */
[----:B------:R-:W-:Y:S01]  /*20f0*/  IADD3 R25, PT, PT, R7, 0xa00, RZ ;  /* 0x00000a0007197810 */ /* 0x000fe20007ffe0ff */
[----:B------:R-:W4:Y:S02]  /*2100*/  LDG.E R18, desc[UR6][R18.64] ;  /* 0x0000000612127981 */ /* 0x000f24000c1e1900 */
[--C-:B------:R-:W-:Y:S01]  /*2110*/  IMAD.WIDE.U32 R12, R13, 0x4, R4.reuse ;  /* 0x000000040d0c7825 */ /* 0x100fe200078e0004 */
[----:B------:R-:W-:Y:S01]  /*2120*/  IADD3 R27, PT, PT, R7, 0xc00, RZ ;  /* 0x00000c00071b7810 */ /* 0x000fe20007ffe0ff */
[----:B------:R-:W5:Y:S02]  /*2130*/  LDG.E R10, desc[UR6][R10.64] ;  /* 0x000000060a0a7981 */ /* 0x000f64000c1e1900 */
[--C-:B0-----:R-:W-:Y:S01]  /*2140*/  IMAD.WIDE.U32 R14, R25, 0x4, R4.reuse ;  /* 0x00000004190e7825 */ /* 0x101fe200078e0004 */
[----:B------:R-:W-:Y:S01]  /*2150*/  IADD3 R25, PT, PT, R7, 0xe00, RZ ;  /* 0x00000e0007197810 */ /* 0x000fe20007ffe0ff */
[----:B------:R-:W5:Y:S02]  /*2160*/  LDG.E R12, desc[UR6][R12.64] ;  /* 0x000000060c0c7981 */ /* 0x000f64000c1e1900 */
[----:B-1----:R-:W-:-:S02]  /*2170*/  IMAD.WIDE.U32 R20, R27, 0x4, R4 ;  /* 0x000000041b147825 */ /* 0x002fc400078e0004 */
[----:B------:R-:W5:Y:S02]  /*2180*/  LDG.E R15, desc[UR6][R14.64] ;  /* 0x000000060e0f7981 */ /* 0x000f64000c1e1900 */
[----:B------:R-:W-:Y:S02]  /*2190*/  IMAD.WIDE.U32 R24, R25, 0x4, R4 ;  /* 0x0000000419187825 */ /* 0x000fe400078e0004 */
        /* <DEDUP_REMOVED lines=11> */
.L_x_199:
[----:B------:R-:W-:Y:S05]  /*2250*/  BSYNC.RECONVERGENT B2 ;  /* 0x0000000000027941 */ /* 0x000fea0003800200 */
.L_x_198:
[----:B------:R-:W-:Y:S05]  /*2260*/  @!P1 BRA `(.L_x_193) ;  /* 0x00000000008c9947 */ /* 0x000fea0003800000 */
[----:B------:R-:W-:Y:S01]  /*2270*/  ISETP.GE.U32.AND P0, PT, R22, 0x4, PT ;  /* 0x000000041600780c */ /* 0x000fe20003f06070 */
[----:B------:R-:W-:Y:S01]  /*2280*/  BSSY.RECONVERGENT B2, `(.L_x_200) ;  /* 0x0000014000027945 */ /* 0x000fe20003800200 */
[----:B------:R-:W-:-:S11]  /*2290*/  LOP3.LUT P1, RZ, R6, 0x3, RZ, 0xc0, !PT ;  /* 0x0000000306ff7812 */ /* 0x000fd6000782c0ff */
[----:B------:R-:W-:Y:S05]  /*22a0*/  @!P0 BRA `(.L_x_201) ;  /* 0x0000000000448947 */ /* 0x000fea0003800000 */
[----:B------:R-:W-:-:S04]  /*22b0*/  IADD3 R11, PT, PT, R16, R9, RZ ;  /* 0x00000009100b7210 */ /* 0x000fc80007ffe0ff */
[C---:B------:R-:W-:Y:S01]  /*22c0*/  IADD3 R9, PT, PT, R11.reuse, 0x200, RZ ;  /* 0x000002000b097810 */ /* 0x040fe20007ffe0ff */
[C---:B------:R-:W-:Y:S01]  /*22d0*/  IMAD.WIDE.U32 R6, R11.reuse, 0x4, R4 ;  /* 0x000000040b067825 */ /* 0x040fe200078e0004 */
[----:B------:R-:W-:-:S03]  /*22e0*/  IADD3 R13, PT, PT, R11, 0x400, RZ ;  /* 0x000004000b0d7810 */ /* 0x000fc60007ffe0ff */
[--C-:B------:R-:W-:Y:S01]  /*22f0*/  IMAD.WIDE.U32 R8, R9, 0x4, R4.reuse ;  /* 0x0000000409087825 */ /* 0x100fe200078e0004 */
[----:B------:R-:W-:Y:S01]  /*2300*/  IADD3 R15, PT, PT, R11, 0x600, RZ ;  /* 0x000006000b0f7810 */ /* 0x000fe20007ffe0ff */
[----:B------:R-:W2:Y:S02]  /*2310*/  LDG.E R6, desc[UR6][R6.64] ;  /* 0x0000000606067981 */ /* 0x000ea4000c1e1900 */
[--C-:B------:R-:W-:Y:S02]  /*2320*/  IMAD.WIDE.U32 R10, R13, 0x4, R4.reuse ;  /* 0x000000040d0a7825 */ /* 0x100fe400078e0004 */
[----:B------:R-:W3:Y:S02]  /*2330*/  LDG.E R8, desc[UR6][R8.64] ;  /* 0x0000000608087981 */ /* 0x000ee4000c1e1900 */
[----:B------:R-:W-:Y:S02]  /*2340*/  IMAD.WIDE.U32 R12, R15, 0x4, R4 ;  /* 0x000000040f0c7825 */ /* 0x000fe400078e0004 */
[----:B------:R-:W4:Y:S04]  /*2350*/  LDG.E R10, desc[UR6][R10.64] ;  /* 0x000000060a0a7981 */ /* 0x000f28000c1e1900 */
[----:B------:R-:W5:Y:S01]  /*2360*/  LDG.E R12, desc[UR6][R12.64] ;  /* 0x000000060c0c7981 */ /* 0x000f62000c1e1900 */
[----:B------:R-:W-:Y:S01]  /*2370*/  IADD3 R16, PT, PT, R16, 0x800, RZ ;  /* 0x0000080010107810 */ /* 0x000fe20007ffe0ff */
[----:B--2---:R-:W-:-:S04]  /*2380*/  FADD R23, R23, R6 ;  /* 0x0000000617177221 */ /* 0x004fc80000000000 */
[----:B---3--:R-:W-:-:S04]  /*2390*/  FADD R23, R23, R8 ;  /* 0x0000000817177221 */ /* 0x008fc80000000000 */
[----:B----4-:R-:W-:-:S04]  /*23a0*/  FADD R23, R23, R10 ;  /* 0x0000000a17177221 */ /* 0x010fc80000000000 */
[----:B-----5:R-:W-:-:S07]  /*23b0*/  FADD R23, R23, R12 ;  /* 0x0000000c17177221 */ /* 0x020fce0000000000 */
.L_x_201:
[----:B------:R-:W-:Y:S05]  /*23c0*/  BSYNC.RECONVERGENT B2 ;  /* 0x0000000000027941 */ /* 0x000fea0003800200 */
.L_x_200:
[----:B------:R-:W-:Y:S05]  /*23d0*/  @!P1 BRA `(.L_x_193) ;  /* 0x0000000000309947 */ /* 0x000fea0003800000 */
[----:B------:R-:W-:Y:S02]  /*23e0*/  LOP3.LUT R2, R2, 0xffff, RZ, 0xc0, !PT ;  /* 0x0000ffff02027812 */ /* 0x000fe400078ec0ff */
[----:B------:R-:W-:Y:S02]  /*23f0*/  IADD3 R9, PT, PT, R16, R0, RZ ;  /* 0x0000000010097210 */ /* 0x000fe40007ffe0ff */
[----:B------:R-:W-:-:S04]  /*2400*/  LEA.HI R2, R2, 0x1, RZ, 0x17 ;  /* 0x0000000102027811 */ /* 0x000fc800078fb8ff */
[----:B------:R-:W-:-:S04]  /*2410*/  LOP3.LUT R2, R2, 0x3, RZ, 0xc0, !PT ;  /* 0x0000000302027812 */ /* 0x000fc800078ec0ff */
[----:B------:R-:W-:-:S07]  /*2420*/  IADD3 R2, PT, PT, -R2, RZ, RZ ;  /* 0x000000ff02027210 */ /* 0x000fce0007ffe1ff */
.L_x_202:
[----:B------:R-:W-:-:S06]  /*2430*/  IMAD.WIDE.U32 R6, R9, 0x4, R4 ;  /* 0x0000000409067825 */ /* 0x000fcc00078e0004 */
[----:B------:R-:W2:Y:S01]  /*2440*/  LDG.E R6, desc[UR6][R6.64] ;  /* 0x0000000606067981 */ /* 0x000ea2000c1e1900 */
[----:B------:R-:W-:Y:S02]  /*2450*/  IADD3 R2, PT, PT, R2, 0x1, RZ ;  /* 0x0000000102027810 */ /* 0x000fe40007ffe0ff */
[----:B------:R-:W-:Y:S02]  /*2460*/  IADD3 R9, PT, PT, R9, 0x200, RZ ;  /* 0x0000020009097810 */ /* 0x000fe40007ffe0ff */
[----:B------:R-:W-:Y:S01]  /*2470*/  ISETP.NE.AND P0, PT, R2, RZ, PT ;  /* 0x000000ff0200720c */ /* 0x000fe20003f05270 */
[----:B--2---:R-:W-:-:S12]  /*2480*/  FADD R23, R6, R23 ;  /* 0x0000001706177221 */ /* 0x004fd80000000000 */
[----:B------:R-:W-:Y:S05]  /*2490*/  @P0 BRA `(.L_x_202) ;  /* 0xfffffffc00e40947 */ /* 0x000fea000383ffff */
.L_x_193:
[----:B------:R-:W-:Y:S05]  /*24a0*/  BSYNC.RECONVERGENT B1 ;  /* 0x0000000000017941 */ /* 0x000fea0003800200 */
.L_x_190:
        /* <DEDUP_REMOVED lines=33> */
[----:B------:R-:W1:Y:S04]  /*26c0*/  LDS.128 R8, [UR4+0x20] ;  /* 0x00002004ff087984 */ /* 0x000e680008000c00 */
[----:B--2---:R-:W2:Y:S04]  /*26d0*/  LDS.128 R4, [UR4+0x30] ;  /* 0x00003004ff047984 */ /* 0x004ea80008000c00 */
        /* <DEDUP_REMOVED lines=16> */
.L_x_189:
[----:B------:R-:W-:Y:S05]  /*27e0*/  BSYNC.RECONVERGENT B0 ;  /* 0x0000000000007941 */ /* 0x000fea0003800200 */
.L_x_173:
[----:B------:R-:W-:Y:S05]  /*27f0*/  @P0 EXIT ;  /* 0x000000000000094d */ /* 0x000fea0003800000 */
[----:B012---:R-:W0:Y:S02]  /*2800*/  LDC.64 R4, c[0x0][0x388] ;  /* 0x0000e200ff047b82 */ /* 0x007e240000000a00 */
[----:B0-----:R-:W-:-:S05]  /*2810*/  IMAD.WIDE.U32 R2, R3, 0x4, R4 ;  /* 0x0000000403027825 */ /* 0x001fca00078e0004 */
[----:B------:R-:W-:Y:S01]  /*2820*/  STG.E desc[UR6][R2.64], R20 ;  /* 0x0000001402007986 */ /* 0x000fe2000c101906 */
[----:B------:R-:W-:Y:S05]  /*2830*/  EXIT ;  /* 0x000000000000794d */ /* 0x000fea0003800000 */
.L_x_203:
        /* <DEDUP_REMOVED lines=12> */
.L_x_282:


//--------------------- .text._ZN3cub18CUB_300001_SM_10006detail6reduce28DeviceReduceSingleTileKernelINS2_10policy_hubIfjN4cuda3std3__44plusIfEEE10Policy1000EN6thrust24THRUST_300001_SM_1000_NS6detail15normal_iteratorINSD_10device_ptrIfEEEEPdjS9_dfNS7_10__identityEEEvT0_T1_T2_T3_T4_T6_ --------------------------
	.section	.text._ZN3cub18CUB_300001_SM_10006detail6reduce28DeviceReduceSingleTileKernelINS2_10policy_hubIfjN4cuda3std3__44plusIfEEE10Policy1000EN6thrust24THRUST_300001_SM_1000_NS6detail15normal_iteratorINSD_10device_ptrIfEEEEPdjS9_dfNS7_10__identityEEEvT0_T1_T2_T3_T4_T6_,"ax",@progbits
	.align	128
        .global         _ZN3cub18CUB_300001_SM_10006detail6reduce28DeviceReduceSingleTileKernelINS2_10policy_hubIfjN4cuda3std3__44plusIfEEE10Policy1000EN6thrust24THRUST_300001_SM_1000_NS6detail15normal_iteratorINSD_10device_ptrIfEEEEPdjS9_dfNS7_10__identityEEEvT0_T1_T2_T3_T4_T6_
        .type           _ZN3cub18CUB_300001_SM_10006detail6reduce28DeviceReduceSingleTileKernelINS2_10policy_hubIfjN4cuda3std3__44plusIfEEE10Policy1000EN6thrust24THRUST_300001_SM_1000_NS6detail15normal_iteratorINSD_10device_ptrIfEEEEPdjS9_dfNS7_10__identityEEEvT0_T1_T2_T3_T4_T6_,@function
        .size           _ZN3cub18CUB_300001_SM_10006detail6reduce28DeviceReduceSingleTileKernelINS2_10policy_hubIfjN4cuda3std3__44plusIfEEE10Policy1000EN6thrust24THRUST_300001_SM_1000_NS6detail15normal_iteratorINSD_10device_ptrIfEEEEPdjS9_dfNS7_10__identityEEEvT0_T1_T2_T3_T4_T6_,(.L_x_283 - _ZN3cub18CUB_300001_SM_10006detail6reduce28DeviceReduceSingleTileKernelINS2_10policy_hubIfjN4cuda3std3__44plusIfEEE10Policy1000EN6thrust24THRUST_300001_SM_1000_NS6detail15normal_iteratorINSD_10device_ptrIfEEEEPdjS9_dfNS7_10__identityEEEvT0_T1_T2_T3_T4_T6_)
        .other          _ZN3cub18CUB_300001_SM_10006detail6reduce28DeviceReduceSingleTileKernelINS2_10policy_hubIfjN4cuda3std3__44plusIfEEE10Policy1000EN6thrust24THRUST_300001_SM_1000_NS6detail15normal_iteratorINSD_10device_ptrIfEEEEPdjS9_dfNS7_10__identityEEEvT0_T1_T2_T3_T4_T6_,@"STO_CUDA_ENTRY STV_DEFAULT"
_ZN3cub18CUB_300001_SM_10006detail6reduce28DeviceReduceSingleTileKernelINS2_10policy_hubIfjN4cuda3std3__44plusIfEEE10Policy1000EN6thrust24THRUST_300001_SM_1000_NS6detail15normal_iteratorINSD_10device_ptrIfEEEEPdjS9_dfNS7_10__identityEEEvT0_T1_T2_T3_T4_T6_:
.text._ZN3cub18CUB_300001_SM_10006detail6reduce28DeviceReduceSingleTileKernelINS2_10policy_hubIfjN4cuda3std3__44plusIfEEE10Policy1000EN6thrust24THRUST_300001_SM_1000_NS6detail15normal_iteratorINSD_10device_ptrIfEEEEPdjS9_dfNS7_10__identityEEEvT0_T1_T2_T3_T4_T6_:
        /* <DEDUP_REMOVED lines=13> */
.L_x_204:
[----:B------:R-:W-:Y:S01]  /*00d0*/  ISETP.GT.U32.AND P0, PT, R4, 0x1fff, PT ;  /* 0x00001fff0400780c */ /* 0x000fe20003f04070 */
[----:B------:R-:W-:-:S12]  /*00e0*/  BSSY.RECONVERGENT B0, `(.L_x_205) ;  /* 0x000022c000007945 */ /* 0x000fd80003800200 */
[----:B------:R-:W-:Y:S05]  /*00f0*/  @P0 BRA `(.L_x_206) ;  /* 0x0000001000000947 */ /* 0x000fea0003800000 */
[----:B------:R-:W0:Y:S01]  /*0100*/  S2R R5, SR_TID.X ;  /* 0x0000000000057919 */ /* 0x000e220000002100 */
[----:B------:R-:W-:Y:S01]  /*0110*/  BSSY.RECONVERGENT B1, `(.L_x_207) ;  /* 0x0000009000017945 */ /* 0x000fe20003800200 */
[----:B------:R-:W-:Y:S01]  /*0120*/  HFMA2 R0, -RZ, RZ, 0, 0 ;  /* 0x00000000ff007431 */ /* 0x000fe200000001ff */
[----:B0-----:R-:W-:Y:S02]  /*0130*/  ISETP.GE.U32.AND P0, PT, R5, R4, PT ;  /* 0x000000040500720c */ /* 0x001fe40003f06070 */
[----:B------:R-:W-:-:S11]  /*0140*/  MOV R7, R5 ;  /* 0x0000000500077202 */ /* 0x000fd60000000f00 */
[----:B------:R-:W-:Y:S05]  /*0150*/  @P0 BRA `(.L_x_208) ;  /* 0x0000000000100947 */ /* 0x000fea0003800000 */
[----:B------:R-:W0:Y:S02]  /*0160*/  LDC.64 R2, c[0x0][0x380] ;  /* 0x0000e000ff027b82 */ /* 0x000e240000000a00 */
[----:B0-----:R-:W-:-:S05]  /*0170*/  IMAD.WIDE.U32 R2, R5, 0x4, R2 ;  /* 0x0000000405027825 */ /* 0x001fca00078e0002 */
[----:B------:R0:W5:Y:S01]  /*0180*/  LDG.E R0, desc[UR6][R2.64] ;  /* 0x0000000602007981 */ /* 0x000162000c1e1900 */
[----:B------:R-:W-:-:S07]  /*0190*/  IADD3 R7, PT, PT, R5, 0x200, RZ ;  /* 0x0000020005077810 */ /* 0x000fce0007ffe0ff */
.L_x_208:
[----:B------:R-:W-:Y:S05]  /*01a0*/  BSYNC.RECONVERGENT B1 ;  /* 0x0000000000017941 */ /* 0x000fea0003800200 */
.L_x_207:
[----:B------:R-:W-:Y:S01]  /*01b0*/  ISETP.GE.U32.AND P0, PT, R7, R4, PT ;  /* 0x000000040700720c */ /* 0x000fe20003f06070 */
[----:B------:R-:W-:-:S12]  /*01c0*/  BSSY.RECONVERGENT B1, `(.L_x_209) ;  /* 0x0000070000017945 */ /* 0x000fd80003800200 */
[----:B------:R-:W-:Y:S05]  /*01d0*/  @P0 BRA `(.L_x_210) ;  /* 0x0000000400b80947 */ /* 0x000fea0003800000 */
[----:B0-----:R-:W-:Y:S01]  /*01e0*/  LOP3.LUT R3, RZ, R7, RZ, 0x33, !PT ;  /* 0x00000007ff037212 */ /* 0x001fe200078e33ff */
[----:B------:R-:W-:Y:S03]  /*01f0*/  BSSY.RECONVERGENT B2, `(.L_x_211) ;  /* 0x0000033000027945 */ /* 0x000fe60003800200 */
[----:B------:R-:W-:-:S04]  /*0200*/  IADD3 R3, PT, PT, R3, R4, RZ ;  /* 0x0000000403037210 */ /* 0x000fc80007ffe0ff */
        /* <DEDUP_REMOVED lines=9> */
[----:B------:R-:W-:-:S04]  /*02a0*/  IADD3 R2, P0, PT, R2, 0x4000, RZ ;  /* 0x0000400002027810 */ /* 0x000fc80007f1e0ff */
[----:B------:R-:W-:-:S09]  /*02b0*/  IADD3.X R3, PT, PT, RZ, R3, RZ, P0, !PT ;  /* 0x00000003ff037210 */ /* 0x000fd200007fe4ff */
.L_x_213:
        /* <DEDUP_REMOVED lines=19> */
[----:B0-----:R-:W-:-:S04]  /*03f0*/  IADD3 R2, P2, PT, R2, 0x8000, RZ ;  /* 0x0000800002027810 */ /* 0x001fc80007f5e0ff */
[----:B------:R-:W-:Y:S01]  /*0400*/  IADD3.X R3, PT, PT, RZ, R3, RZ, P2, !PT ;  /* 0x00000003ff037210 */ /* 0x000fe200017fe4ff */
        /* <DEDUP_REMOVED lines=17> */
.L_x_212:
[----:B------:R-:W-:Y:S05]  /*0520*/  BSYNC.RECONVERGENT B2 ;  /* 0x0000000000027941 */ /* 0x000fea0003800200 */
.L_x_211:
[----:B------:R-:W-:Y:S05]  /*0530*/  @!P1 BRA `(.L_x_210) ;  /* 0x0000000000e09947 */ /* 0x000fea0003800000 */
[----:B------:R-:W-:Y:S01]  /*0540*/  ISETP.GE.U32.AND P0, PT, R22, 0x8, PT ;  /* 0x000000081600780c */ /* 0x000fe20003f06070 */
[----:B------:R-:W-:Y:S01]  /*0550*/  BSSY.RECONVERGENT B2, `(.L_x_214) ;  /* 0x0000017000027945 */ /* 0x000fe20003800200 */
[----:B------:R-:W-:-:S04]  /*0560*/  LOP3.LUT R10, R6, 0x7, RZ, 0xc0, !PT ;  /* 0x00000007060a7812 */ /* 0x000fc800078ec0ff */
[----:B------:R-:W-:-:S07]  /*0570*/  ISETP.NE.AND P1, PT, R10, RZ, PT ;  /* 0x000000ff0a00720c */ /* 0x000fce0003f25270 */
[----:B------:R-:W-:Y:S06]  /*0580*/  @!P0 BRA `(.L_x_215) ;  /* 0x00000000004c8947 */ /* 0x000fec0003800000 */
[----:B------:R-:W0:Y:S02]  /*0590*/  LDC.64 R2, c[0x0][0x380] ;  /* 0x0000e000ff027b82 */ /* 0x000e240000000a00 */
[----:B0-----:R-:W-:-:S05]  /*05a0*/  IMAD.WIDE.U32 R2, R7, 0x4, R2 ;  /* 0x0000000407027825 */ /* 0x001fca00078e0002 */
        /* <DEDUP_REMOVED lines=17> */
.L_x_215:
[----:B------:R-:W-:Y:S05]  /*06c0*/  BSYNC.RECONVERGENT B2 ;  /* 0x0000000000027941 */ /* 0x000fea0003800200 */
.L_x_214:
        /* <DEDUP_REMOVED lines=17> */
.L_x_217:
[----:B------:R-:W-:Y:S05]  /*07e0*/  BSYNC.RECONVERGENT B2 ;  /* 0x0000000000027941 */ /* 0x000fea0003800200 */
.L_x_216:
[----:B------:R-:W-:Y:S05]  /*07f0*/  @!P1 BRA `(.L_x_210) ;  /* 0x0000000000309947 */ /* 0x000fea0003800000 */
[----:B------:R-:W0:Y:S01]  /*0800*/  LDC.64 R2, c[0x0][0x380] ;  /* 0x0000e000ff027b82 */ /* 0x000e220000000a00 */
[----:B------:R-:W-:Y:S01]  /*0810*/  IADD3 R6, PT, PT, -R6, RZ, RZ ;  /* 0x000000ff06067210 */ /* 0x000fe20007ffe1ff */
[----:B0-----:R-:W-:-:S05]  /*0820*/  IMAD.WIDE.U32 R2, R7, 0x4, R2 ;  /* 0x0000000407027825 */ /* 0x001fca00078e0002 */
[----:B------:R-:W-:-:S07]  /*0830*/  MOV R7, R3 ;  /* 0x0000000300077202 */ /* 0x000fce0000000f00 */
.L_x_218:
[----:B------:R-:W-:-:S06]  /*0840*/  MOV R3, R7 ;  /* 0x0000000700037202 */ /* 0x000fcc0000000f00 */
[----:B------:R0:W2:Y:S01]  /*0850*/  LDG.E R3, desc[UR6][R2.64] ;  /* 0x0000000602037981 */ /* 0x0000a2000c1e1900 */
[----:B------:R-:W-:-:S04]  /*0860*/  IADD3 R6, PT, PT, R6, 0x1, RZ ;  /* 0x0000000106067810 */ /* 0x000fc80007ffe0ff */
[----:B------:R-:W-:Y:S02]  /*0870*/  ISETP.NE.AND P0, PT, R6, RZ, PT ;  /* 0x000000ff0600720c */ /* 0x000fe40003f05270 */
[----:B0-----:R-:W-:-:S04]  /*0880*/  IADD3 R2, P1, PT, R2, 0x800, RZ ;  /* 0x0000080002027810 */ /* 0x001fc80007f3e0ff */
[----:B------:R-:W-:Y:S01]  /*0890*/  IADD3.X R7, PT, PT, RZ, R7, RZ, P1, !PT ;  /* 0x00000007ff077210 */ /* 0x000fe20000ffe4ff */
[----:B--2--5:R-:W-:-:S06]  /*08a0*/  FADD R0, R3, R0 ;  /* 0x0000000003007221 */ /* 0x024fcc0000000000 */
[----:B------:R-:W-:Y:S05]  /*08b0*/  @P0 BRA `(.L_x_218) ;  /* 0xfffffffc00e00947 */ /* 0x000fea000383ffff */
.L_x_210:
[----:B------:R-:W-:Y:S05]  /*08c0*/  BSYNC.RECONVERGENT B1 ;  /* 0x0000000000017941 */ /* 0x000fea0003800200 */
.L_x_209:
[----:B------:R-:W-:Y:S02]  /*08d0*/  ISETP.GE.U32.AND P0, PT, R4, 0x200, PT ;  /* 0x000002000400780c */ /* 0x000fe40003f06070 */
        /* <DEDUP_REMOVED lines=36> */
[----:B------:R-:W3:Y:S04]  /*0b20*/  LDS.128 R8, [UR4+0x30] ;  /* 0x00003004ff087984 */ /* 0x000ee80008000c00 */
[----:B------:R-:W4:Y:S01]  /*0b30*/  LDS.128 R16, [UR4+0x40] ;  /* 0x00004004ff107984 */ /* 0x000f220008000c00 */
[----:B0-----:R-:W-:-:S04]  /*0b40*/  FADD R5, R0, R5 ;  /* 0x0000000500057221 */ /* 0x001fc80000000000 */
        /* <DEDUP_REMOVED lines=9> */
[----:B------:R-:W-:-:S04]  /*0be0*/  FADD R11, R10, R11 ;  /* 0x0000000b0a0b7221 */ /* 0x000fc80000000000 */
[----:B----4-:R-:W-:-:S04]  /*0bf0*/  FADD R16, R11, R16 ;  /* 0x000000100b107221 */ /* 0x010fc80000000000 */
[----:B------:R-:W-:-:S04]  /*0c00*/  FADD R17, R16, R17 ;  /* 0x0000001110117221 */ /* 0x000fc80000000000 */
[----:B------:R-:W-:-:S04]  /*0c10*/  FADD R18, R17, R18 ;  /* 0x0000001211127221 */ /* 0x000fc80000000000 */
[----:B------:R-:W-:Y:S01]  /*0c20*/  FADD R0, R18, R19 ;  /* 0x0000001312007221 */ /* 0x000fe20000000000 */
[----:B------:R-:W-:Y:S06]  /*0c30*/  BRA `(.L_x_220) ;  /* 0x0000001400d87947 */ /* 0x000fec0003800000 */
.L_x_219:
[----:B------:R-:W1:Y:S01]  /*0c40*/  S2R R6, SR_LANEID ;  /* 0x0000000000067919 */ /* 0x000e620000000000 */
[----:B------:R-:W-:-:S04]  /*0c50*/  LOP3.LUT R0, R5, 0x3e0, RZ, 0xc0, !PT ;  /* 0x000003e005007812 */ /* 0x000fc800078ec0ff */
[----:B0-----:R-:W-:Y:S02]  /*0c60*/  IADD3 R3, PT, PT, R0, 0x20, RZ ;  /* 0x0000002000037810 */ /* 0x001fe40007ffe0ff */
[----:B------:R-:W-:Y:S02]  /*0c70*/  LOP3.LUT R7, RZ, R0, RZ, 0x33, !PT ;  /* 0x00000000ff077212 */ /* 0x000fe400078e33ff */
[-C--:B------:R-:W-:Y:S02]  /*0c80*/  ISETP.GT.U32.AND P0, PT, R3, R4.reuse, PT ;  /* 0x000000040300720c */ /* 0x080fe40003f04070 */
        /* <DEDUP_REMOVED lines=40> */
[----:B------:R-:W0:Y:S04]  /*0f10*/  LDS.128 R20, [UR4+0x10] ;  /* 0x00001004ff147984 */ /* 0x000e280008000c00 */
        /* <DEDUP_REMOVED lines=30> */
.L_x_206:
[----:B------:R-:W0:Y:S01]  /*1100*/  S2R R0, SR_TID.X ;  /* 0x0000000000007919 */ /* 0x000e220000002100 */
[----:B------:R-:W1:Y:S02]  /*1110*/  LDCU.64 UR4, c[0x0][0x380] ;  /* 0x00007000ff0477ac */ /* 0x000e640008000a00 */
[----:B-1----:R-:W-:Y:S02]  /*1120*/  MOV R12, UR4 ;  /* 0x00000004000c7c02 */ /* 0x002fe40008000f00 */
[----:B------:R-:W-:-:S03]  /*1130*/  MOV R13, UR5 ;  /* 0x00000005000d7c02 */ /* 0x000fc60008000f00 */
        /* <DEDUP_REMOVED lines=17> */
[----:B------:R-:W-:Y:S01]  /*1250*/  UMOV UR4, 0x2000 ;  /* 0x0000200000047882 */ /* 0x000fe20000000000 */
[----:B--2---:R-:W-:Y:S01]  /*1260*/  FADD R20, R20, R21 ;  /* 0x0000001514147221 */ /* 0x004fe20000000000 */
[----:B------:R-:W-:-:S04]  /*1270*/  IADD3 R21, PT, PT, R4, -0x2000, RZ ;  /* 0xffffe00004157810 */ /* 0x000fc80007ffe0ff */
[----:B------:R-:W-:Y:S01]  /*1280*/  ISETP.GE.U32.AND P0, PT, R21, 0x2000, PT ;  /* 0x000020001500780c */ /* 0x000fe20003f06070 */
[----:B---3--:R-:W-:Y:S01]  /*1290*/  FADD R6, R6, R7 ;  /* 0x0000000706067221 */ /* 0x008fe20000000000 */
[----:B----4-:R-:W-:-:S04]  /*12a0*/  FADD R9, R8, R9 ;  /* 0x0000000908097221 */ /* 0x010fc80000000000 */
[----:B------:R-:W-:Y:S01]  /*12b0*/  FADD R6, R6, R9 ;  /* 0x0000000906067221 */ /* 0x000fe20000000000 */
[----:B-----5:R-:W-:Y:S01]  /*12c0*/  FADD R10, R10, R11 ;  /* 0x0000000b0a0a7221 */ /* 0x020fe20000000000 */
[----:B------:R-:W-:-:S04]  /*12d0*/  FADD R15, R14, R15 ;  /* 0x0000000f0e0f7221 */ /* 0x000fc80000000000 */
[----:B------:R-:W-:Y:S01]  /*12e0*/  FADD R15, R10, R15 ;  /* 0x0000000f0a0f7221 */ /* 0x000fe20000000000 */
[----:B------:R-:W-:Y:S01]  /*12f0*/  FADD R16, R16, R17 ;  /* 0x0000001110107221 */ /* 0x000fe20000000000 */
[----:B------:R-:W-:-:S04]  /*1300*/  FADD R19, R18, R19 ;  /* 0x0000001312137221 */ /* 0x000fc80000000000 */
[----:B------:R-:W-:Y:S01]  /*1310*/  FADD R16, R16, R19 ;  /* 0x0000001310107221 */ /* 0x000fe20000000000 */
[----:B------:R-:W-:-:S04]  /*1320*/  FADD R5, R5, R22 ;  /* 0x0000001605057221 */ /* 0x000fc80000000000 */
[----:B------:R-:W-:Y:S01]  /*1330*/  FADD R5, R20, R5 ;  /* 0x0000000514057221 */ /* 0x000fe20000000000 */
[----:B------:R-:W-:-:S03]  /*1340*/  FADD R6, R6, R15 ;  /* 0x0000000f06067221 */ /* 0x000fc60000000000 */
[----:B------:R-:W-:-:S04]  /*1350*/  FADD R5, R16, R5 ;  /* 0x0000000510057221 */ /* 0x000fc80000000000 */
[----:B------:R-:W-:Y:S01]  /*1360*/  FADD R5, R6, R5 ;  /* 0x0000000506057221 */ /* 0x000fe20000000000 */
[----:B------:R-:W-:Y:S06]  /*1370*/  @!P0 BRA `(.L_x_221) ;  /* 0x0000000000ac8947 */ /* 0x000fec0003800000 */
[----:B------:R-:W0:Y:S01]  /*1380*/  LDC R4, c[0x0][0x390] ;  /* 0x0000e400ff047b82 */ /* 0x000e220000000800 */
[----:B------:R-:W-:-:S07]  /*1390*/  UMOV UR4, 0x2000 ;  /* 0x0000200000047882 */ /* 0x000fce0000000000 */
[----:B------:R-:W1:Y:S02]  /*13a0*/  LDC.64 R12, c[0x0][0x380] ;  /* 0x0000e000ff0c7b82 */ /* 0x000e640000000a00 */
.L_x_223:
[----:B------:R-:W-:-:S05]  /*13b0*/  IADD3 R3, PT, PT, R0, UR4, RZ ;  /* 0x0000000400037c10 */ /* 0x000fca000fffe0ff */
        /* <DEDUP_REMOVED lines=17> */
[----:B0-----:R-:W-:-:S04]  /*14d0*/  IADD3 R2, PT, PT, R4, -UR4, RZ ;  /* 0x8000000404027c10 */ /* 0x001fc8000fffe0ff */
        /* <DEDUP_REMOVED lines=18> */
[----:B------:R-:W-:-:S06]  /*1600*/  UIADD3 UR4, UPT, UPT, UR4, 0x2000, URZ ;  /* 0x0000200004047890 */ /* 0x000fcc000fffe0ff */
[----:B------:R-:W-:-:S13]  /*1610*/  ISETP.LT.U32.AND P0, PT, R21, UR4, PT ;  /* 0x0000000415007c0c */ /* 0x000fda000bf01070 */
[----:B------:R-:W-:Y:S05]  /*1620*/  @!P0 BRA `(.L_x_223) ;  /* 0xfffffffc00608947 */ /* 0x000fea000383ffff */
.L_x_221:
[----:B------:R-:W-:Y:S01]  /*1630*/  IADD3 R3, PT, PT, R4, -UR4, RZ ;  /* 0x8000000404037c10 */ /* 0x000fe2000fffe0ff */
[----:B------:R-:W-:Y:S03]  /*1640*/  BSSY.RECONVERGENT B1, `(.L_x_222) ;  /* 0x00000a3000017945 */ /* 0x000fe60003800200 */
[----:B------:R-:W-:-:S04]  /*1650*/  ISETP.GE.AND P0, PT, R0, R3, PT ;  /* 0x000000030000720c */ /* 0x000fc80003f06270 */
[----:B------:R-:W-:-:S13]  /*1660*/  ISETP.LE.U32.OR P0, PT, R4, UR4, P0 ;  /* 0x0000000404007c0c */ /* 0x000fda0008703470 */
[----:B------:R-:W-:Y:S05]  /*1670*/  @P0 BRA `(.L_x_224) ;  /* 0x00000008007c0947 */ /* 0x000fea0003800000 */
[-C--:B------:R-:W-:Y:S01]  /*1680*/  LOP3.LUT R3, RZ, R0.reuse, RZ, 0x33, !PT ;  /* 0x00000000ff037212 */ /* 0x080fe200078e33ff */
[----:B------:R-:W-:Y:S01]  /*1690*/  BSSY.RECONVERGENT B2, `(.L_x_225) ;  /* 0x0000052000027945 */ /* 0x000fe20003800200 */
[----:B------:R-:W-:Y:S02]  /*16a0*/  MOV R6, R0 ;  /* 0x0000000000067202 */ /* 0x000fe40000000f00 */
[----:B------:R-:W-:-:S04]  /*16b0*/  IADD3 R3, PT, PT, R4, -UR4, R3 ;  /* 0x8000000404037c10 */ /* 0x000fc8000fffe003 */
[C---:B------:R-:W-:Y:S02]  /*16c0*/  ISETP.GE.U32.AND P0, PT, R3.reuse, 0x1e00, PT ;  /* 0x00001e000300780c */ /* 0x040fe40003f06070 */
[----:B------:R-:W-:-:S04]  /*16d0*/  LEA.HI R3, R3, 0x1, RZ, 0x17 ;  /* 0x0000000103037811 */ /* 0x000fc800078fb8ff */
[----:B------:R-:W-:-:S07]  /*16e0*/  LOP3.LUT R4, R3, 0xf, RZ, 0xc0, !PT ;  /* 0x0000000f03047812 */ /* 0x000fce00078ec0ff */
[----:B------:R-:W-:Y:S05]  /*16f0*/  @!P0 BRA `(.L_x_226) ;  /* 0x00000004002c8947 */ /* 0x000fea0003800000 */
[----:B------:R-:W-:Y:S01]  /*1700*/  LOP3.LUT R7, R3, 0xfffff0, RZ, 0xc0, !PT ;  /* 0x00fffff003077812 */ /* 0x000fe200078ec0ff */
[----:B------:R-:W-:Y:S01]  /*1710*/  BSSY.RECONVERGENT B3, `(.L_x_227) ;  /* 0x0000048000037945 */ /* 0x000fe20003800200 */
[C---:B------:R-:W-:Y:S02]  /*1720*/  LOP3.LUT R6, R0.reuse, 0x1000, RZ, 0xfc, !PT ;  /* 0x0000100000067812 */ /* 0x040fe400078efcff */
[----:B------:R-:W-:Y:S02]  /*1730*/  IADD3 R2, PT, PT, R0, UR4, RZ ;  /* 0x0000000400027c10 */ /* 0x000fe4000fffe0ff */
[----:B------:R-:W-:-:S07]  /*1740*/  IADD3 R7, PT, PT, -R7, RZ, RZ ;  /* 0x000000ff07077210 */ /* 0x000fce0007ffe1ff */
.L_x_228:
[C---:B------:R-:W-:Y:S01]  /*1750*/  IADD3 R19, PT, PT, R2.reuse, 0x200, RZ ;  /* 0x0000020002137810 */ /* 0x040fe20007ffe0ff */
[C---:B------:R-:W-:Y:S01]  /*1760*/  IMAD.WIDE.U32 R14, R2.reuse, 0x4, R12 ;  /* 0x00000004020e7825 */ /* 0x040fe200078e000c */
[----:B------:R-:W-:-:S03]  /*1770*/  IADD3 R11, PT, PT, R2, 0x400, RZ ;  /* 0x00000400020b7810 */ /* 0x000fc60007ffe0ff */
[--C-:B------:R-:W-:Y:S01]  /*1780*/  IMAD.WIDE.U32 R18, R19, 0x4, R12.reuse ;  /* 0x0000000413127825 */ /* 0x100fe200078e000c */
[----:B------:R0:W2:Y:S01]  /*1790*/  LDG.E R8, desc[UR6][R14.64] ;  /* 0x000000060e087981 */ /* 0x0000a2000c1e1900 */
[C---:B------:R-:W-:Y:S02]  /*17a0*/  IADD3 R21, PT, PT, R2.reuse, 0x600, RZ ;  /* 0x0000060002157810 */ /* 0x040fe40007ffe0ff */
[--C-:B------:R-:W-:Y:S01]  /*17b0*/  IMAD.WIDE.U32 R10, R11, 0x4, R12.reuse ;  /* 0x000000040b0a7825 */ /* 0x100fe200078e000c */
[----:B------:R1:W3:Y:S01]  /*17c0*/  LDG.E R9, desc[UR6][R18.64] ;  /* 0x0000000612097981 */ /* 0x0002e2000c1e1900 */
[C---:B------:R-:W-:Y:S02]  /*17d0*/  IADD3 R17, PT, PT, R2.reuse, 0x800, RZ ;  /* 0x0000080002117810 */ /* 0x040fe40007ffe0ff */
[--C-:B------:R-:W-:Y:S02]  /*17e0*/  IMAD.WIDE.U32 R20, R21, 0x4, R12.reuse ;  /* 0x0000000415147825 */ /* 0x100fe400078e000c */
[----:B------:R4:W5:Y:S01]  /*17f0*/  LDG.E R10, desc[UR6][R10.64] ;  /* 0x000000060a0a7981 */ /* 0x000962000c1e1900 */
[----:B------:R-:W-:Y:S01]  /*1800*/  IADD3 R29, PT, PT, R2, 0xa00, RZ ;  /* 0x00000a00021d7810 */ /* 0x000fe20007ffe0ff */
[----:B------:R-:W-:-:S02]  /*1810*/  IMAD.WIDE.U32 R16, R17, 0x4, R12 ;  /* 0x0000000411107825 */ /* 0x000fc400078e000c */
[----:B------:R4:W5:Y:S01]  /*1820*/  LDG.E R27, desc[UR6][R20.64] ;  /* 0x00000006141b7981 */ /* 0x000962000c1e1900 */
[C---:B------:R-:W-:Y:S01]  /*1830*/  IADD3 R23, PT, PT, R2.reuse, 0xc00, RZ ;  /* 0x00000c0002177810 */ /* 0x040fe20007ffe0ff */
[--C-:B------:R-:W-:Y:S02]  /*1840*/  IMAD.WIDE.U32 R28, R29, 0x4, R12.reuse ;  /* 0x000000041d1c7825 */ /* 0x100fe400078e000c */
[----:B------:R-:W5:Y:S01]  /*1850*/  LDG.E R26, desc[UR6][R16.64] ;  /* 0x00000006101a7981 */ /* 0x000f62000c1e1900 */
[C---:B------:R-:W-:Y:S01]  /*1860*/  IADD3 R22, PT, PT, R2.reuse, 0xe00, RZ ;  /* 0x00000e0002167810 */ /* 0x040fe20007ffe0ff */
[--C-:B0-----:R-:W-:Y:S02]  /*1870*/  IMAD.WIDE.U32 R14, R23, 0x4, R12.reuse ;  /* 0x00000004170e7825 */ /* 0x101fe400078e000c */
[----:B------:R0:W5:Y:S01]  /*1880*/  LDG.E R25, desc[UR6][R28.64] ;  /* 0x000000061c197981 */ /* 0x000162000c1e1900 */
[----:B------:R-:W-:Y:S01]  /*1890*/  IADD3 R23, PT, PT, R2, 0x1000, RZ ;  /* 0x0000100002177810 */ /* 0x000fe20007ffe0ff */
[----:B-1----:R-:W-:-:S02]  /*18a0*/  IMAD.WIDE.U32 R18, R22, 0x4, R12 ;  /* 0x0000000416127825 */ /* 0x002fc400078e000c */
[----:B------:R1:W5:Y:S01]  /*18b0*/  LDG.E R24, desc[UR6][R14.64] ;  /* 0x000000060e187981 */ /* 0x000362000c1e1900 */
[C---:B----4-:R-:W-:Y:S01]  /*18c0*/  IADD3 R11, PT, PT, R2.reuse, 0x1200, RZ ;  /* 0x00001200020b7810 */ /* 0x050fe20007ffe0ff */
[--C-:B------:R-:W-:Y:S02]  /*18d0*/  IMAD.WIDE.U32 R20, R23, 0x4, R12.reuse ;  /* 0x0000000417147825 */ /* 0x100fe400078e000c */
[----:B------:R4:W5:Y:S01]  /*18e0*/  LDG.E R23, desc[UR6][R18.64] ;  /* 0x0000000612177981 */ /* 0x000962000c1e1900 */
[C---:B0-----:R-:W-:Y:S01]  /*18f0*/  IADD3 R29, PT, PT, R2.reuse, 0x1400, RZ ;  /* 0x00001400021d7810 */ /* 0x041fe20007ffe0ff */
[--C-:B------:R-:W-:Y:S02]  /*1900*/  IMAD.WIDE.U32 R16, R11, 0x4, R12.reuse ;  /* 0x000000040b107825 */ /* 0x100fe400078e000c */
[----:B------:R-:W5:Y:S01]  /*1910*/  LDG.E R22, desc[UR6][R20.64] ;  /* 0x0000000614167981 */ /* 0x000f62000c1e1900 */
[----:B-1----:R-:W-:Y:S01]  /*1920*/  IADD3 R15, PT, PT, R2, 0x1600, RZ ;  /* 0x00001600020f7810 */ /* 0x002fe20007ffe0ff */
[----:B------:R-:W-:-:S02]  /*1930*/  IMAD.WIDE.U32 R28, R29, 0x4, R12 ;  /* 0x000000041d1c7825 */ /* 0x000fc400078e000c */
[----:B------:R0:W5:Y:S01]  /*1940*/  LDG.E R11, desc[UR6][R16.64] ;  /* 0x00000006100b7981 */ /* 0x000162000c1e1900 */
[C---:B----4-:R-:W-:Y:S01]  /*1950*/  IADD3 R19, PT, PT, R2.reuse, 0x1800, RZ ;  /* 0x0000180002137810 */ /* 0x050fe20007ffe0ff */
[--C-:B------:R-:W-:Y:S02]  /*1960*/  IMAD.WIDE.U32 R14, R15, 0x4, R12.reuse ;  /* 0x000000040f0e7825 */ /* 0x100fe400078e000c */
[----:B------:R-:W4:Y:S02]  /*1970*/  LDG.E R28, desc[UR6][R28.64] ;  /* 0x000000061c1c7981 */ /* 0x000f24000c1e1900 */
[----:B------:R-:W-:Y:S01]  /*1980*/  IMAD.WIDE.U32 R18, R19, 0x4, R12 ;  /* 0x0000000413127825 */ /* 0x000fe200078e000c */
[C---:B0-----:R-:W-:Y:S02]  /*1990*/  IADD3 R17, PT, PT, R2.reuse, 0x1a00, RZ ;  /* 0x00001a0002117810 */ /* 0x041fe40007ffe0ff */
[----:B------:R-:W-:-:S03]  /*19a0*/  IADD3 R21, PT, PT, R2, 0x1c00, RZ ;  /* 0x00001c0002157810 */ /* 0x000fc60007ffe0ff */
[----:B------:R-:W4:Y:S04]  /*19b0*/  LDG.E R18, desc[UR6][R18.64] ;  /* 0x0000000612127981 */ /* 0x000f28000c1e1900 */
[----:B------:R0:W4:Y:S01]  /*19c0*/  LDG.E R29, desc[UR6][R14.64] ;  /* 0x000000060e1d7981 */ /* 0x000122000c1e1900 */
[----:B------:R-:W-:Y:S01]  /*19d0*/  IADD3 R20, PT, PT, R2, 0x1e00, RZ ;  /* 0x00001e0002147810 */ /* 0x000fe20007ffe0ff */
[----:B0-----:R-:W-:-:S04]  /*19e0*/  IMAD.WIDE.U32 R14, R17, 0x4, R12 ;  /* 0x00000004110e7825 */ /* 0x001fc800078e000c */
[--C-:B------:R-:W-:Y:S02]  /*19f0*/  IMAD.WIDE.U32 R16, R21, 0x4, R12.reuse ;  /* 0x0000000415107825 */ /* 0x100fe400078e000c */
[----:B------:R-:W4:Y:S02]  /*1a00*/  LDG.E R14, desc[UR6][R14.64] ;  /* 0x000000060e0e7981 */ /* 0x000f24000c1e1900 */
[----:B------:R-:W-:Y:S02]  /*1a10*/  IMAD.WIDE.U32 R20, R20, 0x4, R12 ;  /* 0x0000000414147825 */ /* 0x000fe400078e000c */
[----:B------:R-:W4:Y:S04]  /*1a20*/  LDG.E R16, desc[UR6][R16.64] ;  /* 0x0000000610107981 */ /* 0x000f28000c1e1900 */
[----:B------:R-:W4:Y:S01]  /*1a30*/  LDG.E R20, desc[UR6][R20.64] ;  /* 0x0000000614147981 */ /* 0x000f22000c1e1900 */
[----:B------:R-:W-:-:S04]  /*1a40*/  IADD3 R7, PT, PT, R7, 0x10, RZ ;  /* 0x0000001007077810 */ /* 0x000fc80007ffe0ff */
[----:B------:R-:W-:Y:S02]  /*1a50*/  ISETP.NE.AND P0, PT, R7, RZ, PT ;  /* 0x000000ff0700720c */ /* 0x000fe40003f05270 */
[----:B------:R-:W-:Y:S02]  /*1a60*/  IADD3 R6, PT, PT, R6, 0x2000, RZ ;  /* 0x0000200006067810 */ /* 0x000fe40007ffe0ff */
[----:B------:R-:W-:Y:S01]  /*1a70*/  IADD3 R2, PT, PT, R2, 0x2000, RZ ;  /* 0x0000200002027810 */ /* 0x000fe20007ffe0ff */
[----:B--2---:R-:W-:-:S04]  /*1a80*/  FADD R8, R8, R5 ;  /* 0x0000000508087221 */ /* 0x004fc80000000000 */
[----:B---3--:R-:W-:-:S04]  /*1a90*/  FADD R9, R8, R9 ;  /* 0x0000000908097221 */ /* 0x008fc80000000000 */
        /* <DEDUP_REMOVED lines=8> */
[----:B----4-:R-:W-:-:S04]  /*1b20*/  FADD R28, R11, R28 ;  /* 0x0000001c0b1c7221 */ /* 0x010fc80000000000 */
[----:B------:R-:W-:-:S04]  /*1b30*/  FADD R29, R28, R29 ;  /* 0x0000001d1c1d7221 */ /* 0x000fc80000000000 */
[----:B------:R-:W-:-:S04]  /*1b40*/  FADD R29, R29, R18 ;  /* 0x000000121d1d7221 */ /* 0x000fc80000000000 */
[----:B------:R-:W-:-:S04]  /*1b50*/  FADD R29, R29, R14 ;  /* 0x0000000e1d1d7221 */ /* 0x000fc80000000000 */
[----:B------:R-:W-:-:S04]  /*1b60*/  FADD R29, R29, R16 ;  /* 0x000000101d1d7221 */ /* 0x000fc80000000000 */
[----:B------:R-:W-:Y:S01]  /*1b70*/  FADD R5, R29, R20 ;  /* 0x000000141d057221 */ /* 0x000fe20000000000 */
[----:B------:R-:W-:Y:S06]  /*1b80*/  @P0 BRA `(.L_x_228) ;  /* 0xfffffff800f00947 */ /* 0x000fec000383ffff */
[----:B------:R-:W-:Y:S05]  /*1b90*/  BSYNC.RECONVERGENT B3 ;  /* 0x0000000000037941 */ /* 0x000fea0003800200 */
.L_x_227:
[----:B------:R-:W-:-:S07]  /*1ba0*/  IADD3 R6, PT, PT, R6, -0x1000, RZ ;  /* 0xfffff00006067810 */ /* 0x000fce0007ffe0ff */
.L_x_226:
[----:B------:R-:W-:Y:S05]  /*1bb0*/  BSYNC.RECONVERGENT B2 ;  /* 0x0000000000027941 */ /* 0x000fea0003800200 */
.L_x_225:
[----:B------:R-:W-:-:S13]  /*1bc0*/  ISETP.NE.AND P0, PT, R4, RZ, PT ;  /* 0x000000ff0400720c */ /* 0x000fda0003f05270 */
[----:B------:R-:W-:Y:S05]  /*1bd0*/  @!P0 BRA `(.L_x_224) ;  /* 0x0000000400248947 */ /* 0x000fea0003800000 */
[----:B------:R-:W-:Y:S01]  /*1be0*/  ISETP.GE.U32.AND P0, PT, R4, 0x8, PT ;  /* 0x000000080400780c */ /* 0x000fe20003f06070 */
[----:B------:R-:W-:Y:S01]  /*1bf0*/  BSSY.RECONVERGENT B2, `(.L_x_229) ;  /* 0x0000025000027945 */ /* 0x000fe20003800200 */
[----:B------:R-:W-:-:S04]  /*1c00*/  LOP3.LUT R22, R3, 0x7, RZ, 0xc0, !PT ;  /* 0x0000000703167812 */ /* 0x000fc800078ec0ff */
[----:B------:R-:W-:-:S07]  /*1c10*/  ISETP.NE.AND P1, PT, R22, RZ, PT ;  /* 0x000000ff1600720c */ /* 0x000fce0003f25270 */
[----:B------:R-:W-:Y:S06]  /*1c20*/  @!P0 BRA `(.L_x_230) ;  /* 0x0000000000848947 */ /* 0x000fec0003800000 */
[----:B------:R-:W-:-:S04]  /*1c30*/  IADD3 R7, PT, PT, R6, UR4, RZ ;  /* 0x0000000406077c10 */ /* 0x000fc8000fffe0ff */
        /* <DEDUP_REMOVED lines=32> */
.L_x_230:
[----:B------:R-:W-:Y:S05]  /*1e40*/  BSYNC.RECONVERGENT B2 ;  /* 0x0000000000027941 */ /* 0x000fea0003800200 */
.L_x_229:
        /* <DEDUP_REMOVED lines=23> */
.L_x_232:
[----:B------:R-:W-:Y:S05]  /*1fc0*/  BSYNC.RECONVERGENT B2 ;  /* 0x0000000000027941 */ /* 0x000fea0003800200 */
.L_x_231:
[----:B------:R-:W-:Y:S05]  /*1fd0*/  @!P1 BRA `(.L_x_224) ;  /* 0x0000000000249947 */ /* 0x000fea0003800000 */
[----:B------:R-:W-:Y:S02]  /*1fe0*/  IADD3 R7, PT, PT, R6, UR4, RZ ;  /* 0x0000000406077c10 */ /* 0x000fe4000fffe0ff */
[----:B------:R-:W-:-:S07]  /*1ff0*/  IADD3 R4, PT, PT, -R4, RZ, RZ ;  /* 0x000000ff04047210 */ /* 0x000fce0007ffe1ff */
.L_x_233:
[----:B------:R-:W-:-:S06]  /*2000*/  IMAD.WIDE.U32 R2, R7, 0x4, R12 ;  /* 0x0000000407027825 */ /* 0x000fcc00078e000c */
[----:B------:R-:W2:Y:S01]  /*2010*/  LDG.E R2, desc[UR6][R2.64] ;  /* 0x0000000602027981 */ /* 0x000ea2000c1e1900 */
[----:B------:R-:W-:Y:S02]  /*2020*/  IADD3 R4, PT, PT, R4, 0x1, RZ ;  /* 0x0000000104047810 */ /* 0x000fe40007ffe0ff */
[----:B------:R-:W-:Y:S02]  /*2030*/  IADD3 R7, PT, PT, R7, 0x200, RZ ;  /* 0x0000020007077810 */ /* 0x000fe40007ffe0ff */
[----:B------:R-:W-:Y:S01]  /*2040*/  ISETP.NE.AND P0, PT, R4, RZ, PT ;  /* 0x000000ff0400720c */ /* 0x000fe20003f05270 */
[----:B--2---:R-:W-:-:S12]  /*2050*/  FADD R5, R2, R5 ;  /* 0x0000000502057221 */ /* 0x004fd80000000000 */
[----:B------:R-:W-:Y:S05]  /*2060*/  @P0 BRA `(.L_x_233) ;  /* 0xfffffffc00e40947 */ /* 0x000fea000383ffff */
.L_x_224:
[----:B------:R-:W-:Y:S05]  /*2070*/  BSYNC.RECONVERGENT B1 ;  /* 0x0000000000017941 */ /* 0x000fea0003800200 */
.L_x_222:
        /* <DEDUP_REMOVED lines=33> */
[----:B------:R-:W3:Y:S04]  /*2290*/  LDS.128 R8, [UR4+0x30] ;  /* 0x00003004ff087984 */ /* 0x000ee80008000c00 */
[----:B------:R-:W4:Y:S01]  /*22a0*/  LDS.128 R16, [UR4+0x40] ;  /* 0x00004004ff107984 */ /* 0x000f220008000c00 */
[----:B0-----:R-:W-:-:S04]  /*22b0*/  FADD R5, R0, R5 ;  /* 0x0000000500057221 */ /* 0x001fc80000000000 */
        /* <DEDUP_REMOVED lines=13> */
[----:B------:R-:W-:-:S07]  /*2390*/  FADD R0, R18, R19 ;  /* 0x0000001312007221 */ /* 0x000fce0000000000 */
.L_x_220:
[----:B------:R-:W-:Y:S05]  /*23a0*/  BSYNC.RECONVERGENT B0 ;  /* 0x0000000000007941 */ /* 0x000fea0003800200 */
.L_x_205:
[----:B------:R-:W-:Y:S05]  /*23b0*/  @P0 EXIT ;  /* 0x000000000000094d */ /* 0x000fea0003800000 */
[----:B------:R-:W0:Y:S01]  /*23c0*/  LDCU.64 UR4, c[0x0][0x398] ;  /* 0x00007300ff0477ac */ /* 0x000e220008000a00 */
[----:B------:R-:W3:Y:S01]  /*23d0*/  LDC.64 R4, c[0x0][0x388] ;  /* 0x0000e200ff047b82 */ /* 0x000ee20000000a00 */
[----:B012---:R-:W0:Y:S02]  /*23e0*/  F2F.F32.F64 R3, UR4 ;  /* 0x0000000400037d10 */ /* 0x007e240008301000 */
[----:B0-----:R-:W-:-:S06]  /*23f0*/  FADD R3, R3, R0 ;  /* 0x0000000003037221 */ /* 0x001fcc0000000000 */
[----:B------:R-:W3:Y:S02]  /*2400*/  F2F.F64.F32 R2, R3 ;  /* 0x0000000300027310 */ /* 0x000ee40000201800 */
[----:B---3--:R-:W-:Y:S01]  /*2410*/  STG.E.64 desc[UR6][R4.64], R2 ;  /* 0x0000000204007986 */ /* 0x008fe2000c101b06 */
[----:B------:R-:W-:Y:S05]  /*2420*/  EXIT ;  /* 0x000000000000794d */ /* 0x000fea0003800000 */
.L_x_234:
        /* <DEDUP_REMOVED lines=13> */
.L_x_283:


//--------------------- .text._ZN3cub18CUB_300001_SM_10006detail9transform16transform_kernelINS2_10policy_hubILb1EN4cuda3std3__45tupleIJN6thrust24THRUST_300001_SM_1000_NS17counting_iteratorIiNSA_11use_defaultESC_SC_EEEEEE10policy1000El7RandGenNSA_6detail15normal_iteratorINSA_10device_ptrIfEEEEJSD_EEEvT0_iT1_T2_DpNS2_10kernel_argIT3_EE --------------------------
	.section	.text._ZN3cub18CUB_300001_SM_10006detail9transform16transform_kernelINS2_10policy_hubILb1EN4cuda3std3__45tupleIJN6thrust24THRUST_300001_SM_1000_NS17counting_iteratorIiNSA_11use_defaultESC_SC_EEEEEE10policy1000El7RandGenNSA_6detail15normal_iteratorINSA_10device_ptrIfEEEEJSD_EEEvT0_iT1_T2_DpNS2_10kernel_argIT3_EE,"ax",@progbits
	.align	128
        .global         _ZN3cub18CUB_300001_SM_10006detail9transform16transform_kernelINS2_10policy_hubILb1EN4cuda3std3__45tupleIJN6thrust24THRUST_300001_SM_1000_NS17counting_iteratorIiNSA_11use_defaultESC_SC_EEEEEE10policy1000El7RandGenNSA_6detail15normal_iteratorINSA_10device_ptrIfEEEEJSD_EEEvT0_iT1_T2_DpNS2_10kernel_argIT3_EE
        .type           _ZN3cub18CUB_300001_SM_10006detail9transform16transform_kernelINS2_10policy_hubILb1EN4cuda3std3__45tupleIJN6thrust24THRUST_300001_SM_1000_NS17counting_iteratorIiNSA_11use_defaultESC_SC_EEEEEE10policy1000El7RandGenNSA_6detail15normal_iteratorINSA_10device_ptrIfEEEEJSD_EEEvT0_iT1_T2_DpNS2_10kernel_argIT3_EE,@function
        .size           _ZN3cub18CUB_300001_SM_10006detail9transform16transform_kernelINS2_10policy_hubILb1EN4cuda3std3__45tupleIJN6thrust24THRUST_300001_SM_1000_NS17counting_iteratorIiNSA_11use_defaultESC_SC_EEEEEE10policy1000El7RandGenNSA_6detail15normal_iteratorINSA_10device_ptrIfEEEEJSD_EEEvT0_iT1_T2_DpNS2_10kernel_argIT3_EE,(.L_x_284 - _ZN3cub18CUB_300001_SM_10006detail9transform16transform_kernelINS2_10policy_hubILb1EN4cuda3std3__45tupleIJN6thrust24THRUST_300001_SM_1000_NS17counting_iteratorIiNSA_11use_defaultESC_SC_EEEEEE10policy1000El7RandGenNSA_6detail15normal_iteratorINSA_10device_ptrIfEEEEJSD_EEEvT0_iT1_T2_DpNS2_10kernel_argIT3_EE)
        .other          _ZN3cub18CUB_300001_SM_10006detail9transform16transform_kernelINS2_10policy_hubILb1EN4cuda3std3__45tupleIJN6thrust24THRUST_300001_SM_1000_NS17counting_iteratorIiNSA_11use_defaultESC_SC_EEEEEE10policy1000El7RandGenNSA_6detail15normal_iteratorINSA_10device_ptrIfEEEEJSD_EEEvT0_iT1_T2_DpNS2_10kernel_argIT3_EE,@"STO_CUDA_ENTRY STV_DEFAULT"
_ZN3cub18CUB_300001_SM_10006detail9transform16transform_kernelINS2_10policy_hubILb1EN4cuda3std3__45tupleIJN6thrust24THRUST_300001_SM_1000_NS17counting_iteratorIiNSA_11use_defaultESC_SC_EEEEEE10policy1000El7RandGenNSA_6detail15normal_iteratorINSA_10device_ptrIfEEEEJSD_EEEvT0_iT1_T2_DpNS2_10kernel_argIT3_EE:
.text._ZN3cub18CUB_300001_SM_10006detail9transform16transform_kernelINS2_10policy_hubILb1EN4cuda3std3__45tupleIJN6thrust24THRUST_300001_SM_1000_NS17counting_iteratorIiNSA_11use_defaultESC_SC_EEEEEE10policy1000El7RandGenNSA_6detail15normal_iteratorINSA_10device_ptrIfEEEEJSD_EEEvT0_iT1_T2_DpNS2_10kernel_argIT3_EE:
[----:B------:R-:W-:Y:S08]  /*0000*/  LDC R1, c[0x0][0x37c] ;  /* 0x0000df00ff017b82 */ /* 0x000ff00000000800 */
[----:B------:R-:W0:Y:S01]  /*0010*/  LDC R6, c[0x0][0x388] ;  /* 0x0000e200ff067b82 */ /* 0x000e220000000800 */
[----:B------:R-:W1:Y:S07]  /*0020*/  LDCU.64 UR6, c[0x0][0x380] ;  /* 0x00007000ff0677ac */ /* 0x000e6e0008000a00 */
[----:B------:R-:W2:Y:S08]  /*0030*/  S2UR UR4, SR_CTAID.X ;  /* 0x00000000000479c3 */ /* 0x000eb00000002500 */
[----:B------:R-:W3:Y:S01]  /*0040*/  LDC.64 R10, c[0x0][0x390] ;  /* 0x0000e400ff0a7b82 */ /* 0x000ee20000000a00 */
[----:B0-----:R-:W-:-:S05]  /*0050*/  IMAD.SHL.U32 R0, R6, 0x80, RZ ;  /* 0x0000008006007824 */ /* 0x001fca00078e00ff */
[----:B------:R-:W-:Y:S01]  /*0060*/  SHF.R.S32.HI R4, RZ, 0x1f, R0 ;  /* 0x0000001fff047819 */ /* 0x000fe20000011400 */
[----:B--2---:R-:W-:-:S04]  /*0070*/  IMAD.WIDE.U32 R2, R0, UR4, RZ ;  /* 0x0000000400027c25 */ /* 0x004fc8000f8e00ff */
[----:B------:R-:W-:Y:S01]  /*0080*/  IMAD R5, R4, UR4, RZ ;  /* 0x0000000404057c24 */ /* 0x000fe2000f8e02ff */
[C---:B-1----:R-:W-:Y:S01]  /*0090*/  IADD3 R23, P0, PT, -R2.reuse, UR6, RZ ;  /* 0x0000000602177c10 */ /* 0x042fe2000ff1e1ff */
[----:B------:R-:W0:Y:S02]  /*00a0*/  LDCU UR6, c[0x0][0x398] ;  /* 0x00007300ff0677ac */ /* 0x000e240008000800 */
[----:B------:R-:W-:Y:S01]  /*00b0*/  IMAD.IADD R5, R3, 0x1, R5 ;  /* 0x0000000103057824 */ /* 0x000fe200078e0205 */
[----:B---3--:R-:W-:Y:S01]  /*00c0*/  LEA R10, P1, R2, R10, 0x2 ;  /* 0x0000000a020a7211 */ /* 0x008fe200078210ff */
[----:B------:R-:W1:Y:S03]  /*00d0*/  LDCU.64 UR4, c[0x0][0x358] ;  /* 0x00006b00ff0477ac */ /* 0x000e660008000a00 */
[----:B------:R-:W-:Y:S02]  /*00e0*/  IADD3.X R3, PT, PT, ~R5, UR7, RZ, P0, !PT ;  /* 0x0000000705037c10 */ /* 0x000fe400087fe5ff */
[----:B------:R-:W-:-:S02]  /*00f0*/  ISETP.LT.U32.AND P0, PT, R23, R0, PT ;  /* 0x000000001700720c */ /* 0x000fc40003f01070 */
[----:B------:R-:W-:Y:S02]  /*0100*/  LEA.HI.X R11, R2, R11, R5, 0x2, P1 ;  /* 0x0000000b020b7211 */ /* 0x000fe400008f1405 */
[----:B------:R-:W-:-:S04]  /*0110*/  ISETP.LT.AND.EX P0, PT, R3, R4, PT, P0 ;  /* 0x000000040300720c */ /* 0x000fc80003f01300 */
[----:B------:R-:W-:Y:S01]  /*0120*/  SEL R23, R23, R0, P0 ;  /* 0x0000000017177207 */ /* 0x000fe20000000000 */
[----:B0-----:R-:W-:-:S03]  /*0130*/  VIADD R21, R2, UR6 ;  /* 0x0000000602157c36 */ /* 0x001fc60008000000 */
[----:B------:R-:W-:-:S13]  /*0140*/  ISETP.NE.AND P0, PT, R0, R23, PT ;  /* 0x000000170000720c */ /* 0x000fda0003f05270 */
[----:B-1----:R-:W-:Y:S05]  /*0150*/  @!P0 BRA `(.L_x_235) ;  /* 0x0000000800cc8947 */ /* 0x002fea0003800000 */
[----:B------:R-:W-:-:S13]  /*0160*/  ISETP.GE.AND P0, PT, R6, 0x1, PT ;  /* 0x000000010600780c */ /* 0x000fda0003f06270 */
[----:B------:R-:W-:Y:S05]  /*0170*/  @!P0 EXIT ;  /* 0x000000000000894d */ /* 0x000fea0003800000 */
[----:B------:R-:W0:Y:S01]  /*0180*/  S2R R20, SR_TID.X ;  /* 0x0000000000147919 */ /* 0x000e220000002100 */
[----:B------:R-:W-:-:S07]  /*0190*/  HFMA2 R9, -RZ, RZ, 0, 0 ;  /* 0x00000000ff097431 */ /* 0x000fce00000001ff */
.L_x_245:
[----:B------:R-:W1:Y:S01]  /*01a0*/  LDCU UR6, c[0x0][0x388] ;  /* 0x00007100ff0677ac */ /* 0x000e620008000800 */
[C---:B0-----:R-:W-:Y:S01]  /*01b0*/  IMAD R8, R9.reuse, 0x80, R20 ;  /* 0x0000008009087824 */ /* 0x041fe200078e0214 */
[----:B------:R-:W-:Y:S01]  /*01c0*/  BSSY.RECONVERGENT B0, `(.L_x_236) ;  /* 0x00000aa000007945 */ /* 0x000fe20003800200 */
[----:B------:R-:W-:-:S03]  /*01d0*/  VIADD R9, R9, 0x1 ;  /* 0x0000000109097836 */ /* 0x000fc60000000000 */
[----:B------:R-:W-:Y:S02]  /*01e0*/  ISETP.GE.AND P0, PT, R8, R23, PT ;  /* 0x000000170800720c */ /* 0x000fe40003f06270 */
[----:B-1----:R-:W-:-:S11]  /*01f0*/  ISETP.NE.AND P2, PT, R9, UR6, PT ;  /* 0x0000000609007c0c */ /* 0x002fd6000bf45270 */
[----:B------:R-:W-:Y:S05]  /*0200*/  @P0 BRA `(.L_x_237) ;  /* 0x0000000800940947 */ /* 0x000fea0003800000 */
[----:B------:R-:W-:Y:S01]  /*0210*/  IADD3 R7, PT, PT, R21, R8, RZ ;  /* 0x0000000815077210 */ /* 0x000fe20007ffe0ff */
[----:B------:R-:W-:Y:S01]  /*0220*/  BSSY.RECONVERGENT B1, `(.L_x_238) ;  /* 0x000003e000017945 */ /* 0x000fe20003800200 */
[----:B------:R-:W-:Y:S02]  /*0230*/  IMAD.MOV.U32 R6, RZ, RZ, 0x1 ;  /* 0x00000001ff067424 */ /* 0x000fe400078e00ff */
[----:B------:R-:W-:Y:S01]  /*0240*/  ISETP.NE.AND P0, PT, R7, RZ, PT ;  /* 0x000000ff0700720c */ /* 0x000fe20003f05270 */
[----:B------:R-:W-:-:S12]  /*0250*/  IMAD.MOV.U32 R4, RZ, RZ, RZ ;  /* 0x000000ffff047224 */ /* 0x000fd800078e00ff */
[----:B------:R-:W-:Y:S05]  /*0260*/  @!P0 BRA `(.L_x_239) ;  /* 0x0000000000e48947 */ /* 0x000fea0003800000 */
[----:B------:R-:W-:Y:S01]  /*0270*/  HFMA2 R6, -RZ, RZ, 0, 5.9604644775390625e-08 ;  /* 0x00000001ff067431 */ /* 0x000fe200000001ff */
[----:B------:R-:W-:Y:S01]  /*0280*/  SHF.R.S32.HI R5, RZ, 0x1f, R7 ;  /* 0x0000001fff057819 */ /* 0x000fe20000011407 */
[----:B------:R-:W-:Y:S01]  /*0290*/  IMAD.MOV.U32 R3, RZ, RZ, 0xbc8f ;  /* 0x0000bc8fff037424 */ /* 0x000fe200078e00ff */
[----:B------:R-:W-:Y:S01]  /*02a0*/  MOV R2, R7 ;  /* 0x0000000700027202 */ /* 0x000fe20000000f00 */
[----:B------:R-:W-:Y:S02]  /*02b0*/  IMAD.MOV.U32 R0, RZ, RZ, RZ ;  /* 0x000000ffff007224 */ /* 0x000fe400078e00ff */
[----:B------:R-:W-:-:S07]  /*02c0*/  IMAD.MOV.U32 R4, RZ, RZ, RZ ;  /* 0x000000ffff047224 */ /* 0x000fce00078e00ff */
.L_x_242:
[-C--:B------:R-:W-:Y:S01]  /*02d0*/  IMAD R12, R0, R3.reuse, RZ ;  /* 0x00000003000c7224 */ /* 0x080fe200078e02ff */
[----:B------:R-:W-:Y:S01]  /*02e0*/  BSSY.RECONVERGENT B2, `(.L_x_240) ;  /* 0x000002b000027945 */ /* 0x000fe20003800200 */
[----:B------:R-:W-:-:S04]  /*02f0*/  IMAD.WIDE.U32 R18, R3, R3, RZ ;  /* 0x0000000303127225 */ /* 0x000fc800078e00ff */
[----:B------:R-:W-:Y:S02]  /*0300*/  IMAD R13, R3, R0, R12 ;  /* 0x00000000030d7224 */ /* 0x000fe400078e020c */
[----:B------:R-:W-:Y:S01]  /*0310*/  IMAD.WIDE.U32 R14, R18, 0x3, RZ ;  /* 0x00000003120e7825 */ /* 0x000fe200078e00ff */
[----:B------:R-:W-:-:S03]  /*0320*/  LOP3.LUT R14, R2, 0x1, RZ, 0xc0, !PT ;  /* 0x00000001020e7812 */ /* 0x000fc600078ec0ff */
[----:B------:R-:W-:Y:S01]  /*0330*/  IMAD.IADD R19, R19, 0x1, R13 ;  /* 0x0000000113137824 */ /* 0x000fe200078e020d */
[----:B------:R-:W-:-:S03]  /*0340*/  ISETP.NE.U32.AND P1, PT, R14, 0x1, PT ;  /* 0x000000010e00780c */ /* 0x000fc60003f25070 */
[----:B------:R-:W-:Y:S01]  /*0350*/  IMAD.WIDE.U32 R12, R19, 0x3, RZ ;  /* 0x00000003130c7825 */ /* 0x000fe200078e00ff */
[----:B------:R-:W-:-:S03]  /*0360*/  ISETP.NE.U32.AND.EX P1, PT, RZ, RZ, PT, P1 ;  /* 0x000000ffff00720c */ /* 0x000fc60003f25110 */
[----:B------:R-:W-:-:S04]  /*0370*/  IMAD.WIDE.U32 R12, P0, R18, -0x7fffffff, R12 ;  /* 0x80000001120c7825 */ /* 0x000fc8000780000c */
[----:B------:R-:W-:Y:S01]  /*0380*/  IMAD.MOV.U32 R16, RZ, RZ, R13 ;  /* 0x000000ffff107224 */ /* 0x000fe200078e000d */
[----:B------:R-:W-:Y:S02]  /*0390*/  IADD3.X R17, PT, PT, RZ, RZ, RZ, P0, !PT ;  /* 0x000000ffff117210 */ /* 0x000fe400007fe4ff */
[----:B------:R-:W-:-:S05]  /*03a0*/  IADD3 RZ, P0, PT, R15, R12, RZ ;  /* 0x0000000c0fff7210 */ /* 0x000fca0007f1e0ff */
[----:B------:R-:W-:Y:S01]  /*03b0*/  IMAD.WIDE.U32.X R16, R19, -0x7fffffff, R16, P0 ;  /* 0x8000000113107825 */ /* 0x000fe200000e0410 */
[----:B------:R-:W-:-:S04]  /*03c0*/  ISETP.GT.U32.AND P0, PT, R2, 0x1, PT ;  /* 0x000000010200780c */ /* 0x000fc80003f04070 */
[--C-:B------:R-:W-:Y:S02]  /*03d0*/  SHF.R.U64 R13, R16, 0x1e, R17.reuse ;  /* 0x0000001e100d7819 */ /* 0x100fe40000001211 */
[----:B------:R-:W-:-:S03]  /*03e0*/  SHF.R.U32.HI R12, RZ, 0x1e, R17 ;  /* 0x0000001eff0c7819 */ /* 0x000fc60000011611 */
[----:B------:R-:W-:-:S04]  /*03f0*/  IMAD.WIDE.U32 R18, R13, -0x7fffffff, R18 ;  /* 0x800000010d127825 */ /* 0x000fc800078e0012 */
[----:B------:R-:W-:Y:S01]  /*0400*/  IMAD R12, R12, -0x7fffffff, RZ ;  /* 0x800000010c0c7824 */ /* 0x000fe200078e02ff */
[----:B------:R-:W-:Y:S06]  /*0410*/  @P1 BRA `(.L_x_241) ;  /* 0x00000000005c1947 */ /* 0x000fec0003800000 */
[-C--:B------:R-:W-:Y:S02]  /*0420*/  IMAD R17, R4, R3.reuse, RZ ;  /* 0x0000000304117224 */ /* 0x080fe400078e02ff */
[----:B------:R-:W-:-:S04]  /*0430*/  IMAD.WIDE.U32 R14, R6, R3, RZ ;  /* 0x00000003060e7225 */ /* 0x000fc800078e00ff */
[----:B------:R-:W-:Y:S02]  /*0440*/  IMAD R17, R0, R6, R17 ;  /* 0x0000000600117224 */ /* 0x000fe400078e0211 */
[----:B------:R-:W-:-:S04]  /*0450*/  IMAD.WIDE.U32 R26, R14, 0x5, RZ ;  /* 0x000000050e1a7825 */ /* 0x000fc800078e00ff */
[----:B------:R-:W-:-:S04]  /*0460*/  IMAD.IADD R15, R15, 0x1, R17 ;  /* 0x000000010f0f7824 */ /* 0x000fc800078e0211 */
[----:B------:R-:W-:-:S04]  /*0470*/  IMAD.WIDE.U32 R16, R15, 0x5, RZ ;  /* 0x000000050f107825 */ /* 0x000fc800078e00ff */
[----:B------:R-:W-:-:S04]  /*0480*/  IMAD.WIDE.U32 R16, P1, R14, 0x2, R16 ;  /* 0x000000020e107825 */ /* 0x000fc80007820010 */
[----:B------:R-:W-:Y:S01]  /*0490*/  IMAD.MOV.U32 R24, RZ, RZ, R17 ;  /* 0x000000ffff187224 */ /* 0x000fe200078e0011 */
[----:B------:R-:W-:Y:S02]  /*04a0*/  IADD3.X R25, PT, PT, RZ, RZ, RZ, P1, !PT ;  /* 0x000000ffff197210 */ /* 0x000fe40000ffe4ff */
[----:B------:R-:W-:-:S05]  /*04b0*/  IADD3 RZ, P1, PT, R27, R16, RZ ;  /* 0x000000101bff7210 */ /* 0x000fca0007f3e0ff */
[----:B------:R-:W-:-:S03]  /*04c0*/  IMAD.WIDE.U32.X R24, R15, 0x2, R24, P1 ;  /* 0x000000020f187825 */ /* 0x000fc600008e0418 */
[----:B------:R-:W-:-:S05]  /*04d0*/  IADD3 R3, P1, PT, R14, -R24, RZ ;  /* 0x800000180e037210 */ /* 0x000fca0007f3e0ff */
[----:B------:R-:W-:-:S05]  /*04e0*/  IMAD.X R0, R15, 0x1, ~R25, P1 ;  /* 0x000000010f007824 */ /* 0x000fca00008e0e19 */
[--C-:B------:R-:W-:Y:S02]  /*04f0*/  SHF.R.U64 R3, R3, 0x1, R0.reuse ;  /* 0x0000000103037819 */ /* 0x100fe40000001200 */
[----:B------:R-:W-:Y:S02]  /*0500*/  SHF.R.U32.HI R17, RZ, 0x1, R0 ;  /* 0x00000001ff117819 */ /* 0x000fe40000011600 */
[----:B------:R-:W-:-:S04]  /*0510*/  IADD3 R3, P1, PT, R3, R24, RZ ;  /* 0x0000001803037210 */ /* 0x000fc80007f3e0ff */
[----:B------:R-:W-:-:S04]  /*0520*/  IADD3.X R0, PT, PT, R17, R25, RZ, P1, !PT ;  /* 0x0000001911007210 */ /* 0x000fc80000ffe4ff */
[--C-:B------:R-:W-:Y:S02]  /*0530*/  SHF.R.U64 R3, R3, 0x1e, R0.reuse ;  /* 0x0000001e03037819 */ /* 0x100fe40000001200 */
[----:B------:R-:W-:-:S03]  /*0540*/  SHF.R.U32.HI R0, RZ, 0x1e, R0 ;  /* 0x0000001eff007819 */ /* 0x000fc60000011600 */
[----:B------:R-:W-:-:S04]  /*0550*/  IMAD.WIDE.U32 R14, R3, -0x7fffffff, R14 ;  /* 0x80000001030e7825 */ /* 0x000fc800078e000e */
[----:B------:R-:W-:Y:S02]  /*0560*/  IMAD R0, R0, -0x7fffffff, RZ ;  /* 0x8000000100007824 */ /* 0x000fe400078e02ff */
[----:B------:R-:W-:-:S03]  /*0570*/  IMAD.MOV.U32 R6, RZ, RZ, R14 ;  /* 0x000000ffff067224 */ /* 0x000fc600078e000e */
[----:B------:R-:W-:-:S07]  /*0580*/  IADD3 R4, PT, PT, R15, -R3, R0 ;  /* 0x800000030f047210 */ /* 0x000fce0007ffe000 */
.L_x_241:
[----:B------:R-:W-:Y:S05]  /*0590*/  BSYNC.RECONVERGENT B2 ;  /* 0x0000000000027941 */ /* 0x000fea0003800200 */
.L_x_240:
[----:B------:R-:W-:Y:S01]  /*05a0*/  ISETP.GT.U32.AND.EX P0, PT, R5, RZ, PT, P0 ;  /* 0x000000ff0500720c */ /* 0x000fe20003f04100 */
[----:B------:R-:W-:Y:S01]  /*05b0*/  IMAD.MOV.U32 R3, RZ, RZ, R18 ;  /* 0x000000ffff037224 */ /* 0x000fe200078e0012 */
[--C-:B------:R-:W-:Y:S02]  /*05c0*/  SHF.R.U64 R2, R2, 0x1, R5.reuse ;  /* 0x0000000102027819 */ /* 0x100fe40000001205 */
[----:B------:R-:W-:Y:S02]  /*05d0*/  SHF.R.U32.HI R5, RZ, 0x1, R5 ;  /* 0x00000001ff057819 */ /* 0x000fe40000011605 */
[----:B------:R-:W-:-:S07]  /*05e0*/  IADD3 R0, PT, PT, R19, -R13, R12 ;  /* 0x8000000d13007210 */ /* 0x000fce0007ffe00c */
[----:B------:R-:W-:Y:S05]  /*05f0*/  @P0 BRA `(.L_x_242) ;  /* 0xfffffffc00340947 */ /* 0x000fea000383ffff */
.L_x_239:
[----:B------:R-:W-:Y:S05]  /*0600*/  BSYNC.RECONVERGENT B1 ;  /* 0x0000000000017941 */ /* 0x000fea0003800200 */
.L_x_238:
[C---:B------:R-:W-:Y:S01]  /*0610*/  IMAD.HI.U32 R0, R7.reuse, 0x3, RZ ;  /* 0x0000000307007827 */ /* 0x040fe200078e00ff */
[----:B------:R-:W-:Y:S01]  /*0620*/  UMOV UR6, 0xfefa39ef ;  /* 0xfefa39ef00067882 */ /* 0x000fe20000000000 */
[----:B------:R-:W-:Y:S01]  /*0630*/  UMOV UR7, 0x3fe62e42 ;  /* 0x3fe62e4200077882 */ /* 0x000fe20000000000 */
[----:B------:R-:W-:Y:S02]  /*0640*/  BSSY.RECONVERGENT B1, `(.L_x_243) ;  /* 0x000005e000017945 */ /* 0x000fe40003800200 */
[----:B------:R-:W-:-:S04]  /*0650*/  IADD3 R3, PT, PT, R7, -R0, RZ ;  /* 0x8000000007037210 */ /* 0x000fc80007ffe0ff */
[----:B------:R-:W-:-:S04]  /*0660*/  LEA.HI R3, R3, R0, RZ, 0x1f ;  /* 0x0000000003037211 */ /* 0x000fc800078ff8ff */
[----:B------:R-:W-:-:S05]  /*0670*/  SHF.R.U32.HI R0, RZ, 0x1e, R3 ;  /* 0x0000001eff007819 */ /* 0x000fca0000011603 */
[----:B------:R-:W-:-:S05]  /*0680*/  IMAD R0, R0, -0x7fffffff, R7 ;  /* 0x8000000100007824 */ /* 0x000fca00078e0207 */
[----:B------:R-:W-:-:S05]  /*0690*/  VIMNMX.U32 R7, PT, PT, R0, 0x1, !PT ;  /* 0x0000000100077848 */ /* 0x000fca0007fe0000 */
[-C--:B------:R-:W-:Y:S02]  /*06a0*/  IMAD R3, R4, R7.reuse, RZ ;  /* 0x0000000704037224 */ /* 0x080fe400078e02ff */
[----:B------:R-:W-:-:S04]  /*06b0*/  IMAD.WIDE.U32 R6, R6, R7, RZ ;  /* 0x0000000706067225 */ /* 0x000fc800078e00ff */
[----:B------:R-:W-:-:S04]  /*06c0*/  IMAD.IADD R7, R7, 0x1, R3 ;  /* 0x0000000107077824 */ /* 0x000fc800078e0203 */
[----:B------:R-:W-:-:S04]  /*06d0*/  IMAD.WIDE.U32 R2, R7, 0x5, RZ ;  /* 0x0000000507027825 */ /* 0x000fc800078e00ff */
[----:B------:R-:W-:-:S04]  /*06e0*/  IMAD.WIDE.U32 R4, P0, R6, 0x2, R2 ;  /* 0x0000000206047825 */ /* 0x000fc80007800002 */
[----:B------:R-:W-:Y:S01]  /*06f0*/  IMAD.WIDE.U32 R2, R6, 0x5, RZ ;  /* 0x0000000506027825 */ /* 0x000fe200078e00ff */
[----:B------:R-:W-:-:S03]  /*0700*/  MOV R12, R5 ;  /* 0x00000005000c7202 */ /* 0x000fc60000000f00 */
[----:B------:R-:W-:Y:S01]  /*0710*/  IMAD.X R13, RZ, RZ, RZ, P0 ;  /* 0x000000ffff0d7224 */ /* 0x000fe200000e06ff */
[----:B------:R-:W-:Y:S01]  /*0720*/  IADD3 RZ, P0, PT, R3, R4, RZ ;  /* 0x0000000403ff7210 */ /* 0x000fe20007f1e0ff */
[----:B------:R-:W-:-:S04]  /*0730*/  IMAD.MOV.U32 R4, RZ, RZ, 0x652b82fe ;  /* 0x652b82feff047424 */ /* 0x000fc800078e00ff */
[----:B------:R-:W-:-:S03]  /*0740*/  IMAD.WIDE.U32.X R2, R7, 0x2, R12, P0 ;  /* 0x0000000207027825 */ /* 0x000fc600000e040c */
[----:B------:R-:W-:-:S05]  /*0750*/  IADD3 R5, P0, PT, R6, -R2, RZ ;  /* 0x8000000206057210 */ /* 0x000fca0007f1e0ff */
[----:B------:R-:W-:-:S05]  /*0760*/  IMAD.X R0, R7, 0x1, ~R3, P0 ;  /* 0x0000000107007824 */ /* 0x000fca00000e0e03 */
[--C-:B------:R-:W-:Y:S02]  /*0770*/  SHF.R.U64 R5, R5, 0x1, R0.reuse ;  /* 0x0000000105057819 */ /* 0x100fe40000001200 */
[----:B------:R-:W-:Y:S02]  /*0780*/  SHF.R.U32.HI R7, RZ, 0x1, R0 ;  /* 0x00000001ff077819 */ /* 0x000fe40000011600 */
[----:B------:R-:W-:-:S05]  /*0790*/  IADD3 R0, P0, PT, R5, R2, RZ ;  /* 0x0000000205007210 */ /* 0x000fca0007f1e0ff */
[----:B------:R-:W-:-:S05]  /*07a0*/  IMAD.X R3, R7, 0x1, R3, P0 ;  /* 0x0000000107037824 */ /* 0x000fca00000e0603 */
[----:B------:R-:W-:-:S05]  /*07b0*/  SHF.R.U64 R3, R0, 0x1e, R3 ;  /* 0x0000001e00037819 */ /* 0x000fca0000001203 */
[----:B------:R-:W-:-:S04]  /*07c0*/  IMAD R6, R3, -0x7fffffff, R6 ;  /* 0x8000000103067824 */ /* 0x000fc800078e0206 */
[----:B------:R-:W-:-:S05]  /*07d0*/  IMAD.HI.U32 R0, R6, 0x5e4789c9, RZ ;  /* 0x5e4789c906007827 */ /* 0x000fca00078e00ff */
[----:B------:R-:W-:-:S05]  /*07e0*/  SHF.R.U32.HI R3, RZ, 0xe, R0 ;  /* 0x0000000eff037819 */ /* 0x000fca0000011600 */
[C---:B------:R-:W-:Y:S02]  /*07f0*/  IMAD R6, R3.reuse, -0xadc8, R6 ;  /* 0xffff523803067824 */ /* 0x040fe400078e0206 */
[----:B------:R-:W-:Y:S02]  /*0800*/  IMAD R3, R3, 0xd47, RZ ;  /* 0x00000d4703037824 */ /* 0x000fe400078e02ff */
[----:B------:R-:W-:-:S03]  /*0810*/  IMAD R6, R6, 0xbc8f, RZ ;  /* 0x0000bc8f06067824 */ /* 0x000fc600078e02ff */
[----:B------:R-:W-:Y:S02]  /*0820*/  LOP3.LUT R5, R3, 0x7fffffff, RZ, 0x3c, !PT ;  /* 0x7fffffff03057812 */ /* 0x000fe400078e3cff */
[----:B------:R-:W-:-:S13]  /*0830*/  ISETP.GE.U32.AND P0, PT, R6, R3, PT ;  /* 0x000000030600720c */ /* 0x000fda0003f06070 */
[----:B------:R-:W-:-:S04]  /*0840*/  @P0 IADD3 R5, PT, PT, -R3, RZ, RZ ;  /* 0x000000ff03050210 */ /* 0x000fc80007ffe1ff */
[----:B------:R-:W-:-:S04]  /*0850*/  IADD3 R5, PT, PT, R6, -0x1, R5 ;  /* 0xffffffff06057810 */ /* 0x000fc80007ffe005 */
[----:B------:R-:W-:Y:S01]  /*0860*/  I2FP.F32.U32 R0, R5 ;  /* 0x0000000500007245 */ /* 0x000fe20000201000 */
[----:B------:R-:W-:-:S04]  /*0870*/  IMAD.MOV.U32 R5, RZ, RZ, 0x3ff71547 ;  /* 0x3ff71547ff057424 */ /* 0x000fc800078e00ff */
[----:B------:R-:W-:-:S04]  /*0880*/  FMUL R0, R0, 4.6566128730773925781e-10 ;  /* 0x3000000000007820 */ /* 0x000fc80000400000 */
[----:B------:R-:W-:-:S04]  /*0890*/  FFMA R0, R0, 6.5500001907348632812, RZ ;  /* 0x40d1999a00007823 */ /* 0x000fc800000000ff */
[----:B------:R-:W0:Y:S02]  /*08a0*/  F2F.F64.F32 R2, R0 ;  /* 0x0000000000027310 */ /* 0x000e240000201800 */
[----:B0-----:R-:W-:-:S08]  /*08b0*/  DMUL R2, R2, -R2 ;  /* 0x8000000202027228 */ /* 0x001fd00000000000 */
[----:B------:R-:W-:Y:S02]  /*08c0*/  DFMA R4, R2, R4, 6.75539944105574400000e+15 ;  /* 0x433800000204742b */ /* 0x000fe40000000004 */
[----:B------:R-:W-:-:S06]  /*08d0*/  FSETP.GEU.AND P0, PT, |R3|, 4.1917929649353027344, PT ;  /* 0x4086232b0300780b */ /* 0x000fcc0003f0e200 */
[----:B------:R-:W-:-:S08]  /*08e0*/  DADD R6, R4, -6.75539944105574400000e+15 ;  /* 0xc338000004067429 */ /* 0x000fd00000000000 */
[----:B------:R-:W-:Y:S01]  /*08f0*/  DFMA R12, R6, -UR6, R2 ;  /* 0x80000006060c7c2b */ /* 0x000fe20008000002 */
[----:B------:R-:W-:Y:S01]  /*0900*/  UMOV UR6, 0x3b39803f ;  /* 0x3b39803f00067882 */ /* 0x000fe20000000000 */
[----:B------:R-:W-:-:S06]  /*0910*/  UMOV UR7, 0x3c7abc9e ;  /* 0x3c7abc9e00077882 */ /* 0x000fcc0000000000 */
[----:B------:R-:W-:Y:S01]  /*0920*/  DFMA R6, R6, -UR6, R12 ;  /* 0x8000000606067c2b */ /* 0x000fe2000800000c */
[----:B------:R-:W-:Y:S01]  /*0930*/  UMOV UR6, 0x69ce2bdf ;  /* 0x69ce2bdf00067882 */ /* 0x000fe20000000000 */
[----:B------:R-:W-:Y:S01]  /*0940*/  MOV R12, 0xfca213ea ;  /* 0xfca213ea000c7802 */ /* 0x000fe20000000f00 */
[----:B------:R-:W-:Y:S01]  /*0950*/  IMAD.MOV.U32 R13, RZ, RZ, 0x3e928af3 ;  /* 0x3e928af3ff0d7424 */ /* 0x000fe200078e00ff */
[----:B------:R-:W-:-:S05]  /*0960*/  UMOV UR7, 0x3e5ade15 ;  /* 0x3e5ade1500077882 */ /* 0x000fca0000000000 */
[----:B------:R-:W-:Y:S01]  /*0970*/  DFMA R12, R6, UR6, R12 ;  /* 0x00000006060c7c2b */ /* 0x000fe2000800000c */
[----:B------:R-:W-:Y:S01]  /*0980*/  UMOV UR6, 0x62401315 ;  /* 0x6240131500067882 */ /* 0x000fe20000000000 */
[----:B------:R-:W-:-:S06]  /*0990*/  UMOV UR7, 0x3ec71dee ;  /* 0x3ec71dee00077882 */ /* 0x000fcc0000000000 */
[----:B------:R-:W-:Y:S01]  /*09a0*/  DFMA R12, R6, R12, UR6 ;  /* 0x00000006060c7e2b */ /* 0x000fe2000800000c */
        /* <DEDUP_REMOVED lines=20> */
[----:B------:R-:W-:-:S08]  /*0af0*/  DFMA R12, R6, R12, UR6 ;  /* 0x00000006060c7e2b */ /* 0x000fd0000800000c */
[----:B------:R-:W-:-:S08]  /*0b00*/  DFMA R12, R6, R12, 1 ;  /* 0x3ff00000060c742b */ /* 0x000fd0000000000c */
[----:B------:R-:W-:-:S10]  /*0b10*/  DFMA R12, R6, R12, 1 ;  /* 0x3ff00000060c742b */ /* 0x000fd4000000000c */
[----:B------:R-:W-:Y:S01]  /*0b20*/  IMAD R7, R4, 0x100000, R13 ;  /* 0x0010000004077824 */ /* 0x000fe200078e020d */
[----:B------:R-:W-:Y:S01]  /*0b30*/  MOV R6, R12 ;  /* 0x0000000c00067202 */ /* 0x000fe20000000f00 */
[----:B------:R-:W-:Y:S06]  /*0b40*/  @!P0 BRA `(.L_x_244) ;  /* 0x0000000000348947 */ /* 0x000fec0003800000 */
[----:B------:R-:W-:Y:S01]  /*0b50*/  FSETP.GEU.AND P1, PT, |R3|, 4.2275390625, PT ;  /* 0x408748000300780b */ /* 0x000fe20003f2e200 */
[C---:B------:R-:W-:Y:S02]  /*0b60*/  DADD R6, R2.reuse, +INF ;  /* 0x7ff0000002067429 */ /* 0x040fe40000000000 */
[----:B------:R-:W-:-:S08]  /*0b70*/  DSETP.GEU.AND P0, PT, R2, RZ, PT ;  /* 0x000000ff0200722a */ /* 0x000fd00003f0e000 */
[----:B------:R-:W-:Y:S02]  /*0b80*/  FSEL R6, R6, RZ, P0 ;  /* 0x000000ff06067208 */ /* 0x000fe40000000000 */
[----:B------:R-:W-:Y:S02]  /*0b90*/  @!P1 LEA.HI R0, R4, R4, RZ, 0x1 ;  /* 0x0000000404009211 */ /* 0x000fe400078f08ff */
[----:B------:R-:W-:Y:S02]  /*0ba0*/  @!P1 MOV R2, R12 ;  /* 0x0000000c00029202 */ /* 0x000fe40000000f00 */
[----:B------:R-:W-:Y:S02]  /*0bb0*/  @!P1 SHF.R.S32.HI R3, RZ, 0x1, R0 ;  /* 0x00000001ff039819 */ /* 0x000fe40000011400 */
[----:B------:R-:W-:-:S03]  /*0bc0*/  FSEL R7, R7, RZ, P0 ;  /* 0x000000ff07077208 */ /* 0x000fc60000000000 */
[----:B------:R-:W-:Y:S02]  /*0bd0*/  @!P1 IMAD.IADD R4, R4, 0x1, -R3 ;  /* 0x0000000104049824 */ /* 0x000fe400078e0a03 */
[----:B------:R-:W-:-:S03]  /*0be0*/  @!P1 IMAD R3, R3, 0x100000, R13 ;  /* 0x0010000003039824 */ /* 0x000fc600078e020d */
[----:B------:R-:W-:Y:S01]  /*0bf0*/  @!P1 LEA R5, R4, 0x3ff00000, 0x14 ;  /* 0x3ff0000004059811 */ /* 0x000fe200078ea0ff */
[----:B------:R-:W-:-:S06]  /*0c00*/  @!P1 IMAD.MOV.U32 R4, RZ, RZ, RZ ;  /* 0x000000ffff049224 */ /* 0x000fcc00078e00ff */
[----:B------:R-:W-:-:S11]  /*0c10*/  @!P1 DMUL R6, R2, R4 ;  /* 0x0000000402069228 */ /* 0x000fd60000000000 */
.L_x_244:
[----:B------:R-:W-:Y:S05]  /*0c20*/  BSYNC.RECONVERGENT B1 ;  /* 0x0000000000017941 */ /* 0x000fea0003800200 */
.L_x_243:
[----:B------:R-:W0:Y:S01]  /*0c30*/  F2F.F32.F64 R7, R6 ;  /* 0x0000000600077310 */ /* 0x000e220000301000 */
[----:B------:R-:W-:-:S05]  /*0c40*/  IMAD.WIDE R2, R8, 0x4, R10 ;  /* 0x0000000408027825 */ /* 0x000fca00078e020a */
[----:B0-----:R0:W-:Y:S02]  /*0c50*/  STG.E desc[UR4][R2.64], R7 ;  /* 0x0000000702007986 */ /* 0x0011e4000c101904 */
.L_x_237:
[----:B------:R-:W-:Y:S05]  /*0c60*/  BSYNC.RECONVERGENT B0 ;  /* 0x0000000000007941 */ /* 0x000fea0003800200 */
.L_x_236:
[----:B------:R-:W-:Y:S05]  /*0c70*/  @P2 BRA `(.L_x_245) ;  /* 0xfffffff400482947 */ /* 0x000fea000383ffff */
[----:B------:R-:W-:Y:S05]  /*0c80*/  EXIT ;  /* 0x000000000000794d */ /* 0x000fea0003800000 */
.L_x_235:
[----:B------:R-:W-:-:S13]  /*0c90*/  ISETP.GE.AND P0, PT, R6, 0x1, PT ;  /* 0x000000010600780c */ /* 0x000fda0003f06270 */
[----:B------:R-:W-:Y:S05]  /*0ca0*/  @!P0 EXIT ;  /* 0x000000000000894d */ /* 0x000fea0003800000 */
[----:B------:R-:W0:Y:S01]  /*0cb0*/  S2R R14, SR_TID.X ;  /* 0x00000000000e7919 */ /* 0x000e220000002100 */
[----:B------:R-:W-:-:S07]  /*0cc0*/  IMAD.MOV.U32 R13, RZ, RZ, RZ ;  /* 0x000000ffff0d7224 */ /* 0x000fce00078e00ff */
.L_x_253:
[----:B0-----:R-:W-:Y:S01]  /*0cd0*/  LEA R12, R13, R14, 0x7 ;  /* 0x0000000e0d0c7211 */ /* 0x001fe200078e38ff */
[----:B------:R-:W-:Y:S01]  /*0ce0*/  BSSY.RECONVERGENT B0, `(.L_x_246) ;  /* 0x000003e000007945 */ /* 0x000fe20003800200 */
[----:B------:R-:W-:Y:S01]  /*0cf0*/  IMAD.MOV.U32 R18, RZ, RZ, 0x1 ;  /* 0x00000001ff127424 */ /* 0x000fe200078e00ff */
[----:B------:R-:W-:Y:S02]  /*0d00*/  MOV R19, RZ ;  /* 0x000000ff00137202 */ /* 0x000fe40000000f00 */
[----:B------:R-:W-:-:S05]  /*0d10*/  IMAD.IADD R0, R21, 0x1, R12 ;  /* 0x0000000115007824 */ /* 0x000fca00078e020c */
[----:B------:R-:W-:-:S13]  /*0d20*/  ISETP.NE.AND P0, PT, R0, RZ, PT ;  /* 0x000000ff0000720c */ /* 0x000fda0003f05270 */
[----:B------:R-:W-:Y:S05]  /*0d30*/  @!P0 BRA `(.L_x_247) ;  /* 0x0000000000e08947 */ /* 0x000fea0003800000 */
[----:B------:R-:W-:Y:S01]  /*0d40*/  HFMA2 R17, -RZ, RZ, 0, 0 ;  /* 0x00000000ff117431 */ /* 0x000fe200000001ff */
[--C-:B------:R-:W-:Y:S01]  /*0d50*/  SHF.R.S32.HI R15, RZ, 0x1f, R0.reuse ;  /* 0x0000001fff0f7819 */ /* 0x100fe20000011400 */
[----:B------:R-:W-:Y:S02]  /*0d60*/  IMAD.MOV.U32 R16, RZ, RZ, R0 ;  /* 0x000000ffff107224 */ /* 0x000fe400078e0000 */
[----:B------:R-:W-:Y:S02]  /*0d70*/  IMAD.MOV.U32 R20, RZ, RZ, 0xbc8f ;  /* 0x0000bc8fff147424 */ /* 0x000fe400078e00ff */
[----:B------:R-:W-:Y:S02]  /*0d80*/  IMAD.MOV.U32 R18, RZ, RZ, 0x1 ;  /* 0x00000001ff127424 */ /* 0x000fe400078e00ff */
[----:B------:R-:W-:-:S07]  /*0d90*/  IMAD.MOV.U32 R19, RZ, RZ, RZ ;  /* 0x000000ffff137224 */ /* 0x000fce00078e00ff */
.L_x_250:
[-C--:B------:R-:W-:Y:S01]  /*0da0*/  IMAD R4, R17, R20.reuse, RZ ;  /* 0x0000001411047224 */ /* 0x080fe200078e02ff */
[----:B------:R-:W-:Y:S01]  /*0db0*/  BSSY.RECONVERGENT B1, `(.L_x_248) ;  /* 0x000002a000017945 */ /* 0x000fe20003800200 */
[----:B------:R-:W-:-:S04]  /*0dc0*/  IMAD.WIDE.U32 R2, R20, R20, RZ ;  /* 0x0000001414027225 */ /* 0x000fc800078e00ff */
[----:B------:R-:W-:Y:S02]  /*0dd0*/  IMAD R5, R20, R17, R4 ;  /* 0x0000001114057224 */ /* 0x000fe400078e0204 */
[----:B------:R-:W-:Y:S01]  /*0de0*/  IMAD.WIDE.U32 R6, R2, 0x3, RZ ;  /* 0x0000000302067825 */ /* 0x000fe200078e00ff */
[----:B------:R-:W-:Y:S02]  /*0df0*/  LOP3.LUT R6, R16, 0x1, RZ, 0xc0, !PT ;  /* 0x0000000110067812 */ /* 0x000fe400078ec0ff */
[----:B------:R-:W-:Y:S02]  /*0e00*/  IADD3 R3, PT, PT, R3, R5, RZ ;  /* 0x0000000503037210 */ /* 0x000fe40007ffe0ff */
[----:B------:R-:W-:-:S03]  /*0e10*/  ISETP.NE.U32.AND P1, PT, R6, 0x1, PT ;  /* 0x000000010600780c */ /* 0x000fc60003f25070 */
[----:B------:R-:W-:Y:S01]  /*0e20*/  IMAD.WIDE.U32 R4, R3, 0x3, RZ ;  /* 0x0000000303047825 */ /* 0x000fe200078e00ff */
[----:B------:R-:W-:-:S03]  /*0e30*/  ISETP.NE.U32.AND.EX P1, PT, RZ, RZ, PT, P1 ;  /* 0x000000ffff00720c */ /* 0x000fc60003f25110 */
[----:B------:R-:W-:-:S04]  /*0e40*/  IMAD.WIDE.U32 R4, P0, R2, -0x7fffffff, R4 ;  /* 0x8000000102047825 */ /* 0x000fc80007800004 */
[----:B------:R-:W-:Y:S01]  /*0e50*/  IMAD.X R9, RZ, RZ, RZ, P0 ;  /* 0x000000ffff097224 */ /* 0x000fe200000e06ff */
[----:B------:R-:W-:Y:S01]  /*0e60*/  IADD3 RZ, P0, PT, R7, R4, RZ ;  /* 0x0000000407ff7210 */ /* 0x000fe20007f1e0ff */
[----:B------:R-:W-:-:S04]  /*0e70*/  IMAD.MOV.U32 R8, RZ, RZ, R5 ;  /* 0x000000ffff087224 */ /* 0x000fc800078e0005 */
        /* <DEDUP_REMOVED lines=9> */
[----:B------:R-:W-:-:S05]  /*0f10*/  IMAD R19, R17, R18, R19 ;  /* 0x0000001211137224 */ /* 0x000fca00078e0213 */
[----:B------:R-:W-:Y:S01]  /*0f20*/  IADD3 R5, PT, PT, R5, R19, RZ ;  /* 0x0000001305057210 */ /* 0x000fe20007ffe0ff */
[----:B------:R-:W-:-:S04]  /*0f30*/  IMAD.WIDE.U32 R18, R4, 0x5, RZ ;  /* 0x0000000504127825 */ /* 0x000fc800078e00ff */
[----:B------:R-:W-:-:S04]  /*0f40*/  IMAD.WIDE.U32 R8, R5, 0x5, RZ ;  /* 0x0000000505087825 */ /* 0x000fc800078e00ff */
[----:B------:R-:W-:-:S04]  /*0f50*/  IMAD.WIDE.U32 R8, P1, R4, 0x2, R8 ;  /* 0x0000000204087825 */ /* 0x000fc80007820008 */
[----:B------:R-:W-:Y:S01]  /*0f60*/  IMAD.X R23, RZ, RZ, RZ, P1 ;  /* 0x000000ffff177224 */ /* 0x000fe200008e06ff */
[----:B------:R-:W-:Y:S01]  /*0f70*/  IADD3 RZ, P1, PT, R19, R8, RZ ;  /* 0x0000000813ff7210 */ /* 0x000fe20007f3e0ff */
[----:B------:R-:W-:-:S04]  /*0f80*/  IMAD.MOV.U32 R22, RZ, RZ, R9 ;  /* 0x000000ffff167224 */ /* 0x000fc800078e0009 */
[----:B------:R-:W-:-:S03]  /*0f90*/  IMAD.WIDE.U32.X R22, R5, 0x2, R22, P1 ;  /* 0x0000000205167825 */ /* 0x000fc600008e0416 */
[----:B------:R-:W-:-:S04]  /*0fa0*/  IADD3 R9, P1, PT, R4, -R22, RZ ;  /* 0x8000001604097210 */ /* 0x000fc80007f3e0ff */
[----:B------:R-:W-:-:S04]  /*0fb0*/  IADD3.X R8, PT, PT, R5, ~R23, RZ, P1, !PT ;  /* 0x8000001705087210 */ /* 0x000fc80000ffe4ff */
[--C-:B------:R-:W-:Y:S02]  /*0fc0*/  SHF.R.U64 R9, R9, 0x1, R8.reuse ;  /* 0x0000000109097819 */ /* 0x100fe40000001208 */
[----:B------:R-:W-:Y:S02]  /*0fd0*/  SHF.R.U32.HI R17, RZ, 0x1, R8 ;  /* 0x00000001ff117819 */ /* 0x000fe40000011608 */
[----:B------:R-:W-:-:S05]  /*0fe0*/  IADD3 R9, P1, PT, R9, R22, RZ ;  /* 0x0000001609097210 */ /* 0x000fca0007f3e0ff */
[----:B------:R-:W-:-:S05]  /*0ff0*/  IMAD.X R8, R17, 0x1, R23, P1 ;  /* 0x0000000111087824 */ /* 0x000fca00008e0617 */
[--C-:B------:R-:W-:Y:S02]  /*1000*/  SHF.R.U64 R9, R9, 0x1e, R8.reuse ;  /* 0x0000001e09097819 */ /* 0x100fe40000001208 */
[----:B------:R-:W-:-:S03]  /*1010*/  SHF.R.U32.HI R8, RZ, 0x1e, R8 ;  /* 0x0000001eff087819 */ /* 0x000fc60000011608 */
[----:B------:R-:W-:-:S04]  /*1020*/  IMAD.WIDE.U32 R18, R9, -0x7fffffff, R4 ;  /* 0x8000000109127825 */ /* 0x000fc800078e0004 */
[----:B------:R-:W-:-:S05]  /*1030*/  IMAD R8, R8, -0x7fffffff, RZ ;  /* 0x8000000108087824 */ /* 0x000fca00078e02ff */
[----:B------:R-:W-:-:S07]  /*1040*/  IADD3 R19, PT, PT, R19, -R9, R8 ;  /* 0x8000000913137210 */ /* 0x000fce0007ffe008 */
.L_x_249:
[----:B------:R-:W-:Y:S05]  /*1050*/  BSYNC.RECONVERGENT B1 ;  /* 0x0000000000017941 */ /* 0x000fea0003800200 */
.L_x_248:
[----:B------:R-:W-:Y:S01]  /*1060*/  ISETP.GT.U32.AND.EX P0, PT, R15, RZ, PT, P0 ;  /* 0x000000ff0f00720c */ /* 0x000fe20003f04100 */
[----:B------:R-:W-:Y:S01]  /*1070*/  IMAD.MOV.U32 R20, RZ, RZ, R2 ;  /* 0x000000ffff147224 */ /* 0x000fe200078e0002 */
[--C-:B------:R-:W-:Y:S02]  /*1080*/  SHF.R.U64 R16, R16, 0x1, R15.reuse ;  /* 0x0000000110107819 */ /* 0x100fe4000000120f */
[----:B------:R-:W-:Y:S02]  /*1090*/  SHF.R.U32.HI R15, RZ, 0x1, R15 ;  /* 0x00000001ff0f7819 */ /* 0x000fe4000001160f */
[----:B------:R-:W-:-:S07]  /*10a0*/  IADD3 R17, PT, PT, R3, -R7, R6 ;  /* 0x8000000703117210 */ /* 0x000fce0007ffe006 */
[----:B------:R-:W-:Y:S05]  /*10b0*/  @P0 BRA `(.L_x_250) ;  /* 0xfffffffc00380947 */ /* 0x000fea000383ffff */
.L_x_247:
[----:B------:R-:W-:Y:S05]  /*10c0*/  BSYNC.RECONVERGENT B0 ;  /* 0x0000000000007941 */ /* 0x000fea0003800200 */
.L_x_246:
        /* <DEDUP_REMOVED lines=97> */
.L_x_252:
[----:B------:R-:W-:Y:S05]  /*16e0*/  BSYNC.RECONVERGENT B0 ;  /* 0x0000000000007941 */ /* 0x000fea0003800200 */
.L_x_251:
[----:B------:R-:W0:Y:S01]  /*16f0*/  LDCU UR6, c[0x0][0x388] ;  /* 0x00007100ff0677ac */ /* 0x000e220008000800 */
[----:B------:R-:W-:Y:S01]  /*1700*/  IADD3 R13, PT, PT, R13, 0x1, RZ ;  /* 0x000000010d0d7810 */ /* 0x000fe20007ffe0ff */
[----:B------:R-:W1:Y:S01]  /*1710*/  F2F.F32.F64 R7, R6 ;  /* 0x0000000600077310 */ /* 0x000e620000301000 */
[----:B------:R-:W-:-:S05]  /*1720*/  IMAD.WIDE R2, R12, 0x4, R10 ;  /* 0x000000040c027825 */ /* 0x000fca00078e020a */
[----:B-1----:R1:W-:Y:S01]  /*1730*/  STG.E desc[UR4][R2.64], R7 ;  /* 0x0000000702007986 */ /* 0x0023e2000c101904 */
[----:B0-----:R-:W-:-:S13]  /*1740*/  ISETP.NE.AND P0, PT, R13, UR6, PT ;  /* 0x000000060d007c0c */ /* 0x001fda000bf05270 */
[----:B-1----:R-:W-:Y:S05]  /*1750*/  @!P0 EXIT ;  /* 0x000000000000894d */ /* 0x002fea0003800000 */
[----:B------:R-:W-:Y:S05]  /*1760*/  BRA `(.L_x_253) ;  /* 0xfffffff400587947 */ /* 0x000fea000383ffff */
.L_x_254:
        /* <DEDUP_REMOVED lines=9> */
.L_x_284:


//--------------------- .text._ZN3cub18CUB_300001_SM_10006detail9transform16transform_kernelINS2_10policy_hubILb1EN4cuda3std3__45tupleIJN6thrust24THRUST_300001_SM_1000_NS17counting_iteratorIiNSA_11use_defaultESC_SC_EEEEEE10policy1000Ei7RandGenNSA_6detail15normal_iteratorINSA_10device_ptrIfEEEEJSD_EEEvT0_iT1_T2_DpNS2_10kernel_argIT3_EE --------------------------
	.section	.text._ZN3cub18CUB_300001_SM_10006detail9transform16transform_kernelINS2_10policy_hubILb1EN4cuda3std3__45tupleIJN6thrust24THRUST_300001_SM_1000_NS17counting_iteratorIiNSA_11use_defaultESC_SC_EEEEEE10policy1000Ei7RandGenNSA_6detail15normal_iteratorINSA_10device_ptrIfEEEEJSD_EEEvT0_iT1_T2_DpNS2_10kernel_argIT3_EE,"ax",@progbits
	.align	128
        .global         _ZN3cub18CUB_300001_SM_10006detail9transform16transform_kernelINS2_10policy_hubILb1EN4cuda3std3__45tupleIJN6thrust24THRUST_300001_SM_1000_NS17counting_iteratorIiNSA_11use_defaultESC_SC_EEEEEE10policy1000Ei7RandGenNSA_6detail15normal_iteratorINSA_10device_ptrIfEEEEJSD_EEEvT0_iT1_T2_DpNS2_10kernel_argIT3_EE
        .type           _ZN3cub18CUB_300001_SM_10006detail9transform16transform_kernelINS2_10policy_hubILb1EN4cuda3std3__45tupleIJN6thrust24THRUST_300001_SM_1000_NS17counting_iteratorIiNSA_11use_defaultESC_SC_EEEEEE10policy1000Ei7RandGenNSA_6detail15normal_iteratorINSA_10device_ptrIfEEEEJSD_EEEvT0_iT1_T2_DpNS2_10kernel_argIT3_EE,@function
        .size           _ZN3cub18CUB_300001_SM_10006detail9transform16transform_kernelINS2_10policy_hubILb1EN4cuda3std3__45tupleIJN6thrust24THRUST_300001_SM_1000_NS17counting_iteratorIiNSA_11use_defaultESC_SC_EEEEEE10policy1000Ei7RandGenNSA_6detail15normal_iteratorINSA_10device_ptrIfEEEEJSD_EEEvT0_iT1_T2_DpNS2_10kernel_argIT3_EE,(.L_x_285 - _ZN3cub18CUB_300001_SM_10006detail9transform16transform_kernelINS2_10policy_hubILb1EN4cuda3std3__45tupleIJN6thrust24THRUST_300001_SM_1000_NS17counting_iteratorIiNSA_11use_defaultESC_SC_EEEEEE10policy1000Ei7RandGenNSA_6detail15normal_iteratorINSA_10device_ptrIfEEEEJSD_EEEvT0_iT1_T2_DpNS2_10kernel_argIT3_EE)
        .other          _ZN3cub18CUB_300001_SM_10006detail9transform16transform_kernelINS2_10policy_hubILb1EN4cuda3std3__45tupleIJN6thrust24THRUST_300001_SM_1000_NS17counting_iteratorIiNSA_11use_defaultESC_SC_EEEEEE10policy1000Ei7RandGenNSA_6detail15normal_iteratorINSA_10device_ptrIfEEEEJSD_EEEvT0_iT1_T2_DpNS2_10kernel_argIT3_EE,@"STO_CUDA_ENTRY STV_DEFAULT"
_ZN3cub18CUB_300001_SM_10006detail9transform16transform_kernelINS2_10policy_hubILb1EN4cuda3std3__45tupleIJN6thrust24THRUST_300001_SM_1000_NS17counting_iteratorIiNSA_11use_defaultESC_SC_EEEEEE10policy1000Ei7RandGenNSA_6detail15normal_iteratorINSA_10device_ptrIfEEEEJSD_EEEvT0_iT1_T2_DpNS2_10kernel_argIT3_EE:
.text._ZN3cub18CUB_300001_SM_10006detail9transform16transform_kernelINS2_10policy_hubILb1EN4cuda3std3__45tupleIJN6thrust24THRUST_300001_SM_1000_NS17counting_iteratorIiNSA_11use_defaultESC_SC_EEEEEE10policy1000Ei7RandGenNSA_6detail15normal_iteratorINSA_10device_ptrIfEEEEJSD_EEEvT0_iT1_T2_DpNS2_10kernel_argIT3_EE:
[----:B------:R-:W-:Y:S08]  /*0000*/  LDC R1, c[0x0][0x37c] ;  /* 0x0000df00ff017b82 */ /* 0x000ff00000000800 */
[----:B------:R-:W0:Y:S01]  /*0010*/  LDC.64 R2, c[0x0][0x380] ;  /* 0x0000e000ff027b82 */ /* 0x000e220000000a00 */
[----:B------:R-:W1:Y:S07]  /*0020*/  LDCU UR6, c[0x0][0x398] ;  /* 0x00007300ff0677ac */ /* 0x000e6e0008000800 */
[----:B------:R-:W2:Y:S08]  /*0030*/  S2UR UR4, SR_CTAID.X ;  /* 0x00000000000479c3 */ /* 0x000eb00000002500 */
[----:B------:R-:W3:Y:S01]  /*0040*/  LDC.64 R10, c[0x0][0x390] ;  /* 0x0000e400ff0a7b82 */ /* 0x000ee20000000a00 */
[----:B0-----:R-:W-:-:S04]  /*0050*/  IMAD.SHL.U32 R23, R3, 0x80, RZ ;  /* 0x0000008003177824 */ /* 0x001fc800078e00ff */
[----:B--2---:R-:W-:Y:S01]  /*0060*/  IMAD R21, R23, UR4, RZ ;  /* 0x0000000417157c24 */ /* 0x004fe2000f8e02ff */
[----:B------:R-:W0:Y:S03]  /*0070*/  LDCU.64 UR4, c[0x0][0x358] ;  /* 0x00006b00ff0477ac */ /* 0x000e260008000a00 */
[----:B------:R-:W-:Y:S02]  /*0080*/  IMAD.IADD R0, R2, 0x1, -R21 ;  /* 0x0000000102007824 */ /* 0x000fe400078e0a15 */
[----:B---3--:R-:W-:-:S03]  /*0090*/  IMAD.WIDE R10, R21, 0x4, R10 ;  /* 0x00000004150a7825 */ /* 0x008fc600078e020a */
[-C--:B------:R-:W-:Y:S02]  /*00a0*/  ISETP.GT.AND P0, PT, R23, R0.reuse, PT ;  /* 0x000000001700720c */ /* 0x080fe40003f04270 */
[----:B-1----:R-:W-:Y:S02]  /*00b0*/  IADD3 R21, PT, PT, R21, UR6, RZ ;  /* 0x0000000615157c10 */ /* 0x002fe4000fffe0ff */
[----:B------:R-:W-:-:S09]  /*00c0*/  VIMNMX R23, PT, PT, R23, R0, PT ;  /* 0x0000000017177248 */ /* 0x000fd20003fe0100 */
[----:B0-----:R-:W-:Y:S05]  /*00d0*/  @P0 BRA `(.L_x_255) ;  /* 0x0000000800b80947 */ /* 0x001fea0003800000 */
[----:B------:R-:W-:-:S13]  /*00e0*/  ISETP.GE.AND P0, PT, R3, 0x1, PT ;  /* 0x000000010300780c */ /* 0x000fda0003f06270 */
[----:B------:R-:W-:Y:S05]  /*00f0*/  @!P0 EXIT ;  /* 0x000000000000894d */ /* 0x000fea0003800000 */
[----:B------:R-:W0:Y:S01]  /*0100*/  S2R R14, SR_TID.X ;  /* 0x00000000000e7919 */ /* 0x000e220000002100 */
[----:B------:R-:W-:-:S07]  /*0110*/  IMAD.MOV.U32 R13, RZ, RZ, RZ ;  /* 0x000000ffff0d7224 */ /* 0x000fce00078e00ff */
.L_x_263:
[----:B0-----:R-:W-:Y:S01]  /*0120*/  IMAD R12, R13, 0x80, R14 ;  /* 0x000000800d0c7824 */ /* 0x001fe200078e020e */
[----:B------:R-:W-:Y:S01]  /*0130*/  BSSY.RECONVERGENT B0, `(.L_x_256) ;  /* 0x000003e000007945 */ /* 0x000fe20003800200 */
[----:B------:R-:W-:Y:S02]  /*0140*/  IMAD.MOV.U32 R18, RZ, RZ, 0x1 ;  /* 0x00000001ff127424 */ /* 0x000fe400078e00ff */
[----:B------:R-:W-:Y:S01]  /*0150*/  IMAD.MOV.U32 R19, RZ, RZ, RZ ;  /* 0x000000ffff137224 */ /* 0x000fe200078e00ff */
[----:B------:R-:W-:-:S04]  /*0160*/  IADD3 R0, PT, PT, R21, R12, RZ ;  /* 0x0000000c15007210 */ /* 0x000fc80007ffe0ff */
[----:B------:R-:W-:-:S13]  /*0170*/  ISETP.NE.AND P0, PT, R0, RZ, PT ;  /* 0x000000ff0000720c */ /* 0x000fda0003f05270 */
[----:B------:R-:W-:Y:S05]  /*0180*/  @!P0 BRA `(.L_x_257) ;  /* 0x0000000000e08947 */ /* 0x000fea0003800000 */
[----:B------:R-:W-:Y:S01]  /*0190*/  HFMA2 R18, -RZ, RZ, 0, 5.9604644775390625e-08 ;  /* 0x00000001ff127431 */ /* 0x000fe200000001ff */
[----:B------:R-:W-:Y:S01]  /*01a0*/  SHF.R.S32.HI R15, RZ, 0x1f, R0 ;  /* 0x0000001fff0f7819 */ /* 0x000fe20000011400 */
[----:B------:R-:W-:Y:S01]  /*01b0*/  IMAD.MOV.U32 R20, RZ, RZ, 0xbc8f ;  /* 0x0000bc8fff147424 */ /* 0x000fe200078e00ff */
[----:B------:R-:W-:Y:S01]  /*01c0*/  MOV R16, R0 ;  /* 0x0000000000107202 */ /* 0x000fe20000000f00 */
[----:B------:R-:W-:Y:S02]  /*01d0*/  IMAD.MOV.U32 R17, RZ, RZ, RZ ;  /* 0x000000ffff117224 */ /* 0x000fe400078e00ff */
[----:B------:R-:W-:-:S07]  /*01e0*/  IMAD.MOV.U32 R19, RZ, RZ, RZ ;  /* 0x000000ffff137224 */ /* 0x000fce00078e00ff */
.L_x_260:
        /* <DEDUP_REMOVED lines=23> */
[----:B------:R-:W-:-:S04]  /*0360*/  IMAD R19, R17, R18, R19 ;  /* 0x0000001211137224 */ /* 0x000fc800078e0213 */
[----:B------:R-:W-:Y:S02]  /*0370*/  IMAD.IADD R5, R5, 0x1, R19 ;  /* 0x0000000105057824 */ /* 0x000fe400078e0213 */
[----:B------:R-:W-:-:S04]  /*0380*/  IMAD.WIDE.U32 R18, R4, 0x5, RZ ;  /* 0x0000000504127825 */ /* 0x000fc800078e00ff */
        /* <DEDUP_REMOVED lines=15> */
[----:B------:R-:W-:-:S05]  /*0480*/  IMAD R8, R8, -0x7fffffff, RZ ;  /* 0x8000000108087824 */ /* 0x000fca00078e02ff */
[----:B------:R-:W-:-:S07]  /*0490*/  IADD3 R19, PT, PT, R19, -R9, R8 ;  /* 0x8000000913137210 */ /* 0x000fce0007ffe008 */
.L_x_259:
[----:B------:R-:W-:Y:S05]  /*04a0*/  BSYNC.RECONVERGENT B1 ;  /* 0x0000000000017941 */ /* 0x000fea0003800200 */
.L_x_258:
[----:B------:R-:W-:Y:S01]  /*04b0*/  ISETP.GT.U32.AND.EX P0, PT, R15, RZ, PT, P0 ;  /* 0x000000ff0f00720c */ /* 0x000fe20003f04100 */
[----:B------:R-:W-:Y:S01]  /*04c0*/  IMAD.MOV.U32 R20, RZ, RZ, R2 ;  /* 0x000000ffff147224 */ /* 0x000fe200078e0002 */
[--C-:B------:R-:W-:Y:S02]  /*04d0*/  SHF.R.U64 R16, R16, 0x1, R15.reuse ;  /* 0x0000000110107819 */ /* 0x100fe4000000120f */
[----:B------:R-:W-:Y:S02]  /*04e0*/  SHF.R.U32.HI R15, RZ, 0x1, R15 ;  /* 0x00000001ff0f7819 */ /* 0x000fe4000001160f */
[----:B------:R-:W-:-:S07]  /*04f0*/  IADD3 R17, PT, PT, R3, -R7, R6 ;  /* 0x8000000703117210 */ /* 0x000fce0007ffe006 */
[----:B------:R-:W-:Y:S05]  /*0500*/  @P0 BRA `(.L_x_260) ;  /* 0xfffffffc00380947 */ /* 0x000fea000383ffff */
.L_x_257:
[----:B------:R-:W-:Y:S05]  /*0510*/  BSYNC.RECONVERGENT B0 ;  /* 0x0000000000007941 */ /* 0x000fea0003800200 */
.L_x_256:
[C---:B------:R-:W-:Y:S01]  /*0520*/  IMAD.HI.U32 R3, R0.reuse, 0x3, RZ ;  /* 0x0000000300037827 */ /* 0x040fe200078e00ff */
[----:B------:R-:W-:Y:S01]  /*0530*/  UMOV UR6, 0xfefa39ef ;  /* 0xfefa39ef00067882 */ /* 0x000fe20000000000 */
[----:B------:R-:W-:Y:S01]  /*0540*/  UMOV UR7, 0x3fe62e42 ;  /* 0x3fe62e4200077882 */ /* 0x000fe20000000000 */
[----:B------:R-:W-:Y:S01]  /*0550*/  BSSY.RECONVERGENT B0, `(.L_x_261) ;  /* 0x000005e000007945 */ /* 0x000fe20003800200 */
[----:B------:R-:W-:-:S05]  /*0560*/  IMAD.IADD R2, R0, 0x1, -R3 ;  /* 0x0000000100027824 */ /* 0x000fca00078e0a03 */
[----:B------:R-:W-:-:S04]  /*0570*/  LEA.HI R2, R2, R3, RZ, 0x1f ;  /* 0x0000000302027211 */ /* 0x000fc800078ff8ff */
[----:B------:R-:W-:-:S05]  /*0580*/  SHF.R.U32.HI R3, RZ, 0x1e, R2 ;  /* 0x0000001eff037819 */ /* 0x000fca0000011602 */
[----:B------:R-:W-:-:S05]  /*0590*/  IMAD R3, R3, -0x7fffffff, R0 ;  /* 0x8000000103037824 */ /* 0x000fca00078e0200 */
[----:B------:R-:W-:-:S05]  /*05a0*/  VIMNMX.U32 R3, PT, PT, R3, 0x1, !PT ;  /* 0x0000000103037848 */ /* 0x000fca0007fe0000 */
[-C--:B------:R-:W-:Y:S02]  /*05b0*/  IMAD R9, R19, R3.reuse, RZ ;  /* 0x0000000313097224 */ /* 0x080fe400078e02ff */
[----:B------:R-:W-:-:S05]  /*05c0*/  IMAD.WIDE.U32 R18, R18, R3, RZ ;  /* 0x0000000312127225 */ /* 0x000fca00078e00ff */
[----:B------:R-:W-:-:S05]  /*05d0*/  IADD3 R9, PT, PT, R19, R9, RZ ;  /* 0x0000000913097210 */ /* 0x000fca0007ffe0ff */
[----:B------:R-:W-:-:S04]  /*05e0*/  IMAD.WIDE.U32 R2, R9, 0x5, RZ ;  /* 0x0000000509027825 */ /* 0x000fc800078e00ff */
[----:B------:R-:W-:-:S04]  /*05f0*/  IMAD.WIDE.U32 R4, P0, R18, 0x2, R2 ;  /* 0x0000000212047825 */ /* 0x000fc80007800002 */
[----:B------:R-:W-:-:S04]  /*0600*/  IMAD.WIDE.U32 R2, R18, 0x5, RZ ;  /* 0x0000000512027825 */ /* 0x000fc800078e00ff */
[----:B------:R-:W-:Y:S01]  /*0610*/  IMAD.X R7, RZ, RZ, RZ, P0 ;  /* 0x000000ffff077224 */ /* 0x000fe200000e06ff */
[----:B------:R-:W-:Y:S01]  /*0620*/  IADD3 RZ, P0, PT, R3, R4, RZ ;  /* 0x0000000403ff7210 */ /* 0x000fe20007f1e0ff */
[----:B------:R-:W-:Y:S01]  /*0630*/  IMAD.MOV.U32 R6, RZ, RZ, R5 ;  /* 0x000000ffff067224 */ /* 0x000fe200078e0005 */
[----:B------:R-:W-:-:S03]  /*0640*/  MOV R4, 0x652b82fe ;  /* 0x652b82fe00047802 */ /* 0x000fc60000000f00 */
[----:B------:R-:W-:-:S03]  /*0650*/  IMAD.WIDE.U32.X R2, R9, 0x2, R6, P0 ;  /* 0x0000000209027825 */ /* 0x000fc600000e0406 */
[----:B------:R-:W-:-:S04]  /*0660*/  IADD3 R5, P0, PT, R18, -R2, RZ ;  /* 0x8000000212057210 */ /* 0x000fc80007f1e0ff */
[----:B------:R-:W-:-:S04]  /*0670*/  IADD3.X R0, PT, PT, R9, ~R3, RZ, P0, !PT ;  /* 0x8000000309007210 */ /* 0x000fc800007fe4ff */
        /* <DEDUP_REMOVED lines=13> */
[----:B------:R-:W-:-:S05]  /*0750*/  @P0 IMAD.MOV R5, RZ, RZ, -R3 ;  /* 0x000000ffff050224 */ /* 0x000fca00078e0a03 */
        /* <DEDUP_REMOVED lines=15> */
[----:B------:R-:W-:Y:S01]  /*0850*/  IMAD.MOV.U32 R8, RZ, RZ, -0x35dec16 ;  /* 0xfca213eaff087424 */ /* 0x000fe200078e00ff */
[----:B------:R-:W-:Y:S01]  /*0860*/  MOV R9, 0x3e928af3 ;  /* 0x3e928af300097802 */ /* 0x000fe20000000f00 */
        /* <DEDUP_REMOVED lines=28> */
[----:B------:R-:W-:Y:S02]  /*0a30*/  IMAD R7, R4, 0x100000, R9 ;  /* 0x0010000004077824 */ /* 0x000fe400078e0209 */
[----:B------:R-:W-:Y:S01]  /*0a40*/  IMAD.MOV.U32 R6, RZ, RZ, R8 ;  /* 0x000000ffff067224 */ /* 0x000fe200078e0008 */
[----:B------:R-:W-:Y:S06]  /*0a50*/  @!P0 BRA `(.L_x_262) ;  /* 0x0000000000348947 */ /* 0x000fec0003800000 */
[----:B------:R-:W-:Y:S01]  /*0a60*/  FSETP.GEU.AND P1, PT, |R3|, 4.2275390625, PT ;  /* 0x408748000300780b */ /* 0x000fe20003f2e200 */
[C---:B------:R-:W-:Y:S02]  /*0a70*/  DADD R6, R2.reuse, +INF ;  /* 0x7ff0000002067429 */ /* 0x040fe40000000000 */
[----:B------:R-:W-:-:S08]  /*0a80*/  DSETP.GEU.AND P0, PT, R2, RZ, PT ;  /* 0x000000ff0200722a */ /* 0x000fd00003f0e000 */
[----:B------:R-:W-:Y:S02]  /*0a90*/  FSEL R6, R6, RZ, P0 ;  /* 0x000000ff06067208 */ /* 0x000fe40000000000 */
[----:B------:R-:W-:Y:S01]  /*0aa0*/  @!P1 LEA.HI R0, R4, R4, RZ, 0x1 ;  /* 0x0000000404009211 */ /* 0x000fe200078f08ff */
[----:B------:R-:W-:Y:S01]  /*0ab0*/  @!P1 IMAD.MOV.U32 R2, RZ, RZ, R8 ;  /* 0x000000ffff029224 */ /* 0x000fe200078e0008 */
[----:B------:R-:W-:Y:S02]  /*0ac0*/  FSEL R7, R7, RZ, P0 ;  /* 0x000000ff07077208 */ /* 0x000fe40000000000 */
[----:B------:R-:W-:-:S04]  /*0ad0*/  @!P1 SHF.R.S32.HI R3, RZ, 0x1, R0 ;  /* 0x00000001ff039819 */ /* 0x000fc80000011400 */
[----:B------:R-:W-:Y:S01]  /*0ae0*/  @!P1 IADD3 R4, PT, PT, R4, -R3, RZ ;  /* 0x8000000304049210 */ /* 0x000fe20007ffe0ff */
[----:B------:R-:W-:-:S03]  /*0af0*/  @!P1 IMAD R3, R3, 0x100000, R9 ;  /* 0x0010000003039824 */ /* 0x000fc600078e0209 */
[----:B------:R-:W-:Y:S02]  /*0b00*/  @!P1 LEA R5, R4, 0x3ff00000, 0x14 ;  /* 0x3ff0000004059811 */ /* 0x000fe400078ea0ff */
[----:B------:R-:W-:-:S06]  /*0b10*/  @!P1 MOV R4, RZ ;  /* 0x000000ff00049202 */ /* 0x000fcc0000000f00 */
[----:B------:R-:W-:-:S11]  /*0b20*/  @!P1 DMUL R6, R2, R4 ;  /* 0x0000000402069228 */ /* 0x000fd60000000000 */
.L_x_262:
[----:B------:R-:W-:Y:S05]  /*0b30*/  BSYNC.RECONVERGENT B0 ;  /* 0x0000000000007941 */ /* 0x000fea0003800200 */
.L_x_261:
[----:B------:R-:W0:Y:S01]  /*0b40*/  LDCU UR6, c[0x0][0x384] ;  /* 0x00007080ff0677ac */ /* 0x000e220008000800 */
[----:B------:R-:W-:Y:S01]  /*0b50*/  VIADD R13, R13, 0x1 ;  /* 0x000000010d0d7836 */ /* 0x000fe20000000000 */
[----:B------:R-:W1:Y:S01]  /*0b60*/  F2F.F32.F64 R7, R6 ;  /* 0x0000000600077310 */ /* 0x000e620000301000 */
[----:B------:R-:W-:-:S05]  /*0b70*/  IMAD.WIDE R2, R12, 0x4, R10 ;  /* 0x000000040c027825 */ /* 0x000fca00078e020a */
[----:B-1----:R1:W-:Y:S01]  /*0b80*/  STG.E desc[UR4][R2.64], R7 ;  /* 0x0000000702007986 */ /* 0x0023e2000c101904 */
[----:B0-----:R-:W-:-:S13]  /*0b90*/  ISETP.NE.AND P0, PT, R13, UR6, PT ;  /* 0x000000060d007c0c */ /* 0x001fda000bf05270 */
[----:B-1----:R-:W-:Y:S05]  /*0ba0*/  @!P0 EXIT ;  /* 0x000000000000894d */ /* 0x002fea0003800000 */
[----:B------:R-:W-:Y:S05]  /*0bb0*/  BRA `(.L_x_263) ;  /* 0xfffffff400587947 */ /* 0x000fea000383ffff */
.L_x_255:
[----:B------:R-:W-:-:S13]  /*0bc0*/  ISETP.GE.AND P0, PT, R3, 0x1, PT ;  /* 0x000000010300780c */ /* 0x000fda0003f06270 */
[----:B------:R-:W-:Y:S05]  /*0bd0*/  @!P0 EXIT ;  /* 0x000000000000894d */ /* 0x000fea0003800000 */
[----:B------:R-:W0:Y:S01]  /*0be0*/  S2R R20, SR_TID.X ;  /* 0x0000000000147919 */ /* 0x000e220000002100 */
[----:B------:R-:W-:-:S07]  /*0bf0*/  IMAD.MOV.U32 R9, RZ, RZ, RZ ;  /* 0x000000ffff097224 */ /* 0x000fce00078e00ff */
.L_x_273:
[----:B------:R-:W1:Y:S01]  /*0c00*/  LDCU UR6, c[0x0][0x384] ;  /* 0x00007080ff0677ac */ /* 0x000e620008000800 */
[C---:B0-----:R-:W-:Y:S01]  /*0c10*/  LEA R8, R9.reuse, R20, 0x7 ;  /* 0x0000001409087211 */ /* 0x041fe200078e38ff */
[----:B------:R-:W-:Y:S01]  /*0c20*/  VIADD R9, R9, 0x1 ;  /* 0x0000000109097836 */ /* 0x000fe20000000000 */
[----:B------:R-:W-:Y:S02]  /*0c30*/  BSSY.RECONVERGENT B0, `(.L_x_264) ;  /* 0x00000a9000007945 */ /* 0x000fe40003800200 */
[----:B------:R-:W-:Y:S02]  /*0c40*/  ISETP.GE.AND P0, PT, R8, R23, PT ;  /* 0x000000170800720c */ /* 0x000fe40003f06270 */
[----:B-1----:R-:W-:-:S11]  /*0c50*/  ISETP.NE.AND P2, PT, R9, UR6, PT ;  /* 0x0000000609007c0c */ /* 0x002fd6000bf45270 */
[----:B------:R-:W-:Y:S05]  /*0c60*/  @P0 BRA `(.L_x_265) ;  /* 0x0000000800940947 */ /* 0x000fea0003800000 */
[----:B------:R-:W-:Y:S01]  /*0c70*/  IMAD.IADD R7, R21, 0x1, R8 ;  /* 0x0000000115077824 */ /* 0x000fe200078e0208 */
[----:B------:R-:W-:Y:S01]  /*0c80*/  BSSY.RECONVERGENT B1, `(.L_x_266) ;  /* 0x000003e000017945 */ /* 0x000fe20003800200 */
[----:B------:R-:W-:Y:S01]  /*0c90*/  MOV R6, 0x1 ;  /* 0x0000000100067802 */ /* 0x000fe20000000f00 */
[----:B------:R-:W-:Y:S02]  /*0ca0*/  IMAD.MOV.U32 R4, RZ, RZ, RZ ;  /* 0x000000ffff047224 */ /* 0x000fe400078e00ff */
[----:B------:R-:W-:-:S13]  /*0cb0*/  ISETP.NE.AND P0, PT, R7, RZ, PT ;  /* 0x000000ff0700720c */ /* 0x000fda0003f05270 */
[----:B------:R-:W-:Y:S05]  /*0cc0*/  @!P0 BRA `(.L_x_267) ;  /* 0x0000000000e48947 */ /* 0x000fea0003800000 */
[----:B------:R-:W-:Y:S01]  /*0cd0*/  HFMA2 R3, -RZ, RZ, 0, -1.1396484375 ;  /* 0x0000bc8fff037431 */ /* 0x000fe200000001ff */
[--C-:B------:R-:W-:Y:S01]  /*0ce0*/  SHF.R.S32.HI R5, RZ, 0x1f, R7.reuse ;  /* 0x0000001fff057819 */ /* 0x100fe20000011407 */
[----:B------:R-:W-:Y:S01]  /*0cf0*/  IMAD.MOV.U32 R2, RZ, RZ, R7 ;  /* 0x000000ffff027224 */ /* 0x000fe200078e0007 */
[----:B------:R-:W-:Y:S01]  /*0d00*/  MOV R4, RZ ;  /* 0x000000ff00047202 */ /* 0x000fe20000000f00 */
[----:B------:R-:W-:Y:S02]  /*0d10*/  IMAD.MOV.U32 R0, RZ, RZ, RZ ;  /* 0x000000ffff007224 */ /* 0x000fe400078e00ff */
[----:B------:R-:W-:-:S07]  /*0d20*/  IMAD.MOV.U32 R6, RZ, RZ, 0x1 ;  /* 0x00000001ff067424 */ /* 0x000fce00078e00ff */
.L_x_270:
        /* <DEDUP_REMOVED lines=11> */
[----:B------:R-:W-:Y:S01]  /*0de0*/  IMAD.X R17, RZ, RZ, RZ, P0 ;  /* 0x000000ffff117224 */ /* 0x000fe200000e06ff */
[----:B------:R-:W-:Y:S02]  /*0df0*/  IADD3 RZ, P0, PT, R15, R12, RZ ;  /* 0x0000000c0fff7210 */ /* 0x000fe40007f1e0ff */
[----:B------:R-:W-:-:S05]  /*0e00*/  MOV R16, R13 ;  /* 0x0000000d00107202 */ /* 0x000fca0000000f00 */
        /* <DEDUP_REMOVED lines=27> */
[----:B------:R-:W-:Y:S01]  /*0fc0*/  IMAD R0, R0, -0x7fffffff, RZ ;  /* 0x8000000100007824 */ /* 0x000fe200078e02ff */
[----:B------:R-:W-:-:S04]  /*0fd0*/  MOV R6, R14 ;  /* 0x0000000e00067202 */ /* 0x000fc80000000f00 */
[----:B------:R-:W-:-:S07]  /*0fe0*/  IADD3 R4, PT, PT, R15, -R3, R0 ;  /* 0x800000030f047210 */ /* 0x000fce0007ffe000 */
.L_x_269:
[----:B------:R-:W-:Y:S05]  /*0ff0*/  BSYNC.RECONVERGENT B2 ;  /* 0x0000000000027941 */ /* 0x000fea0003800200 */
.L_x_268:
[----:B------:R-:W-:Y:S01]  /*1000*/  ISETP.GT.U32.AND.EX P0, PT, R5, RZ, PT, P0 ;  /* 0x000000ff0500720c */ /* 0x000fe20003f04100 */
[----:B------:R-:W-:Y:S01]  /*1010*/  IMAD.MOV.U32 R3, RZ, RZ, R18 ;  /* 0x000000ffff037224 */ /* 0x000fe200078e0012 */
[--C-:B------:R-:W-:Y:S02]  /*1020*/  SHF.R.U64 R2, R2, 0x1, R5.reuse ;  /* 0x0000000102027819 */ /* 0x100fe40000001205 */
[----:B------:R-:W-:Y:S02]  /*1030*/  SHF.R.U32.HI R5, RZ, 0x1, R5 ;  /* 0x00000001ff057819 */ /* 0x000fe40000011605 */
[----:B------:R-:W-:-:S07]  /*1040*/  IADD3 R0, PT, PT, R19, -R13, R12 ;  /* 0x8000000d13007210 */ /* 0x000fce0007ffe00c */
[----:B------:R-:W-:Y:S05]  /*1050*/  @P0 BRA `(.L_x_270) ;  /* 0xfffffffc00340947 */ /* 0x000fea000383ffff */
.L_x_267:
[----:B------:R-:W-:Y:S05]  /*1060*/  BSYNC.RECONVERGENT B1 ;  /* 0x0000000000017941 */ /* 0x000fea0003800200 */
.L_x_266:
        /* <DEDUP_REMOVED lines=15> */
[----:B------:R-:W-:-:S03]  /*1160*/  IADD3.X R13, PT, PT, RZ, RZ, RZ, P0, !PT ;  /* 0x000000ffff0d7210 */ /* 0x000fc600007fe4ff */
[----:B------:R-:W-:Y:S01]  /*1170*/  IMAD.MOV.U32 R12, RZ, RZ, R5 ;  /* 0x000000ffff0c7224 */ /* 0x000fe200078e0005 */
[----:B------:R-:W-:Y:S01]  /*1180*/  IADD3 RZ, P0, PT, R3, R4, RZ ;  /* 0x0000000403ff7210 */ /* 0x000fe20007f1e0ff */
[----:B------:R-:W-:-:S04]  /*1190*/  IMAD.MOV.U32 R4, RZ, RZ, 0x652b82fe ;  /* 0x652b82feff047424 */ /* 0x000fc800078e00ff */
        /* <DEDUP_REMOVED lines=18> */
[----:B------:R-:W-:Y:S02]  /*12c0*/  I2FP.F32.U32 R0, R5 ;  /* 0x0000000500007245 */ /* 0x000fe40000201000 */
[----:B------:R-:W-:-:S03]  /*12d0*/  MOV R5, 0x3ff71547 ;  /* 0x3ff7154700057802 */ /* 0x000fc60000000f00 */
        /* <DEDUP_REMOVED lines=52> */
[----:B------:R-:W-:-:S05]  /*1620*/  @!P1 SHF.R.S32.HI R3, RZ, 0x1, R0 ;  /* 0x00000001ff039819 */ /* 0x000fca0000011400 */
[----:B------:R-:W-:Y:S01]  /*1630*/  @!P1 IMAD.IADD R4, R4, 0x1, -R3 ;  /* 0x0000000104049824 */ /* 0x000fe200078e0a03 */
[----:B------:R-:W-:-:S04]  /*1640*/  @!P1 LEA R3, R3, R13, 0x14 ;  /* 0x0000000d03039211 */ /* 0x000fc800078ea0ff */
[----:B------:R-:W-:Y:S02]  /*1650*/  @!P1 LEA R5, R4, 0x3ff00000, 0x14 ;  /* 0x3ff0000004059811 */ /* 0x000fe400078ea0ff */
[----:B------:R-:W-:-:S06]  /*1660*/  @!P1 MOV R4, RZ ;  /* 0x000000ff00049202 */ /* 0x000fcc0000000f00 */
[----:B------:R-:W-:-:S11]  /*1670*/  @!P1 DMUL R6, R2, R4 ;  /* 0x0000000402069228 */ /* 0x000fd60000000000 */
.L_x_272:
[----:B------:R-:W-:Y:S05]  /*1680*/  BSYNC.RECONVERGENT B1 ;  /* 0x0000000000017941 */ /* 0x000fea0003800200 */
.L_x_271:
[----:B------:R-:W0:Y:S01]  /*1690*/  F2F.F32.F64 R7, R6 ;  /* 0x0000000600077310 */ /* 0x000e220000301000 */
[----:B------:R-:W-:-:S05]  /*16a0*/  IMAD.WIDE R2, R8, 0x4, R10 ;  /* 0x0000000408027825 */ /* 0x000fca00078e020a */
[----:B0-----:R0:W-:Y:S02]  /*16b0*/  STG.E desc[UR4][R2.64], R7 ;  /* 0x0000000702007986 */ /* 0x0011e4000c101904 */
.L_x_265:
[----:B------:R-:W-:Y:S05]  /*16c0*/  BSYNC.RECONVERGENT B0 ;  /* 0x0000000000007941 */ /* 0x000fea0003800200 */
.L_x_264:
[----:B------:R-:W-:Y:S05]  /*16d0*/  @P2 BRA `(.L_x_273) ;  /* 0xfffffff400482947 */ /* 0x000fea000383ffff */
[----:B------:R-:W-:Y:S05]  /*16e0*/  EXIT ;  /* 0x000000000000794d */ /* 0x000fea0003800000 */
.L_x_274:
        /* <DEDUP_REMOVED lines=9> */
.L_x_285:


//--------------------- .text._ZN3cub18CUB_300001_SM_10006detail8for_each13static_kernelINS2_12policy_hub_t12policy_500_tEmN6thrust24THRUST_300001_SM_1000_NS8cuda_cub20__uninitialized_fill7functorINS7_10device_ptrIfEEfEEEEvT0_T1_ --------------------------
	.section	.text._ZN3cub18CUB_300001_SM_10006detail8for_each13static_kernelINS2_12policy_hub_t12policy_500_tEmN6thrust24THRUST_300001_SM_1000_NS8cuda_cub20__uninitialized_fill7functorINS7_10device_ptrIfEEfEEEEvT0_T1_,"ax",@progbits
	.align	128
        .global         _ZN3cub18CUB_300001_SM_10006detail8for_each13static_kernelINS2_12policy_hub_t12policy_500_tEmN6thrust24THRUST_300001_SM_1000_NS8cuda_cub20__uninitialized_fill7functorINS7_10device_ptrIfEEfEEEEvT0_T1_
        .type           _ZN3cub18CUB_300001_SM_10006detail8for_each13static_kernelINS2_12policy_hub_t12policy_500_tEmN6thrust24THRUST_300001_SM_1000_NS8cuda_cub20__uninitialized_fill7functorINS7_10device_ptrIfEEfEEEEvT0_T1_,@function
        .size           _ZN3cub18CUB_300001_SM_10006detail8for_each13static_kernelINS2_12policy_hub_t12policy_500_tEmN6thrust24THRUST_300001_SM_1000_NS8cuda_cub20__uninitialized_fill7functorINS7_10device_ptrIfEEfEEEEvT0_T1_,(.L_x_286 - _ZN3cub18CUB_300001_SM_10006detail8for_each13static_kernelINS2_12policy_hub_t12policy_500_tEmN6thrust24THRUST_300001_SM_1000_NS8cuda_cub20__uninitialized_fill7functorINS7_10device_ptrIfEEfEEEEvT0_T1_)
        .other          _ZN3cub18CUB_300001_SM_10006detail8for_each13static_kernelINS2_12policy_hub_t12policy_500_tEmN6thrust24THRUST_300001_SM_1000_NS8cuda_cub20__uninitialized_fill7functorINS7_10device_ptrIfEEfEEEEvT0_T1_,@"STO_CUDA_ENTRY STV_DEFAULT"
_ZN3cub18CUB_300001_SM_10006detail8for_each13static_kernelINS2_12policy_hub_t12policy_500_tEmN6thrust24THRUST_300001_SM_1000_NS8cuda_cub20__uninitialized_fill7functorINS7_10device_ptrIfEEfEEEEvT0_T1_:
.text._ZN3cub18CUB_300001_SM_10006detail8for_each13static_kernelINS2_12policy_hub_t12policy_500_tEmN6thrust24THRUST_300001_SM_1000_NS8cuda_cub20__uninitialized_fill7functorINS7_10device_ptrIfEEfEEEEvT0_T1_:
[----:B------:R-:W-:Y:S08]  /*0000*/  LDC R1, c[0x0][0x37c] ;  /* 0x0000df00ff017b82 */ /* 0x000ff00000000800 */
[----:B------:R-:W0:Y:S01]  /*0010*/  S2UR UR4, SR_CTAID.X ;  /* 0x00000000000479c3 */ /* 0x000e220000002500 */
[----:B------:R-:W1:Y:S01]  /*0020*/  LDCU.64 UR6, c[0x0][0x380] ;  /* 0x00007000ff0677ac */ /* 0x000e620008000a00 */
[----:B------:R-:W2:Y:S01]  /*0030*/  LDCU.64 UR8, c[0x0][0x358] ;  /* 0x00006b00ff0877ac */ /* 0x000ea20008000a00 */
[----:B0-----:R-:W-:-:S04]  /*0040*/  UIMAD.WIDE.U32 UR4, UR4, 0x200, URZ ;  /* 0x00000200040478a5 */ /* 0x001fc8000f8e00ff */
[----:B-1----:R-:W-:-:S04]  /*0050*/  UIADD3 UR6, UP0, UPT, -UR4, UR6, URZ ;  /* 0x0000000604067290 */ /* 0x002fc8000ff1e1ff */
[----:B------:R-:W-:Y:S02]  /*0060*/  UIADD3.X UR7, UPT, UPT, ~UR5, UR7, URZ, UP0, !UPT ;  /* 0x0000000705077290 */ /* 0x000fe400087fe5ff */
[----:B------:R-:W-:-:S04]  /*0070*/  UISETP.GE.U32.AND UP0, UPT, UR6, 0x200, UPT ;  /* 0x000002000600788c */ /* 0x000fc8000bf06070 */
[----:B------:R-:W-:-:S09]  /*0080*/  UISETP.GE.U32.AND.EX UP0, UPT, UR7, URZ, UPT, UP0 ;  /* 0x000000ff0700728c */ /* 0x000fd2000bf06100 */
[----:B--2---:R-:W-:Y:S05]  /*0090*/  BRA.U !UP0, `(.L_x_275) ;  /* 0x0000000108287547 */ /* 0x004fea000b800000 */
[----:B------:R-:W0:Y:S01]  /*00a0*/  S2R R0, SR_TID.X ;  /* 0x0000000000007919 */ /* 0x000e220000002100 */
[----:B------:R-:W1:Y:S01]  /*00b0*/  LDCU.64 UR6, c[0x0][0x388] ;  /* 0x00007100ff0677ac */ /* 0x000e620008000a00 */
[----:B------:R-:W2:Y:S01]  /*00c0*/  LDC R5, c[0x0][0x390] ;  /* 0x0000e400ff057b82 */ /* 0x000ea20000000800 */
[----:B0-----:R-:W-:-:S05]  /*00d0*/  IADD3 R0, P0, PT, R0, UR4, RZ ;  /* 0x0000000400007c10 */ /* 0x001fca000ff1e0ff */
[----:B------:R-:W-:Y:S01]  /*00e0*/  IMAD.X R3, RZ, RZ, UR5, P0 ;  /* 0x00000005ff037e24 */ /* 0x000fe200080e06ff */
[----:B-1----:R-:W-:-:S04]  /*00f0*/  LEA R2, P0, R0, UR6, 0x2 ;  /* 0x0000000600027c11 */ /* 0x002fc8000f8010ff */
[----:B------:R-:W-:-:S05]  /*0100*/  LEA.HI.X R3, R0, UR7, R3, 0x2, P0 ;  /* 0x0000000700037c11 */ /* 0x000fca00080f1403 */
[----:B--2---:R-:W-:Y:S04]  /*0110*/  STG.E desc[UR8][R2.64], R5 ;  /* 0x0000000502007986 */ /* 0x004fe8000c101908 */
[----:B------:R-:W-:Y:S01]  /*0120*/  STG.E desc[UR8][R2.64+0x400], R5 ;  /* 0x0004000502007986 */ /* 0x000fe2000c101908 */
[----:B------:R-:W-:Y:S05]  /*0130*/  EXIT ;  /* 0x000000000000794d */ /* 0x000fea0003800000 */
.L_x_275:
[----:B------:R-:W0:Y:S01]  /*0140*/  S2R R0, SR_TID.X ;  /* 0x0000000000007919 */ /* 0x000e220000002100 */
[----:B------:R-:W-:Y:S01]  /*0150*/  IMAD.U32 R2, RZ, RZ, UR7 ;  /* 0x00000007ff027e24 */ /* 0x000fe2000f8e00ff */
[----:B------:R-:W1:Y:S01]  /*0160*/  LDCU.64 UR10, c[0x0][0x388] ;  /* 0x00007100ff0a77ac */ /* 0x000e620008000a00 */
[----:B------:R-:W-:Y:S01]  /*0170*/  IMAD.U32 R4, RZ, RZ, UR7 ;  /* 0x00000007ff047e24 */ /* 0x000fe2000f8e00ff */
[----:B0-----:R-:W-:-:S04]  /*0180*/  ISETP.LT.U32.AND P0, PT, R0, UR6, PT ;  /* 0x0000000600007c0c */ /* 0x001fc8000bf01070 */
[----:B------:R-:W-:Y:S01]  /*0190*/  ISETP.GT.U32.AND.EX P0, PT, R2, RZ, PT, P0 ;  /* 0x000000ff0200720c */ /* 0x000fe20003f04100 */
[C---:B------:R-:W-:Y:S01]  /*01a0*/  VIADD R2, R0.reuse, 0x100 ;  /* 0x0000010000027836 */ /* 0x040fe20000000000 */
[----:B------:R-:W-:-:S04]  /*01b0*/  IADD3 R0, P2, PT, R0, UR4, RZ ;  /* 0x0000000400007c10 */ /* 0x000fc8000ff5e0ff */
[----:B------:R-:W-:Y:S01]  /*01c0*/  ISETP.LT.U32.AND P1, PT, R2, UR6, PT ;  /* 0x0000000602007c0c */ /* 0x000fe2000bf21070 */
[----:B------:R-:W-:Y:S01]  /*01d0*/  IMAD.X R3, RZ, RZ, UR5, P2 ;  /* 0x00000005ff037e24 */ /* 0x000fe200090e06ff */
[----:B-1----:R-:W-:Y:S02]  /*01e0*/  LEA R2, P2, R0, UR10, 0x2 ;  /* 0x0000000a00027c11 */ /* 0x002fe4000f8410ff */
[----:B------:R-:W-:Y:S02]  /*01f0*/  ISETP.GT.U32.AND.EX P1, PT, R4, RZ, PT, P1 ;  /* 0x000000ff0400720c */ /* 0x000fe40003f24110 */
[----:B------:R-:W-:Y:S01]  /*0200*/  LEA.HI.X R3, R0, UR11, R3, 0x2, P2 ;  /* 0x0000000b00037c11 */ /* 0x000fe200090f1403 */
[----:B------:R-:W0:Y:S04]  /*0210*/  @P0 LDC R5, c[0x0][0x390] ;  /* 0x0000e400ff050b82 */ /* 0x000e280000000800 */
[----:B0-----:R0:W-:Y:S06]  /*0220*/  @P0 STG.E desc[UR8][R2.64], R5 ;  /* 0x0000000502000986 */ /* 0x0011ec000c101908 */
[----:B------:R-:W-:Y:S05]  /*0230*/  @!P1 EXIT ;  /* 0x000000000000994d */ /* 0x000fea0003800000 */
[----:B0-----:R-:W0:Y:S02]  /*0240*/  LDC R5, c[0x0][0x390] ;  /* 0x0000e400ff057b82 */ /* 0x001e240000000800 */
[----:B0-----:R-:W-:Y:S01]  /*0250*/  STG.E desc[UR8][R2.64+0x400], R5 ;  /* 0x0004000502007986 */ /* 0x001fe2000c101908 */
[----:B------:R-:W-:Y:S05]  /*0260*/  EXIT ;  /* 0x000000000000794d */ /* 0x000fea0003800000 */
.L_x_276:
        /* <DEDUP_REMOVED lines=9> */
.L_x_286:


//--------------------- .text._ZN3cub18CUB_300001_SM_10006detail11EmptyKernelIvEEvv --------------------------
	.section	.text._ZN3cub18CUB_300001_SM_10006detail11EmptyKernelIvEEvv,"ax",@progbits
	.align	128
        .global         _ZN3cub18CUB_300001_SM_10006detail11EmptyKernelIvEEvv
        .type           _ZN3cub18CUB_300001_SM_10006detail11EmptyKernelIvEEvv,@function
        .size           _ZN3cub18CUB_300001_SM_10006detail11EmptyKernelIvEEvv,(.L_x_287 - _ZN3cub18CUB_300001_SM_10006detail11EmptyKernelIvEEvv)
        .other          _ZN3cub18CUB_300001_SM_10006detail11EmptyKernelIvEEvv,@"STO_CUDA_ENTRY STV_DEFAULT"
_ZN3cub18CUB_300001_SM_10006detail11EmptyKernelIvEEvv:
.text._ZN3cub18CUB_300001_SM_10006detail11EmptyKernelIvEEvv:
[----:B------:R-:W-:Y:S01]  /*0000*/  LDC R1, c[0x0][0x37c] ;  /* 0x0000df00ff017b82 */ /* 0x000fe20000000800 */
[----:B------:R-:W-:Y:S05]  /*0010*/  EXIT ;  /* 0x000000000000794d */ /* 0x000fea0003800000 */
.L_x_277:
        /* <DEDUP_REMOVED lines=14> */
.L_x_287:


//--------------------- .nv.shared._ZN3cub18CUB_300001_SM_10006detail6reduce28DeviceReduceSingleTileKernelINS2_10policy_hubIfyN4cuda3std3__44plusIfEEE10Policy1000EPfPdiS9_dfNS7_10__identityEEEvT0_T1_T2_T3_T4_T6_ --------------------------
	.section	.nv.shared._ZN3cub18CUB_300001_SM_10006detail6reduce28DeviceReduceSingleTileKernelINS2_10policy_hubIfyN4cuda3std3__44plusIfEEE10Policy1000EPfPdiS9_dfNS7_10__identityEEEvT0_T1_T2_T3_T4_T6_,"aw",@nobits
	.sectionflags	@""
	.align	4
.nv.shared._ZN3cub18CUB_300001_SM_10006detail6reduce28DeviceReduceSingleTileKernelINS2_10policy_hubIfyN4cuda3std3__44plusIfEEE10Policy1000EPfPdiS9_dfNS7_10__identityEEEvT0_T1_T2_T3_T4_T6_:
	.zero		1068


//--------------------- .nv.shared.reserved.0     --------------------------
	.section	.nv.shared.reserved.0,"aw",@nobits
	.weak		__nv_reservedSMEM_offset_0_alias
	.size		__nv_reservedSMEM_offset_0_alias, 0, 64
	.other		__nv_reservedSMEM_offset_0_alias,@"STO_CUDA_RESERVED_SHARED STV_DEFAULT"
__nv_reservedSMEM_offset_0_alias:
	.zero		0
	.zero		64


//--------------------- .nv.global                --------------------------
	.section	.nv.global,"aw",@nobits
.nv.global:
	.type		_ZN34_INTERNAL_1ca0d6a6_4_k_cu_e10d2b416thrust24THRUST_300001_SM_1000_NS3seqE,@object
	.size		_ZN34_INTERNAL_1ca0d6a6_4_k_cu_e10d2b416thrust24THRUST_300001_SM_1000_NS3seqE,(_ZN34_INTERNAL_1ca0d6a6_4_k_cu_e10d2b414cuda3std3__48in_placeE - _ZN34_INTERNAL_1ca0d6a6_4_k_cu_e10d2b416thrust24THRUST_300001_SM_1000_NS3seqE)
_ZN34_INTERNAL_1ca0d6a6_4_k_cu_e10d2b416thrust24THRUST_300001_SM_1000_NS3seqE:
	.zero		1
	.type		_ZN34_INTERNAL_1ca0d6a6_4_k_cu_e10d2b414cuda3std3__48in_placeE,@object
	.size		_ZN34_INTERNAL_1ca0d6a6_4_k_cu_e10d2b414cuda3std3__48in_placeE,(_ZN34_INTERNAL_1ca0d6a6_4_k_cu_e10d2b414cuda3std6ranges3__45__cpo4sizeE - _ZN34_INTERNAL_1ca0d6a6_4_k_cu_e10d2b414cuda3std3__48in_placeE)
_ZN34_INTERNAL_1ca0d6a6_4_k_cu_e10d2b414cuda3std3__48in_placeE:
	.zero		1
	.type		_ZN34_INTERNAL_1ca0d6a6_4_k_cu_e10d2b414cuda3std6ranges3__45__cpo4sizeE,@object
	.size		_ZN34_INTERNAL_1ca0d6a6_4_k_cu_e10d2b414cuda3std6ranges3__45__cpo4sizeE,(_ZN34_INTERNAL_1ca0d6a6_4_k_cu_e10d2b416thrust24THRUST_300001_SM_1000_NS12placeholders2_3E - _ZN34_INTERNAL_1ca0d6a6_4_k_cu_e10d2b414cuda3std6ranges3__45__cpo4sizeE)
_ZN34_INTERNAL_1ca0d6a6_4_k_cu_e10d2b414cuda3std6ranges3__45__cpo4sizeE:
	.zero		1
	.type		_ZN34_INTERNAL_1ca0d6a6_4_k_cu_e10d2b416thrust24THRUST_300001_SM_1000_NS12placeholders2_3E,@object
	.size		_ZN34_INTERNAL_1ca0d6a6_4_k_cu_e10d2b416thrust24THRUST_300001_SM_1000_NS12placeholders2_3E,(_ZN34_INTERNAL_1ca0d6a6_4_k_cu_e10d2b414cuda3std3__45__cpo6cbeginE - _ZN34_INTERNAL_1ca0d6a6_4_k_cu_e10d2b416thrust24THRUST_300001_SM_1000_NS12placeholders2_3E)
_ZN34_INTERNAL_1ca0d6a6_4_k_cu_e10d2b416thrust24THRUST_300001_SM_1000_NS12placeholders2_3E:
	.zero		1
	.type		_ZN34_INTERNAL_1ca0d6a6_4_k_cu_e10d2b414cuda3std3__45__cpo6cbeginE,@object
	.size		_ZN34_INTERNAL_1ca0d6a6_4_k_cu_e10d2b414cuda3std3__45__cpo6cbeginE,(_ZN34_INTERNAL_1ca0d6a6_4_k_cu_e10d2b414cuda3std6ranges3__45__cpo6cbeginE - _ZN34_INTERNAL_1ca0d6a6_4_k_cu_e10d2b414cuda3std3__45__cpo6cbeginE)
_ZN34_INTERNAL_1ca0d6a6_4_k_cu_e10d2b414cuda3std3__45__cpo6cbeginE:
	.zero		1
	.type		_ZN34_INTERNAL_1ca0d6a6_4_k_cu_e10d2b414cuda3std6ranges3__45__cpo6cbeginE,@object
	.size		_ZN34_INTERNAL_1ca0d6a6_4_k_cu_e10d2b414cuda3std6ranges3__45__cpo6cbeginE,(_ZN34_INTERNAL_1ca0d6a6_4_k_cu_e10d2b416thrust24THRUST_300001_SM_1000_NS12placeholders2_7E - _ZN34_INTERNAL_1ca0d6a6_4_k_cu_e10d2b414cuda3std6ranges3__45__cpo6cbeginE)
_ZN34_INTERNAL_1ca0d6a6_4_k_cu_e10d2b414cuda3std6ranges3__45__cpo6cbeginE:
	.zero		1
	.type		_ZN34_INTERNAL_1ca0d6a6_4_k_cu_e10d2b416thrust24THRUST_300001_SM_1000_NS12placeholders2_7E,@object
	.size		_ZN34_INTERNAL_1ca0d6a6_4_k_cu_e10d2b416thrust24THRUST_300001_SM_1000_NS12placeholders2_7E,(_ZN34_INTERNAL_1ca0d6a6_4_k_cu_e10d2b414cuda3std3__45__cpo7crbeginE - _ZN34_INTERNAL_1ca0d6a6_4_k_cu_e10d2b416thrust24THRUST_300001_SM_1000_NS12placeholders2_7E)
_ZN34_INTERNAL_1ca0d6a6_4_k_cu_e10d2b416thrust24THRUST_300001_SM_1000_NS12placeholders2_7E:
	.zero		1
	.type		_ZN34_INTERNAL_1ca0d6a6_4_k_cu_e10d2b414cuda3std3__45__cpo7crbeginE,@object
	.size		_ZN34_INTERNAL_1ca0d6a6_4_k_cu_e10d2b414cuda3std3__45__cpo7crbeginE,(_ZN34_INTERNAL_1ca0d6a6_4_k_cu_e10d2b414cuda3std6ranges3__45__cpo4nextE - _ZN34_INTERNAL_1ca0d6a6_4_k_cu_e10d2b414cuda3std3__45__cpo7crbeginE)
_ZN34_INTERNAL_1ca0d6a6_4_k_cu_e10d2b414cuda3std3__45__cpo7crbeginE:
	.zero		1
	.type		_ZN34_INTERNAL_1ca0d6a6_4_k_cu_e10d2b414cuda3std6ranges3__45__cpo4nextE,@object
	.size		_ZN34_INTERNAL_1ca0d6a6_4_k_cu_e10d2b414cuda3std6ranges3__45__cpo4nextE,(_ZN34_INTERNAL_1ca0d6a6_4_k_cu_e10d2b414cuda3std6ranges3__45__cpo4swapE - _ZN34_INTERNAL_1ca0d6a6_4_k_cu_e10d2b414cuda3std6ranges3__45__cpo4nextE)
_ZN34_INTERNAL_1ca0d6a6_4_k_cu_e10d2b414cuda3std6ranges3__45__cpo4nextE:
	.zero		1
	.type		_ZN34_INTERNAL_1ca0d6a6_4_k_cu_e10d2b414cuda3std6ranges3__45__cpo4swapE,@object
	.size		_ZN34_INTERNAL_1ca0d6a6_4_k_cu_e10d2b414cuda3std6ranges3__45__cpo4swapE,(_ZN34_INTERNAL_1ca0d6a6_4_k_cu_e10d2b416thrust24THRUST_300001_SM_1000_NS8cuda_cub10par_nosyncE - _ZN34_INTERNAL_1ca0d6a6_4_k_cu_e10d2b414cuda3std6ranges3__45__cpo4swapE)
_ZN34_INTERNAL_1ca0d6a6_4_k_cu_e10d2b414cuda3std6ranges3__45__cpo4swapE:
	.zero		1
	.type		_ZN34_INTERNAL_1ca0d6a6_4_k_cu_e10d2b416thrust24THRUST_300001_SM_1000_NS8cuda_cub10par_nosyncE,@object
	.size		_ZN34_INTERNAL_1ca0d6a6_4_k_cu_e10d2b416thrust24THRUST_300001_SM_1000_NS8cuda_cub10par_nosyncE,(_ZN34_INTERNAL_1ca0d6a6_4_k_cu_e10d2b416thrust24THRUST_300001_SM_1000_NS12placeholders2_9E - _ZN34_INTERNAL_1ca0d6a6_4_k_cu_e10d2b416thrust24THRUST_300001_SM_1000_NS8cuda_cub10par_nosyncE)
_ZN34_INTERNAL_1ca0d6a6_4_k_cu_e10d2b416thrust24THRUST_300001_SM_1000_NS8cuda_cub10par_nosyncE:
	.zero		1
	.type		_ZN34_INTERNAL_1ca0d6a6_4_k_cu_e10d2b416thrust24THRUST_300001_SM_1000_NS12placeholders2_9E,@object
	.size		_ZN34_INTERNAL_1ca0d6a6_4_k_cu_e10d2b416thrust24THRUST_300001_SM_1000_NS12placeholders2_9E,(_ZN34_INTERNAL_1ca0d6a6_4_k_cu_e10d2b414cuda3std3__436_GLOBAL__N__1ca0d6a6_4_k_cu_e10d2b416ignoreE - _ZN34_INTERNAL_1ca0d6a6_4_k_cu_e10d2b416thrust24THRUST_300001_SM_1000_NS12placeholders2_9E)
_ZN34_INTERNAL_1ca0d6a6_4_k_cu_e10d2b416thrust24THRUST_300001_SM_1000_NS12placeholders2_9E:
	.zero		1
	.type		_ZN34_INTERNAL_1ca0d6a6_4_k_cu_e10d2b414cuda3std3__436_GLOBAL__N__1ca0d6a6_4_k_cu_e10d2b416ignoreE,@object
	.size		_ZN34_INTERNAL_1ca0d6a6_4_k_cu_e10d2b414cuda3std3__436_GLOBAL__N__1ca0d6a6_4_k_cu_e10d2b416ignoreE,(_ZN34_INTERNAL_1ca0d6a6_4_k_cu_e10d2b414cuda3std6ranges3__45__cpo4dataE - _ZN34_INTERNAL_1ca0d6a6_4_k_cu_e10d2b414cuda3std3__436_GLOBAL__N__1ca0d6a6_4_k_cu_e10d2b416ignoreE)
_ZN34_INTERNAL_1ca0d6a6_4_k_cu_e10d2b414cuda3std3__436_GLOBAL__N__1ca0d6a6_4_k_cu_e10d2b416ignoreE:
	.zero		1
	.type		_ZN34_INTERNAL_1ca0d6a6_4_k_cu_e10d2b414cuda3std6ranges3__45__cpo4dataE,@object
	.size		_ZN34_INTERNAL_1ca0d6a6_4_k_cu_e10d2b414cuda3std6ranges3__45__cpo4dataE,(_ZN34_INTERNAL_1ca0d6a6_4_k_cu_e10d2b416thrust24THRUST_300001_SM_1000_NS12placeholders2_1E - _ZN34_INTERNAL_1ca0d6a6_4_k_cu_e10d2b414cuda3std6ranges3__45__cpo4dataE)
_ZN34_INTERNAL_1ca0d6a6_4_k_cu_e10d2b414cuda3std6ranges3__45__cpo4dataE:
	.zero		1
	.type		_ZN34_INTERNAL_1ca0d6a6_4_k_cu_e10d2b416thrust24THRUST_300001_SM_1000_NS12placeholders2_1E,@object
	.size		_ZN34_INTERNAL_1ca0d6a6_4_k_cu_e10d2b416thrust24THRUST_300001_SM_1000_NS12placeholders2_1E,(_ZN34_INTERNAL_1ca0d6a6_4_k_cu_e10d2b414cuda3std3__45__cpo5beginE - _ZN34_INTERNAL_1ca0d6a6_4_k_cu_e10d2b416thrust24THRUST_300001_SM_1000_NS12placeholders2_1E)
_ZN34_INTERNAL_1ca0d6a6_4_k_cu_e10d2b416thrust24THRUST_300001_SM_1000_NS12placeholders2_1E:
	.zero		1
	.type		_ZN34_INTERNAL_1ca0d6a6_4_k_cu_e10d2b414cuda3std3__45__cpo5beginE,@object
	.size		_ZN34_INTERNAL_1ca0d6a6_4_k_cu_e10d2b414cuda3std3__45__cpo5beginE,(_ZN34_INTERNAL_1ca0d6a6_4_k_cu_e10d2b414cuda3std6ranges3__45__cpo5beginE - _ZN34_INTERNAL_1ca0d6a6_4_k_cu_e10d2b414cuda3std3__45__cpo5beginE)
_ZN34_INTERNAL_1ca0d6a6_4_k_cu_e10d2b414cuda3std3__45__cpo5beginE:
	.zero		1
	.type		_ZN34_INTERNAL_1ca0d6a6_4_k_cu_e10d2b414cuda3std6ranges3__45__cpo5beginE,@object
	.size		_ZN34_INTERNAL_1ca0d6a6_4_k_cu_e10d2b414cuda3std6ranges3__45__cpo5beginE,(_ZN34_INTERNAL_1ca0d6a6_4_k_cu_e10d2b416thrust24THRUST_300001_SM_1000_NS12placeholders2_5E - _ZN34_INTERNAL_1ca0d6a6_4_k_cu_e10d2b414cuda3std6ranges3__45__cpo5beginE)
_ZN34_INTERNAL_1ca0d6a6_4_k_cu_e10d2b414cuda3std6ranges3__45__cpo5beginE:
	.zero		1
	.type		_ZN34_INTERNAL_1ca0d6a6_4_k_cu_e10d2b416thrust24THRUST_300001_SM_1000_NS12placeholders2_5E,@object
	.size		_ZN34_INTERNAL_1ca0d6a6_4_k_cu_e10d2b416thrust24THRUST_300001_SM_1000_NS12placeholders2_5E,(_ZN34_INTERNAL_1ca0d6a6_4_k_cu_e10d2b414cuda3std3__45__cpo6rbeginE - _ZN34_INTERNAL_1ca0d6a6_4_k_cu_e10d2b416thrust24THRUST_300001_SM_1000_NS12placeholders2_5E)
_ZN34_INTERNAL_1ca0d6a6_4_k_cu_e10d2b416thrust24THRUST_300001_SM_1000_NS12placeholders2_5E:
	.zero		1
	.type		_ZN34_INTERNAL_1ca0d6a6_4_k_cu_e10d2b414cuda3std3__45__cpo6rbeginE,@object
	.size		_ZN34_INTERNAL_1ca0d6a6_4_k_cu_e10d2b414cuda3std3__45__cpo6rbeginE,(_ZN34_INTERNAL_1ca0d6a6_4_k_cu_e10d2b414cuda3std6ranges3__45__cpo7advanceE - _ZN34_INTERNAL_1ca0d6a6_4_k_cu_e10d2b414cuda3std3__45__cpo6rbeginE)
_ZN34_INTERNAL_1ca0d6a6_4_k_cu_e10d2b414cuda3std3__45__cpo6rbeginE:
	.zero		1
	.type		_ZN34_INTERNAL_1ca0d6a6_4_k_cu_e10d2b414cuda3std6ranges3__45__cpo7advanceE,@object
	.size		_ZN34_INTERNAL_1ca0d6a6_4_k_cu_e10d2b414cuda3std6ranges3__45__cpo7advanceE,(_ZN34_INTERNAL_1ca0d6a6_4_k_cu_e10d2b414cuda3std3__47nulloptE - _ZN34_INTERNAL_1ca0d6a6_4_k_cu_e10d2b414cuda3std6ranges3__45__cpo7advanceE)
_ZN34_INTERNAL_1ca0d6a6_4_k_cu_e10d2b414cuda3std6ranges3__45__cpo7advanceE:
	.zero		1
	.type		_ZN34_INTERNAL_1ca0d6a6_4_k_cu_e10d2b414cuda3std3__47nulloptE,@object
	.size		_ZN34_INTERNAL_1ca0d6a6_4_k_cu_e10d2b414cuda3std3__47nulloptE,(_ZN34_INTERNAL_1ca0d6a6_4_k_cu_e10d2b414cuda3std6ranges3__45__cpo8distanceE - _ZN34_INTERNAL_1ca0d6a6_4_k_cu_e10d2b414cuda3std3__47nulloptE)
_ZN34_INTERNAL_1ca0d6a6_4_k_cu_e10d2b414cuda3std3__47nulloptE:
	.zero		1
	.type		_ZN34_INTERNAL_1ca0d6a6_4_k_cu_e10d2b414cuda3std6ranges3__45__cpo8distanceE,@object
	.size		_ZN34_INTERNAL_1ca0d6a6_4_k_cu_e10d2b414cuda3std6ranges3__45__cpo8distanceE,(_ZN34_INTERNAL_1ca0d6a6_4_k_cu_e10d2b416thrust24THRUST_300001_SM_1000_NS12placeholders3_10E - _ZN34_INTERNAL_1ca0d6a6_4_k_cu_e10d2b414cuda3std6ranges3__45__cpo8distanceE)
_ZN34_INTERNAL_1ca0d6a6_4_k_cu_e10d2b414cuda3std6ranges3__45__cpo8distanceE:
	.zero		1
	.type		_ZN34_INTERNAL_1ca0d6a6_4_k_cu_e10d2b416thrust24THRUST_300001_SM_1000_NS12placeholders3_10E,@object
	.size		_ZN34_INTERNAL_1ca0d6a6_4_k_cu_e10d2b416thrust24THRUST_300001_SM_1000_NS12placeholders3_10E,(_ZN34_INTERNAL_1ca0d6a6_4_k_cu_e10d2b414cuda3std3__419piecewise_constructE - _ZN34_INTERNAL_1ca0d6a6_4_k_cu_e10d2b416thrust24THRUST_300001_SM_1000_NS12placeholders3_10E)
_ZN34_INTERNAL_1ca0d6a6_4_k_cu_e10d2b416thrust24THRUST_300001_SM_1000_NS12placeholders3_10E:
	.zero		1
	.type		_ZN34_INTERNAL_1ca0d6a6_4_k_cu_e10d2b414cuda3std3__419piecewise_constructE,@object
	.size		_ZN34_INTERNAL_1ca0d6a6_4_k_cu_e10d2b414cuda3std3__419piecewise_constructE,(_ZN34_INTERNAL_1ca0d6a6_4_k_cu_e10d2b414cuda3std6ranges3__45__cpo5cdataE - _ZN34_INTERNAL_1ca0d6a6_4_k_cu_e10d2b414cuda3std3__419piecewise_constructE)
_ZN34_INTERNAL_1ca0d6a6_4_k_cu_e10d2b414cuda3std3__419piecewise_constructE:
	.zero		1
	.type		_ZN34_INTERNAL_1ca0d6a6_4_k_cu_e10d2b414cuda3std6ranges3__45__cpo5cdataE,@object
	.size		_ZN34_INTERNAL_1ca0d6a6_4_k_cu_e10d2b414cuda3std6ranges3__45__cpo5cdataE,(_ZN34_INTERNAL_1ca0d6a6_4_k_cu_e10d2b416thrust24THRUST_300001_SM_1000_NS12placeholders2_2E - _ZN34_INTERNAL_1ca0d6a6_4_k_cu_e10d2b414cuda3std6ranges3__45__cpo5cdataE)
_ZN34_INTERNAL_1ca0d6a6_4_k_cu_e10d2b414cuda3std6ranges3__45__cpo5cdataE:
	.zero		1
	.type		_ZN34_INTERNAL_1ca0d6a6_4_k_cu_e10d2b416thrust24THRUST_300001_SM_1000_NS12placeholders2_2E,@object
	.size		_ZN34_INTERNAL_1ca0d6a6_4_k_cu_e10d2b416thrust24THRUST_300001_SM_1000_NS12placeholders2_2E,(_ZN34_INTERNAL_1ca0d6a6_4_k_cu_e10d2b414cuda3std3__45__cpo3endE - _ZN34_INTERNAL_1ca0d6a6_4_k_cu_e10d2b416thrust24THRUST_300001_SM_1000_NS12placeholders2_2E)
_ZN34_INTERNAL_1ca0d6a6_4_k_cu_e10d2b416thrust24THRUST_300001_SM_1000_NS12placeholders2_2E:
	.zero		1
	.type		_ZN34_INTERNAL_1ca0d6a6_4_k_cu_e10d2b414cuda3std3__45__cpo3endE,@object
	.size		_ZN34_INTERNAL_1ca0d6a6_4_k_cu_e10d2b414cuda3std3__45__cpo3endE,(_ZN34_INTERNAL_1ca0d6a6_4_k_cu_e10d2b414cuda3std6ranges3__45__cpo3endE - _ZN34_INTERNAL_1ca0d6a6_4_k_cu_e10d2b414cuda3std3__45__cpo3endE)
_ZN34_INTERNAL_1ca0d6a6_4_k_cu_e10d2b414cuda3std3__45__cpo3endE:
	.zero		1
	.type		_ZN34_INTERNAL_1ca0d6a6_4_k_cu_e10d2b414cuda3std6ranges3__45__cpo3endE,@object
	.size		_ZN34_INTERNAL_1ca0d6a6_4_k_cu_e10d2b414cuda3std6ranges3__45__cpo3endE,(_ZN34_INTERNAL_1ca0d6a6_4_k_cu_e10d2b416thrust24THRUST_300001_SM_1000_NS12placeholders2_6E - _ZN34_INTERNAL_1ca0d6a6_4_k_cu_e10d2b414cuda3std6ranges3__45__cpo3endE)
_ZN34_INTERNAL_1ca0d6a6_4_k_cu_e10d2b414cuda3std6ranges3__45__cpo3endE:
	.zero		1
	.type		_ZN34_INTERNAL_1ca0d6a6_4_k_cu_e10d2b416thrust24THRUST_300001_SM_1000_NS12placeholders2_6E,@object
	.size		_ZN34_INTERNAL_1ca0d6a6_4_k_cu_e10d2b416thrust24THRUST_300001_SM_1000_NS12placeholders2_6E,(_ZN34_INTERNAL_1ca0d6a6_4_k_cu_e10d2b414cuda3std3__45__cpo4rendE - _ZN34_INTERNAL_1ca0d6a6_4_k_cu_e10d2b416thrust24THRUST_300001_SM_1000_NS12placeholders2_6E)
_ZN34_INTERNAL_1ca0d6a6_4_k_cu_e10d2b416thrust24THRUST_300001_SM_1000_NS12placeholders2_6E:
	.zero		1
	.type		_ZN34_INTERNAL_1ca0d6a6_4_k_cu_e10d2b414cuda3std3__45__cpo4rendE,@object
	.size		_ZN34_INTERNAL_1ca0d6a6_4_k_cu_e10d2b414cuda3std3__45__cpo4rendE,(_ZN34_INTERNAL_1ca0d6a6_4_k_cu_e10d2b414cuda3std6ranges3__45__cpo9iter_swapE - _ZN34_INTERNAL_1ca0d6a6_4_k_cu_e10d2b414cuda3std3__45__cpo4rendE)
_ZN34_INTERNAL_1ca0d6a6_4_k_cu_e10d2b414cuda3std3__45__cpo4rendE:
	.zero		1
	.type		_ZN34_INTERNAL_1ca0d6a6_4_k_cu_e10d2b414cuda3std6ranges3__45__cpo9iter_swapE,@object
	.size		_ZN34_INTERNAL_1ca0d6a6_4_k_cu_e10d2b414cuda3std6ranges3__45__cpo9iter_swapE,(_ZN34_INTERNAL_1ca0d6a6_4_k_cu_e10d2b414cuda3std3__48unexpectE - _ZN34_INTERNAL_1ca0d6a6_4_k_cu_e10d2b414cuda3std6ranges3__45__cpo9iter_swapE)
_ZN34_INTERNAL_1ca0d6a6_4_k_cu_e10d2b414cuda3std6ranges3__45__cpo9iter_swapE:
	.zero		1
	.type		_ZN34_INTERNAL_1ca0d6a6_4_k_cu_e10d2b414cuda3std3__48unexpectE,@object
	.size		_ZN34_INTERNAL_1ca0d6a6_4_k_cu_e10d2b414cuda3std3__48unexpectE,(_ZN34_INTERNAL_1ca0d6a6_4_k_cu_e10d2b416thrust24THRUST_300001_SM_1000_NS8cuda_cub3parE - _ZN34_INTERNAL_1ca0d6a6_4_k_cu_e10d2b414cuda3std3__48unexpectE)
_ZN34_INTERNAL_1ca0d6a6_4_k_cu_e10d2b414cuda3std3__48unexpectE:
	.zero		1
	.type		_ZN34_INTERNAL_1ca0d6a6_4_k_cu_e10d2b416thrust24THRUST_300001_SM_1000_NS8cuda_cub3parE,@object
	.size		_ZN34_INTERNAL_1ca0d6a6_4_k_cu_e10d2b416thrust24THRUST_300001_SM_1000_NS8cuda_cub3parE,(_ZN34_INTERNAL_1ca0d6a6_4_k_cu_e10d2b416thrust24THRUST_300001_SM_1000_NS12placeholders2_4E - _ZN34_INTERNAL_1ca0d6a6_4_k_cu_e10d2b416thrust24THRUST_300001_SM_1000_NS8cuda_cub3parE)
_ZN34_INTERNAL_1ca0d6a6_4_k_cu_e10d2b416thrust24THRUST_300001_SM_1000_NS8cuda_cub3parE:
	.zero		1
	.type		_ZN34_INTERNAL_1ca0d6a6_4_k_cu_e10d2b416thrust24THRUST_300001_SM_1000_NS12placeholders2_4E,@object
	.size		_ZN34_INTERNAL_1ca0d6a6_4_k_cu_e10d2b416thrust24THRUST_300001_SM_1000_NS12placeholders2_4E,(_ZN34_INTERNAL_1ca0d6a6_4_k_cu_e10d2b414cuda3std3__45__cpo4cendE - _ZN34_INTERNAL_1ca0d6a6_4_k_cu_e10d2b416thrust24THRUST_300001_SM_1000_NS12placeholders2_4E)
_ZN34_INTERNAL_1ca0d6a6_4_k_cu_e10d2b416thrust24THRUST_300001_SM_1000_NS12placeholders2_4E:
	.zero		1
	.type		_ZN34_INTERNAL_1ca0d6a6_4_k_cu_e10d2b414cuda3std3__45__cpo4cendE,@object
	.size		_ZN34_INTERNAL_1ca0d6a6_4_k_cu_e10d2b414cuda3std3__45__cpo4cendE,(_ZN34_INTERNAL_1ca0d6a6_4_k_cu_e10d2b414cuda3std6ranges3__45__cpo4cendE - _ZN34_INTERNAL_1ca0d6a6_4_k_cu_e10d2b414cuda3std3__45__cpo4cendE)
_ZN34_INTERNAL_1ca0d6a6_4_k_cu_e10d2b414cuda3std3__45__cpo4cendE:
	.zero		1
	.type		_ZN34_INTERNAL_1ca0d6a6_4_k_cu_e10d2b414cuda3std6ranges3__45__cpo4cendE,@object
	.size		_ZN34_INTERNAL_1ca0d6a6_4_k_cu_e10d2b414cuda3std6ranges3__45__cpo4cendE,(_ZN34_INTERNAL_1ca0d6a6_4_k_cu_e10d2b414cuda3std3__420unreachable_sentinelE - _ZN34_INTERNAL_1ca0d6a6_4_k_cu_e10d2b414cuda3std6ranges3__45__cpo4cendE)
_ZN34_INTERNAL_1ca0d6a6_4_k_cu_e10d2b414cuda3std6ranges3__45__cpo4cendE:
	.zero		1
	.type		_ZN34_INTERNAL_1ca0d6a6_4_k_cu_e10d2b414cuda3std3__420unreachable_sentinelE,@object
	.size		_ZN34_INTERNAL_1ca0d6a6_4_k_cu_e10d2b414cuda3std3__420unreachable_sentinelE,(_ZN34_INTERNAL_1ca0d6a6_4_k_cu_e10d2b414cuda3std6ranges3__45__cpo5ssizeE - _ZN34_INTERNAL_1ca0d6a6_4_k_cu_e10d2b414cuda3std3__420unreachable_sentinelE)
_ZN34_INTERNAL_1ca0d6a6_4_k_cu_e10d2b414cuda3std3__420unreachable_sentinelE:
	.zero		1
	.type		_ZN34_INTERNAL_1ca0d6a6_4_k_cu_e10d2b414cuda3std6ranges3__45__cpo5ssizeE,@object
	.size		_ZN34_INTERNAL_1ca0d6a6_4_k_cu_e10d2b414cuda3std6ranges3__45__cpo5ssizeE,(_ZN34_INTERNAL_1ca0d6a6_4_k_cu_e10d2b416thrust24THRUST_300001_SM_1000_NS12placeholders2_8E - _ZN34_INTERNAL_1ca0d6a6_4_k_cu_e10d2b414cuda3std6ranges3__45__cpo5ssizeE)
_ZN34_INTERNAL_1ca0d6a6_4_k_cu_e10d2b414cuda3std6ranges3__45__cpo5ssizeE:
	.zero		1
	.type		_ZN34_INTERNAL_1ca0d6a6_4_k_cu_e10d2b416thrust24THRUST_300001_SM_1000_NS12placeholders2_8E,@object
	.size		_ZN34_INTERNAL_1ca0d6a6_4_k_cu_e10d2b416thrust24THRUST_300001_SM_1000_NS12placeholders2_8E,(_ZN34_INTERNAL_1ca0d6a6_4_k_cu_e10d2b414cuda3std3__45__cpo5crendE - _ZN34_INTERNAL_1ca0d6a6_4_k_cu_e10d2b416thrust24THRUST_300001_SM_1000_NS12placeholders2_8E)
_ZN34_INTERNAL_1ca0d6a6_4_k_cu_e10d2b416thrust24THRUST_300001_SM_1000_NS12placeholders2_8E:
	.zero		1
	.type		_ZN34_INTERNAL_1ca0d6a6_4_k_cu_e10d2b414cuda3std3__45__cpo5crendE,@object
	.size		_ZN34_INTERNAL_1ca0d6a6_4_k_cu_e10d2b414cuda3std3__45__cpo5crendE,(_ZN34_INTERNAL_1ca0d6a6_4_k_cu_e10d2b414cuda3std6ranges3__45__cpo4prevE - _ZN34_INTERNAL_1ca0d6a6_4_k_cu_e10d2b414cuda3std3__45__cpo5crendE)
_ZN34_INTERNAL_1ca0d6a6_4_k_cu_e10d2b414cuda3std3__45__cpo5crendE:
	.zero		1
	.type		_ZN34_INTERNAL_1ca0d6a6_4_k_cu_e10d2b414cuda3std6ranges3__45__cpo4prevE,@object
	.size		_ZN34_INTERNAL_1ca0d6a6_4_k_cu_e10d2b414cuda3std6ranges3__45__cpo4prevE,(_ZN34_INTERNAL_1ca0d6a6_4_k_cu_e10d2b414cuda3std6ranges3__45__cpo9iter_moveE - _ZN34_INTERNAL_1ca0d6a6_4_k_cu_e10d2b414cuda3std6ranges3__45__cpo4prevE)
_ZN34_INTERNAL_1ca0d6a6_4_k_cu_e10d2b414cuda3std6ranges3__45__cpo4prevE:
	.zero		1
	.type		_ZN34_INTERNAL_1ca0d6a6_4_k_cu_e10d2b414cuda3std6ranges3__45__cpo9iter_moveE,@object
	.size		_ZN34_INTERNAL_1ca0d6a6_4_k_cu_e10d2b414cuda3std6ranges3__45__cpo9iter_moveE,(_ZN34_INTERNAL_1ca0d6a6_4_k_cu_e10d2b416thrust24THRUST_300001_SM_1000_NS6system6detail10sequential3seqE - _ZN34_INTERNAL_1ca0d6a6_4_k_cu_e10d2b414cuda3std6ranges3__45__cpo9iter_moveE)
_ZN34_INTERNAL_1ca0d6a6_4_k_cu_e10d2b414cuda3std6ranges3__45__cpo9iter_moveE:
	.zero		1
	.type		_ZN34_INTERNAL_1ca0d6a6_4_k_cu_e10d2b416thrust24THRUST_300001_SM_1000_NS6system6detail10sequential3seqE,@object
	.size		_ZN34_INTERNAL_1ca0d6a6_4_k_cu_e10d2b416thrust24THRUST_300001_SM_1000_NS6system6detail10sequential3seqE,(.L_31 - _ZN34_INTERNAL_1ca0d6a6_4_k_cu_e10d2b416thrust24THRUST_300001_SM_1000_NS6system6detail10sequential3seqE)
_ZN34_INTERNAL_1ca0d6a6_4_k_cu_e10d2b416thrust24THRUST_300001_SM_1000_NS6system6detail10sequential3seqE:
	.zero		1
.L_31:


//--------------------- .nv.shared._ZN3cub18CUB_300001_SM_10006detail6reduce18DeviceReduceKernelINS2_10policy_hubIfyN4cuda3std3__44plusIfEEE10Policy1000EN6thrust24THRUST_300001_SM_1000_NS6detail15normal_iteratorINSD_10device_ptrIfEEEEyS9_fNS7_10__identityEEEvT0_PT3_T1_NS0_13GridEvenShareISN_EET2_T4_ --------------------------
	.section	.nv.shared._ZN3cub18CUB_300001_SM_10006detail6reduce18DeviceReduceKernelINS2_10policy_hubIfyN4cuda3std3__44plusIfEEE10Policy1000EN6thrust24THRUST_300001_SM_1000_NS6detail15normal_iteratorINSD_10device_ptrIfEEEEyS9_fNS7_10__identityEEEvT0_PT3_T1_NS0_13GridEvenShareISN_EET2_T4_,"aw",@nobits
	.sectionflags	@""
	.align	4
.nv.shared._ZN3cub18CUB_300001_SM_10006detail6reduce18DeviceReduceKernelINS2_10policy_hubIfyN4cuda3std3__44plusIfEEE10Policy1000EN6thrust24THRUST_300001_SM_1000_NS6detail15normal_iteratorINSD_10device_ptrIfEEEEyS9_fNS7_10__identityEEEvT0_PT3_T1_NS0_13GridEvenShareISN_EET2_T4_:
	.zero		1068


//--------------------- .nv.shared._ZN3cub18CUB_300001_SM_10006detail6reduce28DeviceReduceSingleTileKernelINS2_10policy_hubIfyN4cuda3std3__44plusIfEEE10Policy1000EN6thrust24THRUST_300001_SM_1000_NS6detail15normal_iteratorINSD_10device_ptrIfEEEEPdyS9_dfNS7_10__identityEEEvT0_T1_T2_T3_T4_T6_ --------------------------
	.section	.nv.shared._ZN3cub18CUB_300001_SM_10006detail6reduce28DeviceReduceSingleTileKernelINS2_10policy_hubIfyN4cuda3std3__44plusIfEEE10Policy1000EN6thrust24THRUST_300001_SM_1000_NS6detail15normal_iteratorINSD_10device_ptrIfEEEEPdyS9_dfNS7_10__identityEEEvT0_T1_T2_T3_T4_T6_,"aw",@nobits
	.sectionflags	@""
	.align	4
.nv.shared._ZN3cub18CUB_300001_SM_10006detail6reduce28DeviceReduceSingleTileKernelINS2_10policy_hubIfyN4cuda3std3__44plusIfEEE10Policy1000EN6thrust24THRUST_300001_SM_1000_NS6detail15normal_iteratorINSD_10device_ptrIfEEEEPdyS9_dfNS7_10__identityEEEvT0_T1_T2_T3_T4_T6_:
	.zero		1068


//--------------------- .nv.shared._ZN3cub18CUB_300001_SM_10006detail6reduce28DeviceReduceSingleTileKernelINS2_10policy_hubIfjN4cuda3std3__44plusIfEEE10Policy1000EPfPdiS9_dfNS7_10__identityEEEvT0_T1_T2_T3_T4_T6_ --------------------------
	.section	.nv.shared._ZN3cub18CUB_300001_SM_10006detail6reduce28DeviceReduceSingleTileKernelINS2_10policy_hubIfjN4cuda3std3__44plusIfEEE10Policy1000EPfPdiS9_dfNS7_10__identityEEEvT0_T1_T2_T3_T4_T6_,"aw",@nobits
	.sectionflags	@""
	.align	4
.nv.shared._ZN3cub18CUB_300001_SM_10006detail6reduce28DeviceReduceSingleTileKernelINS2_10policy_hubIfjN4cuda3std3__44plusIfEEE10Policy1000EPfPdiS9_dfNS7_10__identityEEEvT0_T1_T2_T3_T4_T6_:
	.zero		1108


//--------------------- .nv.shared._ZN3cub18CUB_300001_SM_10006detail6reduce18DeviceReduceKernelINS2_10policy_hubIfjN4cuda3std3__44plusIfEEE10Policy1000EN6thrust24THRUST_300001_SM_1000_NS6detail15normal_iteratorINSD_10device_ptrIfEEEEjS9_fNS7_10__identityEEEvT0_PT3_T1_NS0_13GridEvenShareISN_EET2_T4_ --------------------------
	.section	.nv.shared._ZN3cub18CUB_300001_SM_10006detail6reduce18DeviceReduceKernelINS2_10policy_hubIfjN4cuda3std3__44plusIfEEE10Policy1000EN6thrust24THRUST_300001_SM_1000_NS6detail15normal_iteratorINSD_10device_ptrIfEEEEjS9_fNS7_10__identityEEEvT0_PT3_T1_NS0_13GridEvenShareISN_EET2_T4_,"aw",@nobits
	.sectionflags	@""
	.align	4
.nv.shared._ZN3cub18CUB_300001_SM_10006detail6reduce18DeviceReduceKernelINS2_10policy_hubIfjN4cuda3std3__44plusIfEEE10Policy1000EN6thrust24THRUST_300001_SM_1000_NS6detail15normal_iteratorINSD_10device_ptrIfEEEEjS9_fNS7_10__identityEEEvT0_PT3_T1_NS0_13GridEvenShareISN_EET2_T4_:
	.zero		1108


//--------------------- .nv.shared._ZN3cub18CUB_300001_SM_10006detail6reduce28DeviceReduceSingleTileKernelINS2_10policy_hubIfjN4cuda3std3__44plusIfEEE10Policy1000EN6thrust24THRUST_300001_SM_1000_NS6detail15normal_iteratorINSD_10device_ptrIfEEEEPdjS9_dfNS7_10__identityEEEvT0_T1_T2_T3_T4_T6_ --------------------------
	.section	.nv.shared._ZN3cub18CUB_300001_SM_10006detail6reduce28DeviceReduceSingleTileKernelINS2_10policy_hubIfjN4cuda3std3__44plusIfEEE10Policy1000EN6thrust24THRUST_300001_SM_1000_NS6detail15normal_iteratorINSD_10device_ptrIfEEEEPdjS9_dfNS7_10__identityEEEvT0_T1_T2_T3_T4_T6_,"aw",@nobits
	.sectionflags	@""
	.align	4
.nv.shared._ZN3cub18CUB_300001_SM_10006detail6reduce28DeviceReduceSingleTileKernelINS2_10policy_hubIfjN4cuda3std3__44plusIfEEE10Policy1000EN6thrust24THRUST_300001_SM_1000_NS6detail15normal_iteratorINSD_10device_ptrIfEEEEPdjS9_dfNS7_10__identityEEEvT0_T1_T2_T3_T4_T6_:
	.zero		1108


//--------------------- .nv.constant0._ZN3cub18CUB_300001_SM_10006detail6reduce28DeviceReduceSingleTileKernelINS2_10policy_hubIfyN4cuda3std3__44plusIfEEE10Policy1000EPfPdiS9_dfNS7_10__identityEEEvT0_T1_T2_T3_T4_T6_ --------------------------
	.section	.nv.constant0._ZN3cub18CUB_300001_SM_10006detail6reduce28DeviceReduceSingleTileKernelINS2_10policy_hubIfyN4cuda3std3__44plusIfEEE10Policy1000EPfPdiS9_dfNS7_10__identityEEEvT0_T1_T2_T3_T4_T6_,"a",@progbits
	.sectionflags	@""
	.align	4
.nv.constant0._ZN3cub18CUB_300001_SM_10006detail6reduce28DeviceReduceSingleTileKernelINS2_10policy_hubIfyN4cuda3std3__44plusIfEEE10Policy1000EPfPdiS9_dfNS7_10__identityEEEvT0_T1_T2_T3_T4_T6_:
	.zero		929


//--------------------- .nv.constant0._ZN3cub18CUB_300001_SM_10006detail6reduce18DeviceReduceKernelINS2_10policy_hubIfyN4cuda3std3__44plusIfEEE10Policy1000EN6thrust24THRUST_300001_SM_1000_NS6detail15normal_iteratorINSD_10device_ptrIfEEEEyS9_fNS7_10__identityEEEvT0_PT3_T1_NS0_13GridEvenShareISN_EET2_T4_ --------------------------
	.section	.nv.constant0._ZN3cub18CUB_300001_SM_10006detail6reduce18DeviceReduceKernelINS2_10policy_hubIfyN4cuda3std3__44plusIfEEE10Policy1000EN6thrust24THRUST_300001_SM_1000_NS6detail15normal_iteratorINSD_10device_ptrIfEEEEyS9_fNS7_10__identityEEEvT0_PT3_T1_NS0_13GridEvenShareISN_EET2_T4_,"a",@progbits
	.sectionflags	@""
	.align	4
.nv.constant0._ZN3cub18CUB_300001_SM_10006detail6reduce18DeviceReduceKernelINS2_10policy_hubIfyN4cuda3std3__44plusIfEEE10Policy1000EN6thrust24THRUST_300001_SM_1000_NS6detail15normal_iteratorINSD_10device_ptrIfEEEEyS9_fNS7_10__identityEEEvT0_PT3_T1_NS0_13GridEvenShareISN_EET2_T4_:
	.zero		994


//--------------------- .nv.constant0._ZN3cub18CUB_300001_SM_10006detail6reduce28DeviceReduceSingleTileKernelINS2_10policy_hubIfyN4cuda3std3__44plusIfEEE10Policy1000EN6thrust24THRUST_300001_SM_1000_NS6detail15normal_iteratorINSD_10device_ptrIfEEEEPdyS9_dfNS7_10__identityEEEvT0_T1_T2_T3_T4_T6_ --------------------------
	.section	.nv.constant0._ZN3cub18CUB_300001_SM_10006detail6reduce28DeviceReduceSingleTileKernelINS2_10policy_hubIfyN4cuda3std3__44plusIfEEE10Policy1000EN6thrust24THRUST_300001_SM_1000_NS6detail15normal_iteratorINSD_10device_ptrIfEEEEPdyS9_dfNS7_10__identityEEEvT0_T1_T2_T3_T4_T6_,"a",@progbits
	.sectionflags	@""
	.align	4
.nv.constant0._ZN3cub18CUB_300001_SM_10006detail6reduce28DeviceReduceSingleTileKernelINS2_10policy_hubIfyN4cuda3std3__44plusIfEEE10Policy1000EN6thrust24THRUST_300001_SM_1000_NS6detail15normal_iteratorINSD_10device_ptrIfEEEEPdyS9_dfNS7_10__identityEEEvT0_T1_T2_T3_T4_T6_:
	.zero		937


//--------------------- .nv.constant0._ZN3cub18CUB_300001_SM_10006detail6reduce28DeviceReduceSingleTileKernelINS2_10policy_hubIfjN4cuda3std3__44plusIfEEE10Policy1000EPfPdiS9_dfNS7_10__identityEEEvT0_T1_T2_T3_T4_T6_ --------------------------
	.section	.nv.constant0._ZN3cub18CUB_300001_SM_10006detail6reduce28DeviceReduceSingleTileKernelINS2_10policy_hubIfjN4cuda3std3__44plusIfEEE10Policy1000EPfPdiS9_dfNS7_10__identityEEEvT0_T1_T2_T3_T4_T6_,"a",@progbits
	.sectionflags	@""
	.align	4
.nv.constant0._ZN3cub18CUB_300001_SM_10006detail6reduce28DeviceReduceSingleTileKernelINS2_10policy_hubIfjN4cuda3std3__44plusIfEEE10Policy1000EPfPdiS9_dfNS7_10__identityEEEvT0_T1_T2_T3_T4_T6_:
	.zero		929


//--------------------- .nv.constant0._ZN3cub18CUB_300001_SM_10006detail6reduce18DeviceReduceKernelINS2_10policy_hubIfjN4cuda3std3__44plusIfEEE10Policy1000EN6thrust24THRUST_300001_SM_1000_NS6detail15normal_iteratorINSD_10device_ptrIfEEEEjS9_fNS7_10__identityEEEvT0_PT3_T1_NS0_13GridEvenShareISN_EET2_T4_ --------------------------
	.section	.nv.constant0._ZN3cub18CUB_300001_SM_10006detail6reduce18DeviceReduceKernelINS2_10policy_hubIfjN4cuda3std3__44plusIfEEE10Policy1000EN6thrust24THRUST_300001_SM_1000_NS6detail15normal_iteratorINSD_10device_ptrIfEEEEjS9_fNS7_10__identityEEEvT0_PT3_T1_NS0_13GridEvenShareISN_EET2_T4_,"a",@progbits
	.sectionflags	@""
	.align	4
.nv.constant0._ZN3cub18CUB_300001_SM_10006detail6reduce18DeviceReduceKernelINS2_10policy_hubIfjN4cuda3std3__44plusIfEEE10Policy1000EN6thrust24THRUST_300001_SM_1000_NS6detail15normal_iteratorINSD_10device_ptrIfEEEEjS9_fNS7_10__identityEEEvT0_PT3_T1_NS0_13GridEvenShareISN_EET2_T4_:
	.zero		958


//--------------------- .nv.constant0._ZN3cub18CUB_300001_SM_10006detail6reduce28DeviceReduceSingleTileKernelINS2_10policy_hubIfjN4cuda3std3__44plusIfEEE10Policy1000EN6thrust24THRUST_300001_SM_1000_NS6detail15normal_iteratorINSD_10device_ptrIfEEEEPdjS9_dfNS7_10__identityEEEvT0_T1_T2_T3_T4_T6_ --------------------------
	.section	.nv.constant0._ZN3cub18CUB_300001_SM_10006detail6reduce28DeviceReduceSingleTileKernelINS2_10policy_hubIfjN4cuda3std3__44plusIfEEE10Policy1000EN6thrust24THRUST_300001_SM_1000_NS6detail15normal_iteratorINSD_10device_ptrIfEEEEPdjS9_dfNS7_10__identityEEEvT0_T1_T2_T3_T4_T6_,"a",@progbits
	.sectionflags	@""
	.align	4
.nv.constant0._ZN3cub18CUB_300001_SM_10006detail6reduce28DeviceReduceSingleTileKernelINS2_10policy_hubIfjN4cuda3std3__44plusIfEEE10Policy1000EN6thrust24THRUST_300001_SM_1000_NS6detail15normal_iteratorINSD_10device_ptrIfEEEEPdjS9_dfNS7_10__identityEEEvT0_T1_T2_T3_T4_T6_:
	.zero		929


//--------------------- .nv.constant0._ZN3cub18CUB_300001_SM_10006detail9transform16transform_kernelINS2_10policy_hubILb1EN4cuda3std3__45tupleIJN6thrust24THRUST_300001_SM_1000_NS17counting_iteratorIiNSA_11use_defaultESC_SC_EEEEEE10policy1000El7RandGenNSA_6detail15normal_iteratorINSA_10device_ptrIfEEEEJSD_EEEvT0_iT1_T2_DpNS2_10kernel_argIT3_EE --------------------------
	.section	.nv.constant0._ZN3cub18CUB_300001_SM_10006detail9transform16transform_kernelINS2_10policy_hubILb1EN4cuda3std3__45tupleIJN6thrust24THRUST_300001_SM_1000_NS17counting_iteratorIiNSA_11use_defaultESC_SC_EEEEEE10policy1000El7RandGenNSA_6detail15normal_iteratorINSA_10device_ptrIfEEEEJSD_EEEvT0_iT1_T2_DpNS2_10kernel_argIT3_EE,"a",@progbits
	.sectionflags	@""
	.align	4
.nv.constant0._ZN3cub18CUB_300001_SM_10006detail9transform16transform_kernelINS2_10policy_hubILb1EN4cuda3std3__45tupleIJN6thrust24THRUST_300001_SM_1000_NS17counting_iteratorIiNSA_11use_defaultESC_SC_EEEEEE10policy1000El7RandGenNSA_6detail15normal_iteratorINSA_10device_ptrIfEEEEJSD_EEEvT0_iT1_T2_DpNS2_10kernel_argIT3_EE:
	.zero		936


//--------------------- .nv.constant0._ZN3cub18CUB_300001_SM_10006detail9transform16transform_kernelINS2_10policy_hubILb1EN4cuda3std3__45tupleIJN6thrust24THRUST_300001_SM_1000_NS17counting_iteratorIiNSA_11use_defaultESC_SC_EEEEEE10policy1000Ei7RandGenNSA_6detail15normal_iteratorINSA_10device_ptrIfEEEEJSD_EEEvT0_iT1_T2_DpNS2_10kernel_argIT3_EE --------------------------
	.section	.nv.constant0._ZN3cub18CUB_300001_SM_10006detail9transform16transform_kernelINS2_10policy_hubILb1EN4cuda3std3__45tupleIJN6thrust24THRUST_300001_SM_1000_NS17counting_iteratorIiNSA_11use_defaultESC_SC_EEEEEE10policy1000Ei7RandGenNSA_6detail15normal_iteratorINSA_10device_ptrIfEEEEJSD_EEEvT0_iT1_T2_DpNS2_10kernel_argIT3_EE,"a",@progbits
	.sectionflags	@""
	.align	4
.nv.constant0._ZN3cub18CUB_300001_SM_10006detail9transform16transform_kernelINS2_10policy_hubILb1EN4cuda3std3__45tupleIJN6thrust24THRUST_300001_SM_1000_NS17counting_iteratorIiNSA_11use_defaultESC_SC_EEEEEE10policy1000Ei7RandGenNSA_6detail15normal_iteratorINSA_10device_ptrIfEEEEJSD_EEEvT0_iT1_T2_DpNS2_10kernel_argIT3_EE:
	.zero		936


//--------------------- .nv.constant0._ZN3cub18CUB_300001_SM_10006detail8for_each13static_kernelINS2_12policy_hub_t12policy_500_tEmN6thrust24THRUST_300001_SM_1000_NS8cuda_cub20__uninitialized_fill7functorINS7_10device_ptrIfEEfEEEEvT0_T1_ --------------------------
	.section	.nv.constant0._ZN3cub18CUB_300001_SM_10006detail8for_each13static_kernelINS2_12policy_hub_t12policy_500_tEmN6thrust24THRUST_300001_SM_1000_NS8cuda_cub20__uninitialized_fill7functorINS7_10device_ptrIfEEfEEEEvT0_T1_,"a",@progbits
	.sectionflags	@""
	.align	4
.nv.constant0._ZN3cub18CUB_300001_SM_10006detail8for_each13static_kernelINS2_12policy_hub_t12policy_500_tEmN6thrust24THRUST_300001_SM_1000_NS8cuda_cub20__uninitialized_fill7functorINS7_10device_ptrIfEEfEEEEvT0_T1_:
	.zero		920


//--------------------- .nv.constant0._ZN3cub18CUB_300001_SM_10006detail11EmptyKernelIvEEvv --------------------------
	.section	.nv.constant0._ZN3cub18CUB_300001_SM_10006detail11EmptyKernelIvEEvv,"a",@progbits
	.sectionflags	@""
	.align	4
.nv.constant0._ZN3cub18CUB_300001_SM_10006detail11EmptyKernelIvEEvv:
	.zero		896


//--------------------- SYMBOLS --------------------------

	.type		.nv.reservedSmem.offset0,@object
	.size		.nv.reservedSmem.offset0,0x4
	.type		.nv.reservedSmem.cap,@object
	.size		.nv.reservedSmem.cap,0x4
